def attn_fwd(
    Q,
    K,
    V,
    Out,
    Lse,
    sm_scale,
    stride_qz,
    stride_qh,
    stride_qm,
    stride_qk,
    stride_kz,
    stride_kh,
    stride_kn,
    stride_kk,
    stride_vz,
    stride_vh,
    stride_vn,
    stride_vk,
    stride_oz,
    stride_oh,
    stride_om,
    stride_ok,
    seqlen_q,
    seqlen_k,
    BLOCK_M: tl.constexpr,
    BLOCK_N: tl.constexpr,
    HEAD_DIM: tl.constexpr,
    CAUSAL: tl.constexpr,
):
    start_m = tl.program_id(0)
    off_hz = tl.program_id(1)
    q_off = off_hz * stride_qh
    k_off = off_hz * stride_kh
    v_off = off_hz * stride_vh
    offs_m = start_m * BLOCK_M + tl.arange(0, BLOCK_M)
    offs_d = tl.arange(0, HEAD_DIM)
    offs_n = tl.arange(0, BLOCK_N)
    q_ptrs = Q + q_off + offs_m[:, None] * stride_qm + offs_d[None, :] * stride_qk
    k_ptrs = K + k_off + offs_d[:, None] * stride_kk + offs_n[None, :] * stride_kn
    v_ptrs = V + v_off + offs_n[:, None] * stride_vn + offs_d[None, :] * stride_vk
    m_i = tl.full([BLOCK_M], float("-inf"), dtype=tl.float32)
    l_i = tl.zeros([BLOCK_M], dtype=tl.float32) + 1.0
    acc = tl.zeros([BLOCK_M, HEAD_DIM], dtype=tl.float32)
    q = tl.load(q_ptrs)
    acc, l_i, m_i = _attn_fwd_inner(
        acc,
        l_i,
        m_i,
        q,
        k_ptrs,
        v_ptrs,
        sm_scale,
        stride_kn,
        stride_vn,
        start_m,
        seqlen_k,
        BLOCK_M,
        BLOCK_N,
        HEAD_DIM,
        CAUSAL,
    )
    acc = acc / l_i[:, None]
    lse = m_i + tl.math.log2(l_i) / 1.4426950408889634
    o_ptrs = (
        Out
        + off_hz * stride_oh
        + offs_m[:, None] * stride_om
        + offs_d[None, :] * stride_ok
    )
    tl.store(o_ptrs, acc.to(Out.dtype.element_ty))
    tl.store(Lse + off_hz * seqlen_q + offs_m, lse)

# config = {"BLOCK_M": 256, "BLOCK_N": 64, "HEAD_DIM": 256, "arch": "sm_100", "causal": true, "dtype": "fp8e4m3", "num_stages": 2, "num_warps": 16}
# arch = sm_100


// ===== COMPILED SASS (sm_100a) =====

	.target	sm_100a

	.elftype	@"ET_EXEC"


//--------------------- .note.nv.tkinfo           --------------------------
	.section	.note.nv.tkinfo,"",@"SHT_NOTE"
	.sectionflags	@"SHF_NOTE_NV_TKINFO"
	.tkinfo
        /*0018*/ 	.word	0x00000081
        /*0030*/ 	.string	""
        /*0030*/ 	.string	"ptxas-blackwell"
        /*0030*/ 	.string	"Cuda compilation tools, release 12.9, V12.9.86"
        /*0030*/ 	.string	"Build cuda_12.9.r12.9/compiler.36037853_0"
        /*0030*/ 	.string	"-v  -suppress-debug-info  -lineinfo  -arch sm_100a "



//--------------------- .note.nv.cuver            --------------------------
	.section	.note.nv.cuver,"",@"SHT_NOTE"
	.sectionflags	@"SHF_NOTE_NV_CUVER"
        /*0018*/ 	.short	0x0001
        /*001a*/ 	.short	0x0064
        /*001c*/ 	.short	0x0001
        /*001e*/ 	.short	0x0000
        /*0020*/ 	.short	0x0001
        /*0022*/ 	.short	0x0000


//--------------------- .nv.info                  --------------------------
	.section	.nv.info,"",@"SHT_CUDA_INFO"
	.align	4


	//----- nvinfo : EIATTR_REGCOUNT
	.align		4
        /*0000*/ 	.byte	0x04, 0x2f
        /*0002*/ 	.short	(.L_2 - .L_1)
	.align		4
.L_1:
        /*0004*/ 	.word	index@(attn_fwd)
        /*0008*/ 	.word	0x00000040


	//----- nvinfo : EIATTR_FRAME_SIZE
	.align		4
.L_2:
        /*000c*/ 	.byte	0x04, 0x11
        /*000e*/ 	.short	(.L_4 - .L_3)
	.align		4
.L_3:
        /*0010*/ 	.word	index@(attn_fwd)
        /*0014*/ 	.word	0x000008f8


	//----- nvinfo : EIATTR_MIN_STACK_SIZE
	.align		4
.L_4:
        /*0018*/ 	.byte	0x04, 0x12
        /*001a*/ 	.short	(.L_6 - .L_5)
	.align		4
.L_5:
        /*001c*/ 	.word	index@(attn_fwd)
        /*0020*/ 	.word	0x000008f8
.L_6:


//--------------------- .nv.info.attn_fwd         --------------------------
	.section	.nv.info.attn_fwd,"",@"SHT_CUDA_INFO"
	.sectionflags	@""
	.align	4


	//----- nvinfo : EIATTR_CUDA_API_VERSION
	.align		4
        /*0000*/ 	.byte	0x04, 0x37
        /*0002*/ 	.short	(.L_8 - .L_7)
.L_7:
        /*0004*/ 	.word	0x00000081


	//----- nvinfo : EIATTR_KPARAM_INFO
	.align		4
.L_8:
        /*0008*/ 	.byte	0x04, 0x17
        /*000a*/ 	.short	(.L_10 - .L_9)
.L_9:
        /*000c*/ 	.word	0x00000000
        /*0010*/ 	.short	0x0019
        /*0012*/ 	.short	0x0080
        /*0014*/ 	.byte	0x00, 0xf4, 0x21, 0x00


	//----- nvinfo : EIATTR_KPARAM_INFO
	.align		4
.L_10:
        /*0018*/ 	.byte	0x04, 0x17
        /*001a*/ 	.short	(.L_12 - .L_11)
.L_11:
        /*001c*/ 	.word	0x00000000
        /*0020*/ 	.short	0x0018
        /*0022*/ 	.short	0x0078
        /*0024*/ 	.byte	0x00, 0xf4, 0x21, 0x00


	//----- nvinfo : EIATTR_KPARAM_INFO
	.align		4
.L_12:
        /*0028*/ 	.byte	0x04, 0x17
        /*002a*/ 	.short	(.L_14 - .L_13)
.L_13:
        /*002c*/ 	.word	0x00000000
        /*0030*/ 	.short	0x0017
        /*0032*/ 	.short	0x0070
        /*0034*/ 	.byte	0x00, 0xf0, 0x11, 0x00


	//----- nvinfo : EIATTR_KPARAM_INFO
	.align		4
.L_14:
        /*0038*/ 	.byte	0x04, 0x17
        /*003a*/ 	.short	(.L_16 - .L_15)
.L_15:
        /*003c*/ 	.word	0x00000000
        /*0040*/ 	.short	0x0016
        /*0042*/ 	.short	0x006c
        /*0044*/ 	.byte	0x00, 0xf0, 0x11, 0x00


	//----- nvinfo : EIATTR_KPARAM_INFO
	.align		4
.L_16:
        /*0048*/ 	.byte	0x04, 0x17
        /*004a*/ 	.short	(.L_18 - .L_17)
.L_17:
        /*004c*/ 	.word	0x00000000
        /*0050*/ 	.short	0x0015
        /*0052*/ 	.short	0x0068
        /*0054*/ 	.byte	0x00, 0xf0, 0x11, 0x00


	//----- nvinfo : EIATTR_KPARAM_INFO
	.align		4
.L_18:
        /*0058*/ 	.byte	0x04, 0x17
        /*005a*/ 	.short	(.L_20 - .L_19)
.L_19:
        /*005c*/ 	.word	0x00000000
        /*0060*/ 	.short	0x0014
        /*0062*/ 	.short	0x0064
        /*0064*/ 	.byte	0x00, 0xf0, 0x11, 0x00


	//----- nvinfo : EIATTR_KPARAM_INFO
	.align		4
.L_20:
        /*0068*/ 	.byte	0x04, 0x17
        /*006a*/ 	.short	(.L_22 - .L_21)
.L_21:
        /*006c*/ 	.word	0x00000000
        /*0070*/ 	.short	0x0013
        /*0072*/ 	.short	0x0060
        /*0074*/ 	.byte	0x00, 0xf0, 0x11, 0x00


	//----- nvinfo : EIATTR_KPARAM_INFO
	.align		4
.L_22:
        /*0078*/ 	.byte	0x04, 0x17
        /*007a*/ 	.short	(.L_24 - .L_23)
.L_23:
        /*007c*/ 	.word	0x00000000
        /*0080*/ 	.short	0x0012
        /*0082*/ 	.short	0x005c
        /*0084*/ 	.byte	0x00, 0xf0, 0x11, 0x00


	//----- nvinfo : EIATTR_KPARAM_INFO
	.align		4
.L_24:
        /*0088*/ 	.byte	0x04, 0x17
        /*008a*/ 	.short	(.L_26 - .L_25)
.L_25:
        /*008c*/ 	.word	0x00000000
        /*0090*/ 	.short	0x0011
        /*0092*/ 	.short	0x0058
        /*0094*/ 	.byte	0x00, 0xf0, 0x11, 0x00


	//----- nvinfo : EIATTR_KPARAM_INFO
	.align		4
.L_26:
        /*0098*/ 	.byte	0x04, 0x17
        /*009a*/ 	.short	(.L_28 - .L_27)
.L_27:
        /*009c*/ 	.word	0x00000000
        /*00a0*/ 	.short	0x0010
        /*00a2*/ 	.short	0x0054
        /*00a4*/ 	.byte	0x00, 0xf0, 0x11, 0x00


	//----- nvinfo : EIATTR_KPARAM_INFO
	.align		4
.L_28:
        /*00a8*/ 	.byte	0x04, 0x17
        /*00aa*/ 	.short	(.L_30 - .L_29)
.L_29:
        /*00ac*/ 	.word	0x00000000
        /*00b0*/ 	.short	0x000f
        /*00b2*/ 	.short	0x0050
        /*00b4*/ 	.byte	0x00, 0xf0, 0x11, 0x00


	//----- nvinfo : EIATTR_KPARAM_INFO
	.align		4
.L_30:
        /*00b8*/ 	.byte	0x04, 0x17
        /*00ba*/ 	.short	(.L_32 - .L_31)
.L_31:
        /*00bc*/ 	.word	0x00000000
        /*00c0*/ 	.short	0x000e
        /*00c2*/ 	.short	0x004c
        /*00c4*/ 	.byte	0x00, 0xf0, 0x11, 0x00


	//----- nvinfo : EIATTR_KPARAM_INFO
	.align		4
.L_32:
        /*00c8*/ 	.byte	0x04, 0x17
        /*00ca*/ 	.short	(.L_34 - .L_33)
.L_33:
        /*00cc*/ 	.word	0x00000000
        /*00d0*/ 	.short	0x000d
        /*00d2*/ 	.short	0x0048
        /*00d4*/ 	.byte	0x00, 0xf0, 0x11, 0x00


	//----- nvinfo : EIATTR_KPARAM_INFO
	.align		4
.L_34:
        /*00d8*/ 	.byte	0x04, 0x17
        /*00da*/ 	.short	(.L_36 - .L_35)
.L_35:
        /*00dc*/ 	.word	0x00000000
        /*00e0*/ 	.short	0x000c
        /*00e2*/ 	.short	0x0044
        /*00e4*/ 	.byte	0x00, 0xf0, 0x11, 0x00


	//----- nvinfo : EIATTR_KPARAM_INFO
	.align		4
.L_36:
        /*00e8*/ 	.byte	0x04, 0x17
        /*00ea*/ 	.short	(.L_38 - .L_37)
.L_37:
        /*00ec*/ 	.word	0x00000000
        /*00f0*/ 	.short	0x000b
        /*00f2*/ 	.short	0x0040
        /*00f4*/ 	.byte	0x00, 0xf0, 0x11, 0x00


	//----- nvinfo : EIATTR_KPARAM_INFO
	.align		4
.L_38:
        /*00f8*/ 	.byte	0x04, 0x17
        /*00fa*/ 	.short	(.L_40 - .L_39)
.L_39:
        /*00fc*/ 	.word	0x00000000
        /*0100*/ 	.short	0x000a
        /*0102*/ 	.short	0x003c
        /*0104*/ 	.byte	0x00, 0xf0, 0x11, 0x00


	//----- nvinfo : EIATTR_KPARAM_INFO
	.align		4
.L_40:
        /*0108*/ 	.byte	0x04, 0x17
        /*010a*/ 	.short	(.L_42 - .L_41)
.L_41:
        /*010c*/ 	.word	0x00000000
        /*0110*/ 	.short	0x0009
        /*0112*/ 	.short	0x0038
        /*0114*/ 	.byte	0x00, 0xf0, 0x11, 0x00


	//----- nvinfo : EIATTR_KPARAM_INFO
	.align		4
.L_42:
        /*0118*/ 	.byte	0x04, 0x17
        /*011a*/ 	.short	(.L_44 - .L_43)
.L_43:
        /*011c*/ 	.word	0x00000000
        /*0120*/ 	.short	0x0008
        /*0122*/ 	.short	0x0034
        /*0124*/ 	.byte	0x00, 0xf0, 0x11, 0x00


	//----- nvinfo : EIATTR_KPARAM_INFO
	.align		4
.L_44:
        /*0128*/ 	.byte	0x04, 0x17
        /*012a*/ 	.short	(.L_46 - .L_45)
.L_45:
        /*012c*/ 	.word	0x00000000
        /*0130*/ 	.short	0x0007
        /*0132*/ 	.short	0x0030
        /*0134*/ 	.byte	0x00, 0xf0, 0x11, 0x00


	//----- nvinfo : EIATTR_KPARAM_INFO
	.align		4
.L_46:
        /*0138*/ 	.byte	0x04, 0x17
        /*013a*/ 	.short	(.L_48 - .L_47)
.L_47:
        /*013c*/ 	.word	0x00000000
        /*0140*/ 	.short	0x0006
        /*0142*/ 	.short	0x002c
        /*0144*/ 	.byte	0x00, 0xf0, 0x11, 0x00


	//----- nvinfo : EIATTR_KPARAM_INFO
	.align		4
.L_48:
        /*0148*/ 	.byte	0x04, 0x17
        /*014a*/ 	.short	(.L_50 - .L_49)
.L_49:
        /*014c*/ 	.word	0x00000000
        /*0150*/ 	.short	0x0005
        /*0152*/ 	.short	0x0028
        /*0154*/ 	.byte	0x00, 0xf0, 0x11, 0x00


	//----- nvinfo : EIATTR_KPARAM_INFO
	.align		4
.L_50:
        /*0158*/ 	.byte	0x04, 0x17
        /*015a*/ 	.short	(.L_52 - .L_51)
.L_51:
        /*015c*/ 	.word	0x00000000
        /*0160*/ 	.short	0x0004
        /*0162*/ 	.short	0x0020
        /*0164*/ 	.byte	0x00, 0xf4, 0x21, 0x00


	//----- nvinfo : EIATTR_KPARAM_INFO
	.align		4
.L_52:
        /*0168*/ 	.byte	0x04, 0x17
        /*016a*/ 	.short	(.L_54 - .L_53)
.L_53:
        /*016c*/ 	.word	0x00000000
        /*0170*/ 	.short	0x0003
        /*0172*/ 	.short	0x0018
        /*0174*/ 	.byte	0x00, 0xf4, 0x21, 0x00


	//----- nvinfo : EIATTR_KPARAM_INFO
	.align		4
.L_54:
        /*0178*/ 	.byte	0x04, 0x17
        /*017a*/ 	.short	(.L_56 - .L_55)
.L_55:
        /*017c*/ 	.word	0x00000000
        /*0180*/ 	.short	0x0002
        /*0182*/ 	.short	0x0010
        /*0184*/ 	.byte	0x00, 0xf4, 0x21, 0x00


	//----- nvinfo : EIATTR_KPARAM_INFO
	.align		4
.L_56:
        /*0188*/ 	.byte	0x04, 0x17
        /*018a*/ 	.short	(.L_58 - .L_57)
.L_57:
        /*018c*/ 	.word	0x00000000
        /*0190*/ 	.short	0x0001
        /*0192*/ 	.short	0x0008
        /*0194*/ 	.byte	0x00, 0xf4, 0x21, 0x00


	//----- nvinfo : EIATTR_KPARAM_INFO
	.align		4
.L_58:
        /*0198*/ 	.byte	0x04, 0x17
        /*019a*/ 	.short	(.L_60 - .L_59)
.L_59:
        /*019c*/ 	.word	0x00000000
        /*01a0*/ 	.short	0x0000
        /*01a2*/ 	.short	0x0000
        /*01a4*/ 	.byte	0x00, 0xf4, 0x21, 0x00


	//----- nvinfo : EIATTR_SPARSE_MMA_MASK
	.align		4
.L_60:
        /*01a8*/ 	.byte	0x03, 0x50
        /*01aa*/ 	.short	0x0000


	//----- nvinfo : EIATTR_MAXREG_COUNT
	.align		4
        /*01ac*/ 	.byte	0x03, 0x1b
        /*01ae*/ 	.short	0x0080


	//----- nvinfo : EIATTR_NUM_BARRIERS
	.align		4
        /*01b0*/ 	.byte	0x02, 0x4c
        /*01b2*/ 	.byte	0x01
	.zero		1


	//----- nvinfo : EIATTR_ANNOTATIONS
	.align		4
        /*01b4*/ 	.byte	0x04, 0x55
        /*01b6*/ 	.short	(.L_62 - .L_61)


	//   ....[0]....
.L_61:
        /*01b8*/ 	.word	0x00000001
        /*01bc*/ 	.byte	0x20, 0x09, 0x00, 0x00, 0x01, 0x00, 0x00, 0x00, 0x30, 0x09, 0x00, 0x00, 0x01, 0x00, 0x00, 0x00
        /* <DEDUP_REMOVED lines=1186> */
        /*4bec*/ 	.byte	0x90, 0xc2, 0x01, 0x00, 0x01, 0x00, 0x00, 0x00, 0x10, 0xc6, 0x01, 0x00


	//----- nvinfo : EIATTR_COOP_GROUP_MASK_REGIDS
	.align		4
.L_62:
        /*4bf8*/ 	.byte	0x04, 0x29
        /*4bfa*/ 	.short	(.L_64 - .L_63)


	//   ....[0]....
.L_63:
        /*4bfc*/ 	.word	0xffffffff


	//   ....[1]....
        /*4c00*/ 	.word	0xffffffff


	//   ....[2]....
        /*4c04*/ 	.word	0xffffffff


	//   ....[3]....
        /*4c08*/ 	.word	0xffffffff


	//   ....[4]....
        /*4c0c*/ 	.word	0xffffffff


	//   ....[5]....
        /*4c10*/ 	.word	0xffffffff


	//   ....[6]....
        /*4c14*/ 	.word	0xffffffff


	//   ....[7]....
        /*4c18*/ 	.word	0xffffffff


	//   ....[8]....
        /*4c1c*/ 	.word	0xffffffff


	//   ....[9]....
        /*4c20*/ 	.word	0xffffffff


	//   ....[10]....
        /*4c24*/ 	.word	0xffffffff


	//   ....[11]....
        /*4c28*/ 	.word	0xffffffff


	//   ....[12]....
        /*4c2c*/ 	.word	0xffffffff


	//   ....[13]....
        /*4c30*/ 	.word	0xffffffff


	//   ....[14]....
        /*4c34*/ 	.word	0xffffffff


	//   ....[15]....
        /*4c38*/ 	.word	0xffffffff


	//   ....[16]....
        /*4c3c*/ 	.word	0xffffffff


	//   ....[17]....
        /*4c40*/ 	.word	0xffffffff


	//   ....[18]....
        /*4c44*/ 	.word	0xffffffff


	//   ....[19]....
        /*4c48*/ 	.word	0xffffffff


	//   ....[20]....
        /*4c4c*/ 	.word	0xffffffff


	//   ....[21]....
        /*4c50*/ 	.word	0xffffffff


	//   ....[22]....
        /*4c54*/ 	.word	0xffffffff


	//   ....[23]....
        /*4c58*/ 	.word	0xffffffff


	//----- nvinfo : EIATTR_COOP_GROUP_INSTR_OFFSETS
	.align		4
.L_64:
        /*4c5c*/ 	.byte	0x04, 0x28
        /*4c5e*/ 	.short	(.L_66 - .L_65)


	//   ....[0]....
.L_65:
        /*4c60*/ 	.word	0x0000c4b0


	//   ....[1]....
        /*4c64*/ 	.word	0x0000c780


	//   ....[2]....
        /*4c68*/ 	.word	0x0000cc20


	//   ....[3]....
        /*4c6c*/ 	.word	0x0000cde0


	//   ....[4]....
        /*4c70*/ 	.word	0x0000d380


	//   ....[5]....
        /*4c74*/ 	.word	0x0000d3b0


	//   ....[6]....
        /*4c78*/ 	.word	0x0000d3e0


	//   ....[7]....
        /*4c7c*/ 	.word	0x0000d400


	//   ....[8]....
        /*4c80*/ 	.word	0x0000d410


	//   ....[9]....
        /*4c84*/ 	.word	0x0000d420


	//   ....[10]....
        /*4c88*/ 	.word	0x0000d430


	//   ....[11]....
        /*4c8c*/ 	.word	0x0000d440


	//   ....[12]....
        /*4c90*/ 	.word	0x0000f960


	//   ....[13]....
        /*4c94*/ 	.word	0x0000fc50


	//   ....[14]....
        /*4c98*/ 	.word	0x0000fca0


	//   ....[15]....
        /*4c9c*/ 	.word	0x0000fe40


	//   ....[16]....
        /*4ca0*/ 	.word	0x000106e0


	//   ....[17]....
        /*4ca4*/ 	.word	0x000106f0


	//   ....[18]....
        /*4ca8*/ 	.word	0x00010700


	//   ....[19]....
        /*4cac*/ 	.word	0x00010710


	//   ....[20]....
        /*4cb0*/ 	.word	0x000107b0


	//   ....[21]....
        /*4cb4*/ 	.word	0x000107c0


	//   ....[22]....
        /*4cb8*/ 	.word	0x000107d0


	//   ....[23]....
        /*4cbc*/ 	.word	0x000107e0


	//----- nvinfo : EIATTR_VRC_CTA_INIT_COUNT
	.align		4
.L_66:
        /*4cc0*/ 	.byte	0x02, 0x4a
	.zero		1
	.zero		1


	//----- nvinfo : EIATTR_EXIT_INSTR_OFFSETS
	.align		4
        /*4cc4*/ 	.byte	0x04, 0x1c
        /*4cc6*/ 	.short	(.L_68 - .L_67)


	//   ....[0]....
.L_67:
        /*4cc8*/ 	.word	0x0001c600


	//   ....[1]....
        /*4ccc*/ 	.word	0x0001c640


	//----- nvinfo : EIATTR_REQNTID
	.align		4
.L_68:
        /*4cd0*/ 	.byte	0x04, 0x10
        /*4cd2*/ 	.short	(.L_70 - .L_69)
.L_69:
        /*4cd4*/ 	.word	0x00000200
        /*4cd8*/ 	.word	0x00000001
        /*4cdc*/ 	.word	0x00000001


	//----- nvinfo : EIATTR_CBANK_PARAM_SIZE
	.align		4
.L_70:
        /*4ce0*/ 	.byte	0x03, 0x19
        /*4ce2*/ 	.short	0x0088


	//----- nvinfo : EIATTR_PARAM_CBANK
	.align		4
        /*4ce4*/ 	.byte	0x04, 0x0a
        /*4ce6*/ 	.short	(.L_72 - .L_71)
	.align		4
.L_71:
        /*4ce8*/ 	.word	index@(.nv.constant0.attn_fwd)
        /*4cec*/ 	.short	0x0380
        /*4cee*/ 	.short	0x0088


	//----- nvinfo : EIATTR_SW_WAR
	.align		4
.L_72:
        /*4cf0*/ 	.byte	0x04, 0x36
        /*4cf2*/ 	.short	(.L_74 - .L_73)
.L_73:
        /*4cf4*/ 	.word	0x00000008
.L_74:


//--------------------- .nv.compat                --------------------------
	.section	.nv.compat,"",@"SHT_CUDA_COMPAT_INFO"
	.align	4
        /*0000*/ 	.byte	0x02, 0x02, 0x02, 0x00, 0x02, 0x05, 0x05, 0x00, 0x02, 0x03, 0x00, 0x00, 0x02, 0x06, 0x01, 0x00


//--------------------- .nv.callgraph             --------------------------
	.section	.nv.callgraph,"",@"SHT_CUDA_CALLGRAPH"
	.align	4
	.sectionentsize	8
	.align		4
        /*0000*/ 	.word	0x00000000
	.align		4
        /*0004*/ 	.word	0xffffffff
	.align		4
        /*0008*/ 	.word	0x00000000
	.align		4
        /*000c*/ 	.word	0xfffffffe
	.align		4
        /*0010*/ 	.word	0x00000000
	.align		4
        /*0014*/ 	.word	0xfffffffd
	.align		4
        /*0018*/ 	.word	0x00000000
	.align		4
        /*001c*/ 	.word	0xfffffffc


//--------------------- .nv.constant4             --------------------------
	.section	.nv.constant4,"a",@progbits
	.align	8
	.align		8
.nv.constant4:
        /*0000*/ 	.dword	_$_str


//--------------------- .text.attn_fwd            --------------------------
	.section	.text.attn_fwd,"ax",@progbits
	.align	128
        .global         attn_fwd
        .type           attn_fwd,@function
        .size           attn_fwd,(.L_x_3 - attn_fwd)
        .other          attn_fwd,@"STO_CUDA_ENTRY STV_DEFAULT"
attn_fwd:
.text.attn_fwd:
[----:B------:R-:W0:Y:S01]  /*0000*/  LDC R1, c[0x0][0x37c] ;  /* 0x0000df00ff017b82 */ /* 0x000e220000000800 */
[----:B------:R-:W1:Y:S07]  /*0010*/  S2R R2, SR_CTAID.X ;  /* 0x0000000000027919 */ /* 0x000e6e0000002500 */
[----:B------:R-:W2:Y:S01]  /*0020*/  S2UR UR8, SR_CTAID.Y ;  /* 0x00000000000879c3 */ /* 0x000ea20000002600 */
[----:B------:R-:W2:Y:S01]  /*0030*/  LDCU.64 UR4, c[0x0][0x3b0] ;  /* 0x00007600ff0477ac */ /* 0x000ea20008000a00 */
[----:B0-----:R-:W-:Y:S01]  /*0040*/  VIADD R1, R1, 0xfffff708 ;  /* 0xfffff70801017836 */ /* 0x001fe20000000000 */
[----:B------:R-:W1:Y:S01]  /*0050*/  S2R R0, SR_TID.X ;  /* 0x0000000000007919 */ /* 0x000e620000002100 */
[----:B------:R-:W0:Y:S04]  /*0060*/  LDCU.64 UR12, c[0x0][0x358] ;  /* 0x00006b00ff0c77ac */ /* 0x000e280008000a00 */
[----:B------:R-:W3:Y:S08]  /*0070*/  LDC.64 R4, c[0x0][0x380] ;  /* 0x0000e000ff047b82 */ /* 0x000ef00000000a00 */
[----:B------:R-:W4:Y:S01]  /*0080*/  LDC R7, c[0x0][0x3b8] ;  /* 0x0000ee00ff077b82 */ /* 0x000f220000000800 */
[----:B--2---:R-:W-:Y:S01]  /*0090*/  UIMAD UR4, UR8, UR4, URZ ;  /* 0x00000004080472a4 */ /* 0x004fe2000f8e02ff */
[----:B-1----:R-:W-:-:S02]  /*00a0*/  PRMT R2, R0, 0x6540, R2 ;  /* 0x0000654000027816 */ /* 0x002fc40000000002 */
[----:B------:R-:W-:-:S03]  /*00b0*/  SHF.R.U32.HI R0, RZ, 0x8, R0 ;  /* 0x00000008ff007819 */ /* 0x000fc60000011600 */
[----:B------:R-:W-:Y:S01]  /*00c0*/  IMAD R3, R2, UR5, RZ ;  /* 0x0000000502037c24 */ /* 0x000fe2000f8e02ff */
[----:B------:R-:W-:Y:S01]  /*00d0*/  SGXT.U32 R0, R0, 0x1 ;  /* 0x000000010000781a */ /* 0x000fe20000000000 */
[----:B------:R-:W-:-:S03]  /*00e0*/  USHF.R.S32.HI UR5, URZ, 0x1f, UR4 ;  /* 0x0000001fff057899 */ /* 0x000fc60008011404 */
[----:B---3--:R-:W-:Y:S02]  /*00f0*/  IADD3 R6, P0, P1, R3, UR4, R4 ;  /* 0x0000000403067c10 */ /* 0x008fe4000f91e004 */
[----:B------:R-:W-:Y:S01]  /*0100*/  SHF.R.S32.HI R8, RZ, 0x1f, R3 ;  /* 0x0000001fff087819 */ /* 0x000fe20000011403 */
[----:B----4-:R-:W-:-:S03]  /*0110*/  IMAD R3, R0, R7, RZ ;  /* 0x0000000700037224 */ /* 0x010fc600078e02ff */
[----:B------:R-:W-:Y:S01]  /*0120*/  IADD3.X R8, PT, PT, R8, UR5, R5, P0, P1 ;  /* 0x0000000508087c10 */ /* 0x000fe200087e2405 */
[----:B------:R-:W-:Y:S01]  /*0130*/  IMAD R5, R7, 0x2, R3 ;  /* 0x0000000207057824 */ /* 0x000fe200078e0203 */
[----:B------:R-:W-:-:S03]  /*0140*/  IADD3 R2, P0, PT, R3, R6, RZ ;  /* 0x0000000603027210 */ /* 0x000fc60007f1e0ff */
[----:B------:R-:W-:Y:S01]  /*0150*/  IMAD R11, R7, 0x2, R5 ;  /* 0x00000002070b7824 */ /* 0x000fe200078e0205 */
[----:B------:R-:W-:Y:S02]  /*0160*/  LEA.HI.X.SX32 R3, R3, R8, 0x1, P0 ;  /* 0x0000000803037211 */ /* 0x000fe400000f0eff */
[----:B------:R-:W-:Y:S01]  /*0170*/  IADD3 R4, P0, PT, R5, R6, RZ ;  /* 0x0000000605047210 */ /* 0x000fe20007f1e0ff */
[----:B------:R-:W-:Y:S02]  /*0180*/  IMAD R15, R7, 0x2, R11 ;  /* 0x00000002070f7824 */ /* 0x000fe400078e020b */
[----:B0-----:R0:W2:Y:S01]  /*0190*/  LDG.E.U8 R9, desc[UR12][R2.64] ;  /* 0x0000000c02097981 */ /* 0x0010a2000c1e1100 */
[----:B------:R-:W-:Y:S02]  /*01a0*/  LEA.HI.X.SX32 R5, R5, R8, 0x1, P0 ;  /* 0x0000000805057211 */ /* 0x000fe400000f0eff */
[----:B------:R-:W-:-:S03]  /*01b0*/  IADD3 R12, P0, PT, R11, R6, RZ ;  /* 0x000000060b0c7210 */ /* 0x000fc60007f1e0ff */
[----:B------:R1:W2:Y:S01]  /*01c0*/  LDG.E.U8 R16, desc[UR12][R4.64] ;  /* 0x0000000c04107981 */ /* 0x0002a2000c1e1100 */
[----:B------:R-:W-:Y:S01]  /*01d0*/  LEA.HI.X.SX32 R13, R11, R8, 0x1, P0 ;  /* 0x000000080b0d7211 */ /* 0x000fe200000f0eff */
[----:B------:R-:W-:Y:S01]  /*01e0*/  IMAD R11, R7, 0x2, R15 ;  /* 0x00000002070b7824 */ /* 0x000fe200078e020f */
[----:B------:R-:W-:-:S03]  /*01f0*/  IADD3 R14, P0, PT, R15, R6, RZ ;  /* 0x000000060f0e7210 */ /* 0x000fc60007f1e0ff */
[----:B------:R-:W-:Y:S01]  /*0200*/  IMAD R21, R7, 0x2, R11 ;  /* 0x0000000207157824 */ /* 0x000fe200078e020b */
[----:B------:R-:W-:Y:S01]  /*0210*/  LEA.HI.X.SX32 R15, R15, R8, 0x1, P0 ;  /* 0x000000080f0f7211 */ /* 0x000fe200000f0eff */
[----:B------:R3:W4:Y:S02]  /*0220*/  LDG.E.U8 R12, desc[UR12][R12.64] ;  /* 0x0000000c0c0c7981 */ /* 0x000724000c1e1100 */
[----:B0-----:R-:W-:Y:S01]  /*0230*/  IMAD R3, R7, 0x2, R21 ;  /* 0x0000000207037824 */ /* 0x001fe200078e0215 */
[----:B------:R-:W-:Y:S01]  /*0240*/  IADD3 R20, P0, PT, R21, R6, RZ ;  /* 0x0000000615147210 */ /* 0x000fe20007f1e0ff */
[----:B------:R0:W4:Y:S02]  /*0250*/  LDG.E.U8 R17, desc[UR12][R14.64] ;  /* 0x0000000c0e117981 */ /* 0x000124000c1e1100 */
[----:B-1----:R-:W-:Y:S01]  /*0260*/  IMAD R5, R7, 0x2, R3 ;  /* 0x0000000207057824 */ /* 0x002fe200078e0203 */
[----:B------:R-:W-:Y:S02]  /*0270*/  LEA.HI.X.SX32 R21, R21, R8, 0x1, P0 ;  /* 0x0000000815157211 */ /* 0x000fe400000f0eff */
[-C--:B------:R-:W-:Y:S01]  /*0280*/  IADD3 R42, P0, PT, R3, R6.reuse, RZ ;  /* 0x00000006032a7210 */ /* 0x080fe20007f1e0ff */
[----:B------:R-:W-:Y:S01]  /*0290*/  IMAD R23, R7, 0x2, R5 ;  /* 0x0000000207177824 */ /* 0x000fe200078e0205 */
[----:B------:R-:W-:Y:S01]  /*02a0*/  IADD3 R18, P1, PT, R11, R6, RZ ;  /* 0x000000060b127210 */ /* 0x000fe20007f3e0ff */
[----:B------:R-:W5:Y:S01]  /*02b0*/  LDG.E.U8 R10, desc[UR12][R20.64] ;  /* 0x0000000c140a7981 */ /* 0x000f62000c1e1100 */
[----:B------:R-:W-:Y:S01]  /*02c0*/  LEA.HI.X.SX32 R43, R3, R8, 0x1, P0 ;  /* 0x00000008032b7211 */ /* 0x000fe200000f0eff */
[----:B---3--:R-:W-:Y:S01]  /*02d0*/  IMAD R13, R7, 0x2, R23 ;  /* 0x00000002070d7824 */ /* 0x008fe200078e0217 */
[----:B------:R-:W-:-:S02]  /*02e0*/  IADD3 R2, P0, PT, R5, R6, RZ ;  /* 0x0000000605027210 */ /* 0x000fc40007f1e0ff */
[-C--:B------:R-:W-:Y:S01]  /*02f0*/  LEA.HI.X.SX32 R19, R11, R8.reuse, 0x1, P1 ;  /* 0x000000080b137211 */ /* 0x080fe200008f0eff */
[----:B------:R-:W3:Y:S01]  /*0300*/  LDG.E.U8 R42, desc[UR12][R42.64] ;  /* 0x0000000c2a2a7981 */ /* 0x000ee2000c1e1100 */
[----:B------:R-:W-:Y:S01]  /*0310*/  LEA.HI.X.SX32 R3, R5, R8, 0x1, P0 ;  /* 0x0000000805037211 */ /* 0x000fe200000f0eff */
[----:B------:R-:W-:Y:S01]  /*0320*/  IMAD R5, R7, 0x2, R13 ;  /* 0x0000000207057824 */ /* 0x000fe200078e020d */
[C---:B0-----:R-:W-:Y:S01]  /*0330*/  IADD3 R14, P0, PT, R13.reuse, R6, RZ ;  /* 0x000000060d0e7210 */ /* 0x041fe20007f1e0ff */
[----:B------:R0:W5:Y:S03]  /*0340*/  LDG.E.U8 R11, desc[UR12][R18.64] ;  /* 0x0000000c120b7981 */ /* 0x000166000c1e1100 */
[----:B------:R-:W-:Y:S01]  /*0350*/  LEA.HI.X.SX32 R15, R13, R8, 0x1, P0 ;  /* 0x000000080d0f7211 */ /* 0x000fe200000f0eff */
[----:B------:R-:W-:Y:S01]  /*0360*/  IMAD R13, R7, 0x2, R5 ;  /* 0x00000002070d7824 */ /* 0x000fe200078e0205 */
[----:B------:R-:W-:Y:S01]  /*0370*/  IADD3 R46, P0, PT, R5, R6, RZ ;  /* 0x00000006052e7210 */ /* 0x000fe20007f1e0ff */
[----:B------:R1:W3:Y:S02]  /*0380*/  LDG.E.U8 R41, desc[UR12][R2.64] ;  /* 0x0000000c02297981 */ /* 0x0002e4000c1e1100 */
[----:B0-----:R-:W-:Y:S01]  /*0390*/  IMAD R19, R7, 0x2, R13 ;  /* 0x0000000207137824 */ /* 0x001fe200078e020d */
[----:B------:R-:W-:Y:S01]  /*03a0*/  LEA.HI.X.SX32 R47, R5, R8, 0x1, P0 ;  /* 0x00000008052f7211 */ /* 0x000fe200000f0eff */
[----:B------:R-:W2:Y:S01]  /*03b0*/  LDG.E.U8 R14, desc[UR12][R14.64] ;  /* 0x0000000c0e0e7981 */ /* 0x000ea2000c1e1100 */
[-C--:B------:R-:W-:Y:S01]  /*03c0*/  IADD3 R4, P0, PT, R13, R6.reuse, RZ ;  /* 0x000000060d047210 */ /* 0x080fe20007f1e0ff */
[----:B------:R-:W-:Y:S01]  /*03d0*/  IMAD R21, R7, 0x2, R19 ;  /* 0x0000000207157824 */ /* 0x000fe200078e0213 */
[----:B------:R-:W-:Y:S01]  /*03e0*/  IADD3 R38, P1, PT, R23, R6, RZ ;  /* 0x0000000617267210 */ /* 0x000fe20007f3e0ff */
[----:B------:R-:W2:Y:S01]  /*03f0*/  LDG.E.U8 R46, desc[UR12][R46.64] ;  /* 0x0000000c2e2e7981 */ /* 0x000ea2000c1e1100 */
[----:B------:R-:W-:Y:S01]  /*0400*/  LEA.HI.X.SX32 R5, R13, R8, 0x1, P0 ;  /* 0x000000080d057211 */ /* 0x000fe200000f0eff */
[----:B-1----:R-:W-:Y:S01]  /*0410*/  IMAD R3, R7, 0x2, R21 ;  /* 0x0000000207037824 */ /* 0x002fe200078e0215 */
[----:B------:R-:W-:-:S02]  /*0420*/  IADD3 R20, P0, PT, R21, R6, RZ ;  /* 0x0000000615147210 */ /* 0x000fc40007f1e0ff */
[-C--:B------:R-:W-:Y:S01]  /*0430*/  LEA.HI.X.SX32 R39, R23, R8.reuse, 0x1, P1 ;  /* 0x0000000817277211 */ /* 0x080fe200008f0eff */
[----:B------:R0:W2:Y:S01]  /*0440*/  LDG.E.U8 R45, desc[UR12][R4.64] ;  /* 0x0000000c042d7981 */ /* 0x0000a2000c1e1100 */
[----:B------:R-:W-:Y:S01]  /*0450*/  LEA.HI.X.SX32 R21, R21, R8, 0x1, P0 ;  /* 0x0000000815157211 */ /* 0x000fe200000f0eff */
[----:B------:R-:W-:Y:S01]  /*0460*/  IMAD R25, R7, 0x2, R3 ;  /* 0x0000000207197824 */ /* 0x000fe200078e0203 */
[-C--:B------:R-:W-:Y:S01]  /*0470*/  IADD3 R22, P0, PT, R3, R6.reuse, RZ ;  /* 0x0000000603167210 */ /* 0x080fe20007f1e0ff */
[----:B------:R-:W2:Y:S01]  /*0480*/  LDG.E.U8 R38, desc[UR12][R38.64] ;  /* 0x0000000c26267981 */ /* 0x000ea2000c1e1100 */
[----:B------:R-:W-:Y:S02]  /*0490*/  IADD3 R18, P1, PT, R19, R6, RZ ;  /* 0x0000000613127210 */ /* 0x000fe40007f3e0ff */
[-C--:B------:R-:W-:Y:S01]  /*04a0*/  LEA.HI.X.SX32 R23, R3, R8.reuse, 0x1, P0 ;  /* 0x0000000803177211 */ /* 0x080fe200000f0eff */
[----:B------:R-:W-:Y:S01]  /*04b0*/  IMAD R3, R7, 0x2, R25 ;  /* 0x0000000207037824 */ /* 0x000fe200078e0219 */
[----:B------:R-:W-:Y:S01]  /*04c0*/  LEA.HI.X.SX32 R19, R19, R8, 0x1, P1 ;  /* 0x0000000813137211 */ /* 0x000fe200008f0eff */
[----:B------:R-:W2:Y:S01]  /*04d0*/  LDG.E.U8 R15, desc[UR12][R20.64] ;  /* 0x0000000c140f7981 */ /* 0x000ea2000c1e1100 */
[----:B------:R-:W-:Y:S01]  /*04e0*/  IADD3 R26, P0, PT, R25, R6, RZ ;  /* 0x00000006191a7210 */ /* 0x000fe20007f1e0ff */
[----:B------:R-:W-:-:S02]  /*04f0*/  IMAD R29, R7, 0x2, R3 ;  /* 0x00000002071d7824 */ /* 0x000fc400078e0203 */
[----:B------:R1:W2:Y:S01]  /*0500*/  LDG.E.U8 R13, desc[UR12][R18.64] ;  /* 0x0000000c120d7981 */ /* 0x0002a2000c1e1100 */
[----:B------:R-:W-:Y:S02]  /*0510*/  LEA.HI.X.SX32 R27, R25, R8, 0x1, P0 ;  /* 0x00000008191b7211 */ /* 0x000fe400000f0eff */
[----:B0-----:R-:W-:Y:S01]  /*0520*/  IADD3 R4, P0, PT, R29, R6, RZ ;  /* 0x000000061d047210 */ /* 0x001fe20007f1e0ff */
[----:B------:R-:W2:Y:S01]  /*0530*/  LDG.E.U8 R51, desc[UR12][R22.64] ;  /* 0x0000000c16337981 */ /* 0x000ea2000c1e1100 */
[----:B-1----:R-:W-:Y:S02]  /*0540*/  IMAD R19, R7, 0x2, R29 ;  /* 0x0000000207137824 */ /* 0x002fe400078e021d */
[----:B------:R-:W-:Y:S01]  /*0550*/  LEA.HI.X.SX32 R5, R29, R8, 0x1, P0 ;  /* 0x000000081d057211 */ /* 0x000fe200000f0eff */
[----:B------:R-:W2:Y:S01]  /*0560*/  LDG.E.U8 R49, desc[UR12][R26.64] ;  /* 0x0000000c1a317981 */ /* 0x000ea2000c1e1100 */
[----:B------:R-:W-:Y:S01]  /*0570*/  IMAD R21, R7, 0x2, R19 ;  /* 0x0000000207157824 */ /* 0x000fe200078e0213 */
[----:B------:R-:W-:-:S02]  /*0580*/  IADD3 R18, P0, PT, R19, R6, RZ ;  /* 0x0000000613127210 */ /* 0x000fc40007f1e0ff */
[----:B------:R-:W2:Y:S01]  /*0590*/  LDG.E.U8 R39, desc[UR12][R4.64] ;  /* 0x0000000c04277981 */ /* 0x000ea2000c1e1100 */
[----:B------:R-:W-:Y:S02]  /*05a0*/  IADD3 R2, P1, PT, R3, R6, RZ ;  /* 0x0000000603027210 */ /* 0x000fe40007f3e0ff */
[----:B------:R-:W-:Y:S01]  /*05b0*/  LEA.HI.X.SX32 R19, R19, R8, 0x1, P0 ;  /* 0x0000000813137211 */ /* 0x000fe200000f0eff */
[----:B------:R-:W-:Y:S01]  /*05c0*/  IMAD R29, R7, 0x2, R21 ;  /* 0x00000002071d7824 */ /* 0x000fe200078e0215 */
[----:B------:R-:W-:Y:S02]  /*05d0*/  IADD3 R24, P0, PT, R21, R6, RZ ;  /* 0x0000000615187210 */ /* 0x000fe40007f1e0ff */
[-C--:B------:R-:W-:Y:S01]  /*05e0*/  LEA.HI.X.SX32 R3, R3, R8.reuse, 0x1, P1 ;  /* 0x0000000803037211 */ /* 0x080fe200008f0eff */
[----:B------:R-:W-:Y:S01]  /*05f0*/  IMAD R31, R7, 0x2, R29 ;  /* 0x00000002071f7824 */ /* 0x000fe200078e021d */
[----:B------:R-:W-:Y:S01]  /*0600*/  LEA.HI.X.SX32 R25, R21, R8, 0x1, P0 ;  /* 0x0000000815197211 */ /* 0x000fe200000f0eff */
[----:B------:R-:W2:Y:S03]  /*0610*/  LDG.E.U8 R28, desc[UR12][R18.64] ;  /* 0x0000000c121c7981 */ /* 0x000ea6000c1e1100 */
[C---:B------:R-:W-:Y:S01]  /*0620*/  IADD3 R20, P0, PT, R31.reuse, R6, RZ ;  /* 0x000000061f147210 */ /* 0x040fe20007f1e0ff */
[----:B------:R0:W3:Y:S04]  /*0630*/  LDG.E.U8 R40, desc[UR12][R2.64] ;  /* 0x0000000c02287981 */ /* 0x0000e8000c1e1100 */
[----:B------:R-:W3:Y:S01]  /*0640*/  LDG.E.U8 R0, desc[UR12][R24.64] ;  /* 0x0000000c18007981 */ /* 0x000ee2000c1e1100 */
[----:B------:R-:W-:Y:S01]  /*0650*/  LEA.HI.X.SX32 R21, R31, R8, 0x1, P0 ;  /* 0x000000081f157211 */ /* 0x000fe200000f0eff */
[----:B0-----:R-:W-:Y:S01]  /*0660*/  IMAD R3, R7, 0x2, R31 ;  /* 0x0000000207037824 */ /* 0x001fe200078e021f */
[----:B------:R-:W-:-:S03]  /*0670*/  IADD3 R22, P1, PT, R29, R6, RZ ;  /* 0x000000061d167210 */ /* 0x000fc60007f3e0ff */
[----:B------:R-:W4:Y:S01]  /*0680*/  LDG.E.U8 R43, desc[UR12][R20.64] ;  /* 0x0000000c142b7981 */ /* 0x000f22000c1e1100 */
[----:B------:R-:W-:Y:S01]  /*0690*/  IMAD R27, R7, 0x2, R3 ;  /* 0x00000002071b7824 */ /* 0x000fe200078e0203 */
[----:B------:R-:W-:-:S04]  /*06a0*/  IADD3 R4, P0, PT, R3, R6, RZ ;  /* 0x0000000603047210 */ /* 0x000fc80007f1e0ff */
[----:B------:R-:W-:Y:S02]  /*06b0*/  LEA.HI.X.SX32 R5, R3, R8, 0x1, P0 ;  /* 0x0000000803057211 */ /* 0x000fe400000f0eff */
[----:B------:R-:W-:Y:S02]  /*06c0*/  IADD3 R2, P0, PT, R27, R6, RZ ;  /* 0x000000061b027210 */ /* 0x000fe40007f1e0ff */
[-C--:B------:R-:W-:Y:S01]  /*06d0*/  LEA.HI.X.SX32 R23, R29, R8.reuse, 0x1, P1 ;  /* 0x000000081d177211 */ /* 0x080fe200008f0eff */
[----:B------:R-:W4:Y:S01]  /*06e0*/  LDG.E.U8 R26, desc[UR12][R4.64] ;  /* 0x0000000c041a7981 */ /* 0x000f22000c1e1100 */
[----:B------:R-:W-:-:S03]  /*06f0*/  LEA.HI.X.SX32 R3, R27, R8, 0x1, P0 ;  /* 0x000000081b037211 */ /* 0x000fc600000f0eff */
[----:B------:R0:W5:Y:S04]  /*0700*/  LDG.E.U8 R44, desc[UR12][R22.64] ;  /* 0x0000000c162c7981 */ /* 0x000168000c1e1100 */
[----:B------:R1:W5:Y:S01]  /*0710*/  LDG.E.U8 R22, desc[UR12][R2.64] ;  /* 0x0000000c02167981 */ /* 0x000362000c1e1100 */
[----:B------:R-:W-:-:S04]  /*0720*/  IMAD R29, R7, 0x2, R27 ;  /* 0x00000002071d7824 */ /* 0x000fc800078e021b */
[----:B------:R-:W-:-:S04]  /*0730*/  IMAD R31, R7, 0x2, R29 ;  /* 0x00000002071f7824 */ /* 0x000fc800078e021d */
[----:B0-----:R-:W-:Y:S01]  /*0740*/  IMAD R23, R7, 0x2, R31 ;  /* 0x0000000207177824 */ /* 0x001fe200078e021f */
[-C--:B------:R-:W-:Y:S02]  /*0750*/  IADD3 R4, P0, PT, R31, R6.reuse, RZ ;  /* 0x000000061f047210 */ /* 0x080fe40007f1e0ff */
[----:B------:R-:W-:Y:S02]  /*0760*/  IADD3 R18, P1, PT, R29, R6, RZ ;  /* 0x000000061d127210 */ /* 0x000fe40007f3e0ff */
[----:B------:R-:W-:Y:S01]  /*0770*/  LEA.HI.X.SX32 R5, R31, R8, 0x1, P0 ;  /* 0x000000081f057211 */ /* 0x000fe200000f0eff */
[----:B------:R-:W-:Y:S01]  /*0780*/  IMAD R21, R7, 0x2, R23 ;  /* 0x0000000207157824 */ /* 0x000fe200078e0217 */
[----:B-1----:R-:W-:Y:S02]  /*0790*/  IADD3 R2, P0, PT, R23, R6, RZ ;  /* 0x0000000617027210 */ /* 0x002fe40007f1e0ff */
[-C--:B------:R-:W-:Y:S01]  /*07a0*/  LEA.HI.X.SX32 R19, R29, R8.reuse, 0x1, P1 ;  /* 0x000000081d137211 */ /* 0x080fe200008f0eff */
[----:B------:R0:W5:Y:S01]  /*07b0*/  LDG.E.U8 R47, desc[UR12][R4.64] ;  /* 0x0000000c042f7981 */ /* 0x000162000c1e1100 */
[----:B------:R-:W-:Y:S01]  /*07c0*/  LEA.HI.X.SX32 R3, R23, R8, 0x1, P0 ;  /* 0x0000000817037211 */ /* 0x000fe200000f0eff */
[----:B------:R-:W-:-:S02]  /*07d0*/  IMAD R23, R7, 0x2, R21 ;  /* 0x0000000207177824 */ /* 0x000fc400078e0215 */
[----:B------:R1:W5:Y:S02]  /*07e0*/  LDG.E.U8 R48, desc[UR12][R18.64] ;  /* 0x0000000c12307981 */ /* 0x000364000c1e1100 */
[----:B------:R-:W-:Y:S02]  /*07f0*/  IMAD R25, R7, 0x2, R23 ;  /* 0x0000000207197824 */ /* 0x000fe400078e0217 */
[----:B------:R1:W5:Y:S01]  /*0800*/  LDG.E.U8 R24, desc[UR12][R2.64] ;  /* 0x0000000c02187981 */ /* 0x000362000c1e1100 */
[-C--:B0-----:R-:W-:Y:S02]  /*0810*/  IADD3 R4, P0, PT, R21, R6.reuse, RZ ;  /* 0x0000000615047210 */ /* 0x081fe40007f1e0ff */
[----:B-1----:R-:W-:Y:S02]  /*0820*/  IADD3 R18, P1, PT, R23, R6, RZ ;  /* 0x0000000617127210 */ /* 0x002fe40007f3e0ff */
[-C--:B------:R-:W-:Y:S01]  /*0830*/  LEA.HI.X.SX32 R5, R21, R8.reuse, 0x1, P0 ;  /* 0x0000000815057211 */ /* 0x080fe200000f0eff */
[----:B------:R-:W-:Y:S01]  /*0840*/  IMAD R21, R7, 0x2, R25 ;  /* 0x0000000207157824 */ /* 0x000fe200078e0219 */
[----:B------:R-:W-:-:S02]  /*0850*/  LEA.HI.X.SX32 R19, R23, R8, 0x1, P1 ;  /* 0x0000000817137211 */ /* 0x000fc400008f0eff */
[----:B------:R-:W-:Y:S01]  /*0860*/  IADD3 R2, P0, PT, R25, R6, RZ ;  /* 0x0000000619027210 */ /* 0x000fe20007f1e0ff */
[----:B------:R0:W5:Y:S01]  /*0870*/  LDG.E.U8 R20, desc[UR12][R4.64] ;  /* 0x0000000c04147981 */ /* 0x000162000c1e1100 */
[----:B------:R-:W-:Y:S02]  /*0880*/  IMAD R23, R7, 0x2, R21 ;  /* 0x0000000207177824 */ /* 0x000fe400078e0215 */
[----:B------:R-:W-:-:S05]  /*0890*/  LEA.HI.X.SX32 R3, R25, R8, 0x1, P0 ;  /* 0x0000000819037211 */ /* 0x000fca00000f0eff */
[----:B------:R1:W5:Y:S01]  /*08a0*/  LDG.E.U8 R29, desc[UR12][R2.64] ;  /* 0x0000000c021d7981 */ /* 0x000362000c1e1100 */
[----:B0-----:R-:W-:-:S04]  /*08b0*/  IADD3 R4, P0, PT, R21, R6, RZ ;  /* 0x0000000615047210 */ /* 0x001fc80007f1e0ff */
[----:B------:R-:W-:Y:S01]  /*08c0*/  LEA.HI.X.SX32 R5, R21, R8, 0x1, P0 ;  /* 0x0000000815057211 */ /* 0x000fe200000f0eff */
[----:B------:R-:W-:Y:S01]  /*08d0*/  IMAD R21, R7, 0x2, R23 ;  /* 0x0000000207157824 */ /* 0x000fe200078e0217 */
[----:B-1----:R-:W-:-:S03]  /*08e0*/  IADD3 R2, P0, PT, R23, R6, RZ ;  /* 0x0000000617027210 */ /* 0x002fc60007f1e0ff */
[----:B------:R-:W-:Y:S01]  /*08f0*/  IMAD R25, R7, 0x2, R21 ;  /* 0x0000000207197824 */ /* 0x000fe200078e0215 */
[----:B------:R-:W-:-:S05]  /*0900*/  LEA.HI.X.SX32 R3, R23, R8, 0x1, P0 ;  /* 0x0000000817037211 */ /* 0x000fca00000f0eff */
[----:B------:R-:W5:Y:S04]  /*0910*/  LDG.E.U8 R27, desc[UR12][R2.64] ;  /* 0x0000000c021b7981 */ /* 0x000f68000c1e1100 */
[----:B--2---:R0:W-:Y:S04]  /*0920*/  STL [R1+0x138], R28 ;  /* 0x0001381c01007387 */ /* 0x0041e80000100800 */
[----:B---3--:R1:W-:Y:S04]  /*0930*/  STL [R1+0x134], R0 ;  /* 0x0001340001007387 */ /* 0x0083e80000100800 */
[----:B0-----:R0:W2:Y:S04]  /*0940*/  LDG.E.U8 R28, desc[UR12][R4.64] ;  /* 0x0000000c041c7981 */ /* 0x0010a8000c1e1100 */
[----:B-1----:R1:W3:Y:S01]  /*0950*/  LDG.E.U8 R0, desc[UR12][R18.64] ;  /* 0x0000000c12007981 */ /* 0x0022e2000c1e1100 */
[----:B0-----:R-:W-:-:S02]  /*0960*/  IADD3 R4, P0, PT, R25, R6, RZ ;  /* 0x0000000619047210 */ /* 0x001fc40007f1e0ff */
[C---:B-1----:R-:W-:Y:S01]  /*0970*/  IADD3 R18, P1, PT, R21.reuse, R6, RZ ;  /* 0x0000000615127210 */ /* 0x042fe20007f3e0ff */
[----:B----4-:R0:W-:Y:S03]  /*0980*/  STL [R1+0x158], R26 ;  /* 0x0001581a01007387 */ /* 0x0101e60000100800 */
[-C--:B------:R-:W-:Y:S02]  /*0990*/  LEA.HI.X.SX32 R19, R21, R8.reuse, 0x1, P1 ;  /* 0x0000000815137211 */ /* 0x080fe400008f0eff */
[----:B------:R-:W-:-:S05]  /*09a0*/  LEA.HI.X.SX32 R5, R25, R8, 0x1, P0 ;  /* 0x0000000819057211 */ /* 0x000fca00000f0eff */
[----:B0-----:R-:W4:Y:S04]  /*09b0*/  LDG.E.U8 R26, desc[UR12][R4.64] ;  /* 0x0000000c041a7981 */ /* 0x001f28000c1e1100 */
[----:B-----5:R0:W-:Y:S04]  /*09c0*/  STL [R1+0x154], R22 ;  /* 0x0001541601007387 */ /* 0x0201e80000100800 */
[----:B0-----:R0:W5:Y:S01]  /*09d0*/  LDG.E.U8 R22, desc[UR12][R18.64] ;  /* 0x0000000c12167981 */ /* 0x001162000c1e1100 */
[----:B------:R-:W-:-:S04]  /*09e0*/  IMAD R21, R7, 0x2, R25 ;  /* 0x0000000207157824 */ /* 0x000fc800078e0219 */
[----:B------:R-:W-:Y:S01]  /*09f0*/  IMAD R23, R7, 0x2, R21 ;  /* 0x0000000207177824 */ /* 0x000fe200078e0215 */
[----:B------:R-:W-:-:S04]  /*0a00*/  IADD3 R2, P0, PT, R21, R6, RZ ;  /* 0x0000000615027210 */ /* 0x000fc80007f1e0ff */
[----:B------:R-:W-:Y:S01]  /*0a10*/  LEA.HI.X.SX32 R3, R21, R8, 0x1, P0 ;  /* 0x0000000815037211 */ /* 0x000fe200000f0eff */
[----:B------:R-:W-:Y:S01]  /*0a20*/  IMAD R21, R7, 0x2, R23 ;  /* 0x0000000207157824 */ /* 0x000fe200078e0217 */
[----:B0-----:R-:W-:-:S03]  /*0a30*/  IADD3 R18, P0, PT, R23, R6, RZ ;  /* 0x0000000617127210 */ /* 0x001fc60007f1e0ff */
[----:B------:R-:W-:Y:S01]  /*0a40*/  IMAD R25, R7, 0x2, R21 ;  /* 0x0000000207197824 */ /* 0x000fe200078e0215 */
[----:B------:R-:W-:Y:S02]  /*0a50*/  IADD3 R4, P1, PT, R21, R6, RZ ;  /* 0x0000000615047210 */ /* 0x000fe40007f3e0ff */
[-C--:B------:R-:W-:Y:S01]  /*0a60*/  LEA.HI.X.SX32 R19, R23, R8.reuse, 0x1, P0 ;  /* 0x0000000817137211 */ /* 0x080fe200000f0eff */
[----:B------:R0:W-:Y:S01]  /*0a70*/  STL [R1+0x15c], R24 ;  /* 0x00015c1801007387 */ /* 0x0001e20000100800 */
[----:B------:R-:W-:Y:S01]  /*0a80*/  LEA.HI.X.SX32 R5, R21, R8, 0x1, P1 ;  /* 0x0000000815057211 */ /* 0x000fe200008f0eff */
[----:B------:R-:W-:Y:S02]  /*0a90*/  IMAD R21, R7, 0x2, R25 ;  /* 0x0000000207157824 */ /* 0x000fe400078e0219 */
[----:B0-----:R0:W4:Y:S04]  /*0aa0*/  LDG.E.U8 R24, desc[UR12][R2.64] ;  /* 0x0000000c02187981 */ /* 0x001128000c1e1100 */
[----:B------:R1:W-:Y:S01]  /*0ab0*/  STL [R1+0x150], R20 ;  /* 0x0001501401007387 */ /* 0x0003e20000100800 */
[----:B0-----:R-:W-:-:S03]  /*0ac0*/  IADD3 R2, P0, PT, R25, R6, RZ ;  /* 0x0000000619027210 */ /* 0x001fc60007f1e0ff */
[----:B-1----:R0:W4:Y:S01]  /*0ad0*/  LDG.E.U8 R20, desc[UR12][R18.64] ;  /* 0x0000000c12147981 */ /* 0x002122000c1e1100 */
[----:B------:R-:W-:Y:S01]  /*0ae0*/  LEA.HI.X.SX32 R3, R25, R8, 0x1, P0 ;  /* 0x0000000819037211 */ /* 0x000fe200000f0eff */
[----:B------:R-:W-:Y:S01]  /*0af0*/  IMAD R23, R7, 0x2, R21 ;  /* 0x0000000207177824 */ /* 0x000fe200078e0215 */
[----:B0-----:R-:W-:-:S04]  /*0b00*/  IADD3 R18, P0, PT, R21, R6, RZ ;  /* 0x0000000615127210 */ /* 0x001fc80007f1e0ff */
[----:B------:R-:W-:Y:S01]  /*0b10*/  LEA.HI.X.SX32 R19, R21, R8, 0x1, P0 ;  /* 0x0000000815137211 */ /* 0x000fe200000f0eff */
[----:B------:R-:W-:-:S04]  /*0b20*/  IMAD R21, R7, 0x2, R23 ;  /* 0x0000000207157824 */ /* 0x000fc800078e0217 */
[----:B------:R-:W-:Y:S01]  /*0b30*/  IMAD R25, R7, 0x2, R21 ;  /* 0x0000000207197824 */ /* 0x000fe200078e0215 */
[----:B---3--:R0:W-:Y:S04]  /*0b40*/  STL [R1+0x68], R0 ;  /* 0x0000680001007387 */ /* 0x0081e80000100800 */
[----:B0-----:R0:W3:Y:S04]  /*0b50*/  LDG.E.U8 R0, desc[UR12][R4.64] ;  /* 0x0000000c04007981 */ /* 0x0010e8000c1e1100 */
[----:B------:R1:W-:Y:S04]  /*0b60*/  STL [R1+0x5c], R29 ;  /* 0x00005c1d01007387 */ /* 0x0003e80000100800 */
[----:B--2---:R2:W-:Y:S01]  /*0b70*/  STL [R1+0x14c], R28 ;  /* 0x00014c1c01007387 */ /* 0x0045e20000100800 */
[----:B0-----:R-:W-:-:S03]  /*0b80*/  IADD3 R4, P1, PT, R21, R6, RZ ;  /* 0x0000000615047210 */ /* 0x001fc60007f3e0ff */
[----:B-1----:R0:W3:Y:S01]  /*0b90*/  LDG.E.U8 R29, desc[UR12][R2.64] ;  /* 0x0000000c021d7981 */ /* 0x0020e2000c1e1100 */
[----:B------:R-:W-:-:S03]  /*0ba0*/  LEA.HI.X.SX32 R5, R21, R8, 0x1, P1 ;  /* 0x0000000815057211 */ /* 0x000fc600008f0eff */
[----:B--2---:R1:W2:Y:S01]  /*0bb0*/  LDG.E.U8 R28, desc[UR12][R18.64] ;  /* 0x0000000c121c7981 */ /* 0x0042a2000c1e1100 */
[----:B0-----:R-:W-:-:S04]  /*0bc0*/  IADD3 R2, P0, PT, R23, R6, RZ ;  /* 0x0000000617027210 */ /* 0x001fc80007f1e0ff */
[----:B------:R-:W-:Y:S02]  /*0bd0*/  LEA.HI.X.SX32 R3, R23, R8, 0x1, P0 ;  /* 0x0000000817037211 */ /* 0x000fe400000f0eff */
[C---:B-1----:R-:W-:Y:S01]  /*0be0*/  IADD3 R18, P0, PT, R25.reuse, R6, RZ ;  /* 0x0000000619127210 */ /* 0x042fe20007f1e0ff */
[----:B------:R0:W-:Y:S03]  /*0bf0*/  STL [R1+0x148], R27 ;  /* 0x0001481b01007387 */ /* 0x0001e60000100800 */
[----:B------:R-:W-:Y:S01]  /*0c00*/  LEA.HI.X.SX32 R19, R25, R8, 0x1, P0 ;  /* 0x0000000819137211 */ /* 0x000fe200000f0eff */
[----:B-----5:R1:W-:Y:S04]  /*0c10*/  STL [R1+0x118], R22 ;  /* 0x0001181601007387 */ /* 0x0203e80000100800 */
[----:B0-----:R0:W5:Y:S04]  /*0c20*/  LDG.E.U8 R27, desc[UR12][R2.64] ;  /* 0x0000000c021b7981 */ /* 0x001168000c1e1100 */
[----:B-1----:R1:W5:Y:S04]  /*0c30*/  LDG.E.U8 R22, desc[UR12][R4.64] ;  /* 0x0000000c04167981 */ /* 0x002368000c1e1100 */
[----:B----4-:R4:W-:Y:S04]  /*0c40*/  STL [R1+0x114], R26 ;  /* 0x0001141a01007387 */ /* 0x0109e80000100800 */
[----:B----4-:R4:W5:Y:S01]  /*0c50*/  LDG.E.U8 R26, desc[UR12][R18.64] ;  /* 0x0000000c121a7981 */ /* 0x010962000c1e1100 */
[----:B------:R-:W-:-:S04]  /*0c60*/  IMAD R21, R7, 0x2, R25 ;  /* 0x0000000207157824 */ /* 0x000fc800078e0219 */
[----:B------:R-:W-:Y:S01]  /*0c70*/  IMAD R23, R7, 0x2, R21 ;  /* 0x0000000207177824 */ /* 0x000fe200078e0215 */
[----:B0-----:R-:W-:-:S03]  /*0c80*/  IADD3 R2, P0, PT, R21, R6, RZ ;  /* 0x0000000615027210 */ /* 0x001fc60007f1e0ff */
[----:B------:R-:W-:Y:S01]  /*0c90*/  IMAD R25, R7, 0x2, R23 ;  /* 0x0000000207197824 */ /* 0x000fe200078e0217 */
[----:B------:R-:W-:Y:S02]  /*0ca0*/  LEA.HI.X.SX32 R3, R21, R8, 0x1, P0 ;  /* 0x0000000815037211 */ /* 0x000fe400000f0eff */
[-C--:B-1----:R-:W-:Y:S01]  /*0cb0*/  IADD3 R4, P0, PT, R23, R6.reuse, RZ ;  /* 0x0000000617047210 */ /* 0x082fe20007f1e0ff */
[----:B------:R-:W-:Y:S01]  /*0cc0*/  IMAD R21, R7, 0x2, R25 ;  /* 0x0000000207157824 */ /* 0x000fe200078e0219 */
[----:B----4-:R-:W-:Y:S01]  /*0cd0*/  IADD3 R18, P1, PT, R25, R6, RZ ;  /* 0x0000000619127210 */ /* 0x010fe20007f3e0ff */
[----:B------:R0:W-:Y:S01]  /*0ce0*/  STL [R1+0x144], R24 ;  /* 0x0001441801007387 */ /* 0x0001e20000100800 */
[----:B------:R-:W-:-:S03]  /*0cf0*/  LEA.HI.X.SX32 R5, R23, R8, 0x1, P0 ;  /* 0x0000000817057211 */ /* 0x000fc600000f0eff */
[----:B------:R1:W-:Y:S01]  /*0d00*/  STL [R1+0x140], R20 ;  /* 0x0001401401007387 */ /* 0x0003e20000100800 */
[----:B------:R-:W-:-:S03]  /*0d10*/  LEA.HI.X.SX32 R19, R25, R8, 0x1, P1 ;  /* 0x0000000819137211 */ /* 0x000fc600008f0eff */
[----:B------:R4:W5:Y:S04]  /*0d20*/  LDG.E.U8 R30, desc[UR12][R2.64] ;  /* 0x0000000c021e7981 */ /* 0x000968000c1e1100 */
[----:B0-----:R0:W5:Y:S01]  /*0d30*/  LDG.E.U8 R24, desc[UR12][R4.64] ;  /* 0x0000000c04187981 */ /* 0x001162000c1e1100 */
[----:B-1----:R-:W-:-:S03]  /*0d40*/  IMAD R20, R7, 0x2, R21 ;  /* 0x0000000207147824 */ /* 0x002fc600078e0215 */
[----:B------:R1:W5:Y:S01]  /*0d50*/  LDG.E.U8 R25, desc[UR12][R18.64] ;  /* 0x0000000c12197981 */ /* 0x000362000c1e1100 */
[----:B----4-:R-:W-:-:S04]  /*0d60*/  IADD3 R2, P0, PT, R21, R6, RZ ;  /* 0x0000000615027210 */ /* 0x010fc80007f1e0ff */
[----:B------:R-:W-:Y:S02]  /*0d70*/  LEA.HI.X.SX32 R3, R21, R8, 0x1, P0 ;  /* 0x0000000815037211 */ /* 0x000fe400000f0eff */
[----:B0-----:R-:W-:-:S03]  /*0d80*/  IADD3 R4, P0, PT, R20, R6, RZ ;  /* 0x0000000614047210 */ /* 0x001fc60007f1e0ff */
[----:B------:R0:W4:Y:S01]  /*0d90*/  LDG.E.U8 R23, desc[UR12][R2.64] ;  /* 0x0000000c02177981 */ /* 0x000122000c1e1100 */
[----:B------:R-:W-:-:S03]  /*0da0*/  LEA.HI.X.SX32 R5, R20, R8, 0x1, P0 ;  /* 0x0000000814057211 */ /* 0x000fc600000f0eff */
[----:B---3--:R3:W-:Y:S02]  /*0db0*/  STL [R1+0x100], R0 ;  /* 0x0001000001007387 */ /* 0x0087e40000100800 */
[----:B---3--:R-:W-:-:S04]  /*0dc0*/  IMAD R0, R7, 0x2, R20 ;  /* 0x0000000207007824 */ /* 0x008fc800078e0214 */
[----:B-1----:R-:W-:Y:S01]  /*0dd0*/  IMAD R19, R7, 0x2, R0 ;  /* 0x0000000207137824 */ /* 0x002fe200078e0200 */
[----:B0-----:R-:W-:-:S03]  /*0de0*/  IADD3 R2, P0, PT, R0, R6, RZ ;  /* 0x0000000600027210 */ /* 0x001fc60007f1e0ff */
[C---:B------:R-:W-:Y:S01]  /*0df0*/  IMAD R20, R7.reuse, 0x2, R19 ;  /* 0x0000000207147824 */ /* 0x040fe200078e0213 */
[----:B------:R-:W-:Y:S01]  /*0e00*/  LEA.HI.X.SX32 R3, R0, R8, 0x1, P0 ;  /* 0x0000000800037211 */ /* 0x000fe200000f0eff */
[----:B------:R0:W-:Y:S02]  /*0e10*/  STL [R1+0xfc], R29 ;  /* 0x0000fc1d01007387 */ /* 0x0001e40000100800 */
[----:B------:R-:W-:Y:S01]  /*0e20*/  IMAD R0, R7, 0x2, R20 ;  /* 0x0000000207007824 */ /* 0x000fe200078e0214 */
[----:B------:R-:W-:Y:S01]  /*0e30*/  IADD3 R18, P1, PT, R19, R6, RZ ;  /* 0x0000000613127210 */ /* 0x000fe20007f3e0ff */
[----:B--2---:R1:W-:Y:S02]  /*0e40*/  STL [R1+0x13c], R28 ;  /* 0x00013c1c01007387 */ /* 0x0043e40000100800 */
[----:B------:R-:W-:Y:S02]  /*0e50*/  IMAD R21, R7, 0x2, R0 ;  /* 0x0000000207157824 */ /* 0x000fe400078e0200 */
[----:B0-----:R0:W2:Y:S01]  /*0e60*/  LDG.E.U8 R29, desc[UR12][R4.64] ;  /* 0x0000000c041d7981 */ /* 0x0010a2000c1e1100 */
[----:B------:R-:W-:-:S03]  /*0e70*/  LEA.HI.X.SX32 R19, R19, R8, 0x1, P1 ;  /* 0x0000000813137211 */ /* 0x000fc600008f0eff */
[----:B-1----:R1:W3:Y:S01]  /*0e80*/  LDG.E.U8 R28, desc[UR12][R2.64] ;  /* 0x0000000c021c7981 */ /* 0x0022e2000c1e1100 */
[----:B0-----:R-:W-:-:S03]  /*0e90*/  IADD3 R4, P0, PT, R20, R6, RZ ;  /* 0x0000000614047210 */ /* 0x001fc60007f1e0ff */
[----:B-----5:R0:W-:Y:S01]  /*0ea0*/  STL [R1+0x130], R27 ;  /* 0x0001301b01007387 */ /* 0x0201e20000100800 */
[----:B------:R-:W-:-:S03]  /*0eb0*/  LEA.HI.X.SX32 R5, R20, R8, 0x1, P0 ;  /* 0x0000000814057211 */ /* 0x000fc600000f0eff */
[----:B------:R5:W-:Y:S01]  /*0ec0*/  STL [R1+0x108], R22 ;  /* 0x0001081601007387 */ /* 0x000be20000100800 */
[----:B-1----:R-:W-:-:S04]  /*0ed0*/  IADD3 R2, P0, PT, R0, R6, RZ ;  /* 0x0000000600027210 */ /* 0x002fc80007f1e0ff */
[----:B------:R-:W-:Y:S01]  /*0ee0*/  LEA.HI.X.SX32 R3, R0, R8, 0x1, P0 ;  /* 0x0000000800037211 */ /* 0x000fe200000f0eff */
[----:B0-----:R0:W3:Y:S01]  /*0ef0*/  LDG.E.U8 R27, desc[UR12][R18.64] ;  /* 0x0000000c121b7981 */ /* 0x0010e2000c1e1100 */
[----:B-----5:R-:W-:-:S03]  /*0f00*/  IMAD R22, R7, 0x2, R21 ;  /* 0x0000000207167824 */ /* 0x020fc600078e0215 */
[----:B------:R-:W5:Y:S04]  /*0f10*/  LDG.E.U8 R33, desc[UR12][R2.64] ;  /* 0x0000000c02217981 */ /* 0x000f68000c1e1100 */
[----:B------:R1:W-:Y:S01]  /*0f20*/  STL [R1+0xf8], R26 ;  /* 0x0000f81a01007387 */ /* 0x0003e20000100800 */
[----:B0-----:R-:W-:-:S04]  /*0f30*/  IADD3 R18, P0, PT, R21, R6, RZ ;  /* 0x0000000615127210 */ /* 0x001fc80007f1e0ff */
[----:B------:R-:W-:Y:S01]  /*0f40*/  LEA.HI.X.SX32 R19, R21, R8, 0x1, P0 ;  /* 0x0000000815137211 */ /* 0x000fe200000f0eff */
[----:B-1----:R0:W5:Y:S04]  /*0f50*/  LDG.E.U8 R26, desc[UR12][R4.64] ;  /* 0x0000000c041a7981 */ /* 0x002168000c1e1100 */
[----:B------:R1:W5:Y:S01]  /*0f60*/  LDG.E.U8 R32, desc[UR12][R18.64] ;  /* 0x0000000c12207981 */ /* 0x000362000c1e1100 */
[----:B0-----:R-:W-:-:S04]  /*0f70*/  IADD3 R4, P1, PT, R22, R6, RZ ;  /* 0x0000000616047210 */ /* 0x001fc80007f3e0ff */
[----:B------:R-:W-:-:S05]  /*0f80*/  LEA.HI.X.SX32 R5, R22, R8, 0x1, P1 ;  /* 0x0000000816057211 */ /* 0x000fca00008f0eff */
[----:B------:R0:W5:Y:S01]  /*0f90*/  LDG.E.U8 R31, desc[UR12][R4.64] ;  /* 0x0000000c041f7981 */ /* 0x000162000c1e1100 */
[----:B------:R-:W-:-:S04]  /*0fa0*/  IMAD R20, R7, 0x2, R22 ;  /* 0x0000000207147824 */ /* 0x000fc800078e0216 */
[C---:B------:R-:W-:Y:S01]  /*0fb0*/  IMAD R0, R7.reuse, 0x2, R20 ;  /* 0x0000000207007824 */ /* 0x040fe200078e0214 */
[C---:B------:R-:W-:Y:S01]  /*0fc0*/  IADD3 R2, P0, PT, R20.reuse, R6, RZ ;  /* 0x0000000614027210 */ /* 0x040fe20007f1e0ff */
[----:B------:R-:W-:Y:S02]  /*0fd0*/  STL [R1+0x12c], R30 ;  /* 0x00012c1e01007387 */ /* 0x000fe40000100800 */
[----:B------:R-:W-:Y:S01]  /*0fe0*/  IMAD R21, R7, 0x2, R0 ;  /* 0x0000000207157824 */ /* 0x000fe200078e0200 */
[----:B------:R-:W-:Y:S01]  /*0ff0*/  LEA.HI.X.SX32 R3, R20, R8, 0x1, P0 ;  /* 0x0000000814037211 */ /* 0x000fe200000f0eff */
[----:B------:R0:W-:Y:S01]  /*1000*/  STL [R1+0x128], R24 ;  /* 0x0001281801007387 */ /* 0x0001e20000100800 */
[----:B-1----:R-:W-:-:S03]  /*1010*/  IADD3 R18, P0, PT, R0, R6, RZ ;  /* 0x0000000600127210 */ /* 0x002fc60007f1e0ff */
[----:B------:R1:W-:Y:S01]  /*1020*/  STL [R1+0xf0], R25 ;  /* 0x0000f01901007387 */ /* 0x0003e20000100800 */
[----:B------:R-:W-:Y:S01]  /*1030*/  LEA.HI.X.SX32 R19, R0, R8, 0x1, P0 ;  /* 0x0000000800137211 */ /* 0x000fe200000f0eff */
[C---:B0-----:R-:W-:Y:S02]  /*1040*/  IMAD R24, R7.reuse, 0x2, R21 ;  /* 0x0000000207187824 */ /* 0x041fe400078e0215 */
[----:B----4-:R0:W-:Y:S02]  /*1050*/  STL [R1+0xec], R23 ;  /* 0x0000ec1701007387 */ /* 0x0101e40000100800 */
[----:B------:R-:W-:Y:S02]  /*1060*/  IMAD R22, R7, 0x2, R24 ;  /* 0x0000000207167824 */ /* 0x000fe400078e0218 */
[----:B-1----:R1:W4:Y:S01]  /*1070*/  LDG.E.U8 R25, desc[UR12][R2.64] ;  /* 0x0000000c02197981 */ /* 0x002322000c1e1100 */
[----:B------:R-:W-:-:S03]  /*1080*/  IADD3 R4, P1, PT, R24, R6, RZ ;  /* 0x0000000618047210 */ /* 0x000fc60007f3e0ff */
[----:B------:R1:W4:Y:S01]  /*1090*/  LDG.E.U8 R30, desc[UR12][R18.64] ;  /* 0x0000000c121e7981 */ /* 0x000322000c1e1100 */
[----:B0-----:R-:W-:Y:S01]  /*10a0*/  IMAD R23, R7, 0x2, R22 ;  /* 0x0000000207177824 */ /* 0x001fe200078e0216 */
[----:B-1----:R-:W-:-:S03]  /*10b0*/  IADD3 R2, P0, PT, R21, R6, RZ ;  /* 0x0000000615027210 */ /* 0x002fc60007f1e0ff */
[----:B------:R-:W-:Y:S01]  /*10c0*/  IMAD R20, R7, 0x2, R23 ;  /* 0x0000000207147824 */ /* 0x000fe200078e0217 */
[----:B------:R-:W-:Y:S02]  /*10d0*/  LEA.HI.X.SX32 R3, R21, R8, 0x1, P0 ;  /* 0x0000000815037211 */ /* 0x000fe400000f0eff */
[----:B------:R-:W-:Y:S01]  /*10e0*/  IADD3 R18, P0, PT, R22, R6, RZ ;  /* 0x0000000616127210 */ /* 0x000fe20007f1e0ff */
[C---:B------:R-:W-:Y:S01]  /*10f0*/  IMAD R0, R7.reuse, 0x2, R20 ;  /* 0x0000000207007824 */ /* 0x040fe200078e0214 */
[-C--:B------:R-:W-:Y:S02]  /*1100*/  LEA.HI.X.SX32 R5, R24, R8.reuse, 0x1, P1 ;  /* 0x0000000818057211 */ /* 0x080fe400008f0eff */
[----:B------:R-:W-:Y:S01]  /*1110*/  LEA.HI.X.SX32 R19, R22, R8, 0x1, P0 ;  /* 0x0000000816137211 */ /* 0x000fe200000f0eff */
[----:B------:R-:W-:-:S04]  /*1120*/  IMAD R21, R7, 0x2, R0 ;  /* 0x0000000207157824 */ /* 0x000fc800078e0200 */
[----:B------:R-:W-:-:S04]  /*1130*/  IMAD R24, R7, 0x2, R21 ;  /* 0x0000000207187824 */ /* 0x000fc800078e0215 */
[----:B------:R-:W-:Y:S01]  /*1140*/  IMAD R22, R7, 0x2, R24 ;  /* 0x0000000207167824 */ /* 0x000fe200078e0218 */
[----:B--2---:R0:W-:Y:S04]  /*1150*/  STL [R1+0x124], R29 ;  /* 0x0001241d01007387 */ /* 0x0041e80000100800 */
[----:B---3--:R1:W-:Y:S04]  /*1160*/  STL [R1+0x120], R28 ;  /* 0x0001201c01007387 */ /* 0x0083e80000100800 */
[----:B0-----:R0:W2:Y:S04]  /*1170*/  LDG.E.U8 R29, desc[UR12][R2.64] ;  /* 0x0000000c021d7981 */ /* 0x0010a8000c1e1100 */
[----:B-1----:R1:W3:Y:S01]  /*1180*/  LDG.E.U8 R28, desc[UR12][R4.64] ;  /* 0x0000000c041c7981 */ /* 0x0022e2000c1e1100 */
[----:B0-----:R-:W-:-:S04]  /*1190*/  IADD3 R2, P0, PT, R23, R6, RZ ;  /* 0x0000000617027210 */ /* 0x001fc80007f1e0ff */
[----:B------:R-:W-:Y:S02]  /*11a0*/  LEA.HI.X.SX32 R3, R23, R8, 0x1, P0 ;  /* 0x0000000817037211 */ /* 0x000fe400000f0eff */
[C---:B-1----:R-:W-:Y:S01]  /*11b0*/  IADD3 R4, P0, PT, R20.reuse, R6, RZ ;  /* 0x0000000614047210 */ /* 0x042fe20007f1e0ff */
[----:B------:R0:W-:Y:S03]  /*11c0*/  STL [R1+0xd8], R27 ;  /* 0x0000d81b01007387 */ /* 0x0001e60000100800 */
[----:B------:R-:W-:Y:S01]  /*11d0*/  LEA.HI.X.SX32 R5, R20, R8, 0x1, P0 ;  /* 0x0000000814057211 */ /* 0x000fe200000f0eff */
[----:B------:R1:W3:Y:S04]  /*11e0*/  LDG.E.U8 R36, desc[UR12][R2.64] ;  /* 0x0000000c02247981 */ /* 0x0002e8000c1e1100 */
[----:B------:R-:W3:Y:S04]  /*11f0*/  LDG.E.U8 R34, desc[UR12][R4.64] ;  /* 0x0000000c04227981 */ /* 0x000ee8000c1e1100 */
[----:B0-----:R0:W3:Y:S01]  /*1200*/  LDG.E.U8 R27, desc[UR12][R18.64] ;  /* 0x0000000c121b7981 */ /* 0x0010e2000c1e1100 */
[----:B-1----:R-:W-:-:S03]  /*1210*/  IADD3 R2, P0, PT, R21, R6, RZ ;  /* 0x0000000615027210 */ /* 0x002fc60007f1e0ff */
[----:B-----5:R1:W-:Y:S01]  /*1220*/  STL [R1+0xd4], R26 ;  /* 0x0000d41a01007387 */ /* 0x0203e20000100800 */
[----:B------:R-:W-:Y:S02]  /*1230*/  LEA.HI.X.SX32 R3, R21, R8, 0x1, P0 ;  /* 0x0000000815037211 */ /* 0x000fe400000f0eff */
[-C--:B0-----:R-:W-:Y:S01]  /*1240*/  IADD3 R18, P1, PT, R0, R6.reuse, RZ ;  /* 0x0000000600127210 */ /* 0x081fe20007f3e0ff */
[----:B------:R-:W-:Y:S01]  /*1250*/  STL [R1+0x11c], R33 ;  /* 0x00011c2101007387 */ /* 0x000fe20000100800 */
[----:B------:R-:W-:Y:S02]  /*1260*/  IADD3 R4, P0, PT, R24, R6, RZ ;  /* 0x0000000618047210 */ /* 0x000fe40007f1e0ff */
[-C--:B------:R-:W-:Y:S01]  /*1270*/  LEA.HI.X.SX32 R19, R0, R8.reuse, 0x1, P1 ;  /* 0x0000000800137211 */ /* 0x080fe200008f0eff */
[----:B-1----:R-:W-:Y:S01]  /*1280*/  IMAD R26, R7, 0x2, R22 ;  /* 0x00000002071a7824 */ /* 0x002fe200078e0216 */
[----:B------:R-:W-:Y:S01]  /*1290*/  STL [R1+0x110], R32 ;  /* 0x0001102001007387 */ /* 0x000fe20000100800 */
[----:B------:R-:W-:-:S03]  /*12a0*/  LEA.HI.X.SX32 R5, R24, R8, 0x1, P0 ;  /* 0x0000000818057211 */ /* 0x000fc600000f0eff */
[----:B------:R0:W-:Y:S04]  /*12b0*/  STL [R1+0xc8], R31 ;  /* 0x0000c81f01007387 */ /* 0x0001e80000100800 */
[----:B------:R1:W5:Y:S04]  /*12c0*/  LDG.E.U8 R35, desc[UR12][R18.64] ;  /* 0x0000000c12237981 */ /* 0x000368000c1e1100 */
[----:B------:R-:W5:Y:S04]  /*12d0*/  LDG.E.U8 R37, desc[UR12][R4.64] ;  /* 0x0000000c04257981 */ /* 0x000f68000c1e1100 */
[----:B0-----:R0:W5:Y:S01]  /*12e0*/  LDG.E.U8 R31, desc[UR12][R2.64] ;  /* 0x0000000c021f7981 */ /* 0x001162000c1e1100 */
[----:B-1----:R-:W-:-:S02]  /*12f0*/  IADD3 R18, P1, PT, R26, R6, RZ ;  /* 0x000000061a127210 */ /* 0x002fc40007f3e0ff */
[----:B0-----:R-:W-:Y:S02]  /*1300*/  IADD3 R2, P0, PT, R22, R6, RZ ;  /* 0x0000000616027210 */ /* 0x001fe40007f1e0ff */
[-C--:B------:R-:W-:Y:S02]  /*1310*/  LEA.HI.X.SX32 R19, R26, R8.reuse, 0x1, P1 ;  /* 0x000000081a137211 */ /* 0x080fe400008f0eff */
[----:B------:R-:W-:-:S03]  /*1320*/  LEA.HI.X.SX32 R3, R22, R8, 0x1, P0 ;  /* 0x0000000816037211 */ /* 0x000fc600000f0eff */
[----:B------:R-:W5:Y:S04]  /*1330*/  LDG.E.U8 R32, desc[UR12][R18.64] ;  /* 0x0000000c12207981 */ /* 0x000f68000c1e1100 */
[----:B------:R0:W5:Y:S01]  /*1340*/  LDG.E.U8 R33, desc[UR12][R2.64] ;  /* 0x0000000c02217981 */ /* 0x000162000c1e1100 */
[----:B------:R-:W-:-:S04]  /*1350*/  IMAD R23, R7, 0x2, R26 ;  /* 0x0000000207177824 */ /* 0x000fc800078e021a */
[----:B------:R-:W-:Y:S01]  /*1360*/  IMAD R20, R7, 0x2, R23 ;  /* 0x0000000207147824 */ /* 0x000fe200078e0217 */
[----:B------:R-:W-:-:S03]  /*1370*/  IADD3 R4, P0, PT, R23, R6, RZ ;  /* 0x0000000617047210 */ /* 0x000fc60007f1e0ff */
[----:B------:R-:W-:Y:S01]  /*1380*/  IMAD R0, R7, 0x2, R20 ;  /* 0x0000000207007824 */ /* 0x000fe200078e0214 */
[----:B------:R-:W-:Y:S02]  /*1390*/  LEA.HI.X.SX32 R5, R23, R8, 0x1, P0 ;  /* 0x0000000817057211 */ /* 0x000fe400000f0eff */
[C---:B0-----:R-:W-:Y:S01]  /*13a0*/  IADD3 R2, P0, PT, R20.reuse, R6, RZ ;  /* 0x0000000614027210 */ /* 0x041fe20007f1e0ff */
[C---:B------:R-:W-:Y:S01]  /*13b0*/  IMAD R21, R7.reuse, 0x2, R0 ;  /* 0x0000000207157824 */ /* 0x040fe200078e0200 */
[----:B----4-:R0:W-:Y:S02]  /*13c0*/  STL [R1+0xc0], R25 ;  /* 0x0000c01901007387 */ /* 0x0101e40000100800 */
[----:B------:R-:W-:Y:S02]  /*13d0*/  LEA.HI.X.SX32 R3, R20, R8, 0x1, P0 ;  /* 0x0000000814037211 */ /* 0x000fe400000f0eff */
[----:B------:R1:W-:Y:S01]  /*13e0*/  STL [R1+0x10c], R30 ;  /* 0x00010c1e01007387 */ /* 0x0003e20000100800 */
[----:B0-----:R-:W-:-:S03]  /*13f0*/  IMAD R25, R7, 0x2, R21 ;  /* 0x0000000207197824 */ /* 0x001fc600078e0215 */
[----:B-1----:R0:W4:Y:S01]  /*1400*/  LDG.E.U8 R30, desc[UR12][R4.64] ;  /* 0x0000000c041e7981 */ /* 0x002122000c1e1100 */
[----:B------:R-:W-:Y:S01]  /*1410*/  IMAD R24, R7, 0x2, R25 ;  /* 0x0000000207187824 */ /* 0x000fe200078e0219 */
[-C--:B------:R-:W-:Y:S02]  /*1420*/  IADD3 R18, P1, PT, R21, R6.reuse, RZ ;  /* 0x0000000615127210 */ /* 0x080fe40007f3e0ff */
[----:B0-----:R-:W-:Y:S01]  /*1430*/  IADD3 R4, P0, PT, R0, R6, RZ ;  /* 0x0000000600047210 */ /* 0x001fe20007f1e0ff */
[----:B------:R-:W-:-:S03]  /*1440*/  IMAD R22, R7, 0x2, R24 ;  /* 0x0000000207167824 */ /* 0x000fc600078e0218 */
[-C--:B------:R-:W-:Y:S02]  /*1450*/  LEA.HI.X.SX32 R5, R0, R8.reuse, 0x1, P0 ;  /* 0x0000000800057211 */ /* 0x080fe400000f0eff */
[----:B------:R-:W-:Y:S01]  /*1460*/  LEA.HI.X.SX32 R19, R21, R8, 0x1, P1 ;  /* 0x0000000815137211 */ /* 0x000fe200008f0eff */
[----:B--2---:R0:W-:Y:S04]  /*1470*/  STL [R1+0x104], R29 ;  /* 0x0001041d01007387 */ /* 0x0041e80000100800 */
[----:B---3--:R-:W-:Y:S01]  /*1480*/  STL [R1+0xcc], R28 ;  /* 0x0000cc1c01007387 */ /* 0x008fe20000100800 */
[----:B0-----:R-:W-:-:S03]  /*1490*/  IMAD R29, R7, 0x2, R22 ;  /* 0x00000002071d7824 */ /* 0x001fc600078e0216 */
[----:B------:R-:W-:Y:S04]  /*14a0*/  STL [R1+0xb4], R27 ;  /* 0x0000b41b01007387 */ /* 0x000fe80000100800 */
[----:B------:R0:W-:Y:S04]  /*14b0*/  STL [R1+0xf4], R36 ;  /* 0x0000f42401007387 */ /* 0x0001e80000100800 */
[----:B------:R1:W-:Y:S04]  /*14c0*/  STL [R1+0xe8], R34 ;  /* 0x0000e82201007387 */ /* 0x0003e80000100800 */
[----:B0-----:R0:W2:Y:S04]  /*14d0*/  LDG.E.U8 R36, desc[UR12][R2.64] ;  /* 0x0000000c02247981 */ /* 0x0010a8000c1e1100 */
[----:B-1----:R1:W3:Y:S01]  /*14e0*/  LDG.E.U8 R34, desc[UR12][R4.64] ;  /* 0x0000000c04227981 */ /* 0x0022e2000c1e1100 */
[----:B0-----:R-:W-:-:S03]  /*14f0*/  IADD3 R2, P0, PT, R25, R6, RZ ;  /* 0x0000000619027210 */ /* 0x001fc60007f1e0ff */
[----:B-----5:R0:W-:Y:S01]  /*1500*/  STL [R1+0xac], R35 ;  /* 0x0000ac2301007387 */ /* 0x0201e20000100800 */
[----:B------:R-:W-:Y:S02]  /*1510*/  LEA.HI.X.SX32 R3, R25, R8, 0x1, P0 ;  /* 0x0000000819037211 */ /* 0x000fe400000f0eff */
[C---:B-1----:R-:W-:Y:S01]  /*1520*/  IADD3 R4, P0, PT, R24.reuse, R6, RZ ;  /* 0x0000000618047210 */ /* 0x042fe20007f1e0ff */
[----:B------:R1:W-:Y:S03]  /*1530*/  STL [R1+0xa8], R31 ;  /* 0x0000a81f01007387 */ /* 0x0003e60000100800 */
[----:B------:R-:W-:Y:S01]  /*1540*/  LEA.HI.X.SX32 R5, R24, R8, 0x1, P0 ;  /* 0x0000000818057211 */ /* 0x000fe200000f0eff */
[----:B0-----:R0:W5:Y:S04]  /*1550*/  LDG.E.U8 R35, desc[UR12][R18.64] ;  /* 0x0000000c12237981 */ /* 0x001168000c1e1100 */
[----:B-1----:R1:W5:Y:S01]  /*1560*/  LDG.E.U8 R31, desc[UR12][R2.64] ;  /* 0x0000000c021f7981 */ /* 0x002362000c1e1100 */
[----:B0-----:R-:W-:-:S03]  /*1570*/  IADD3 R18, P1, PT, R29, R6, RZ ;  /* 0x000000061d127210 */ /* 0x001fc60007f3e0ff */
[----:B------:R-:W-:Y:S04]  /*1580*/  STL [R1+0xe4], R37 ;  /* 0x0000e42501007387 */ /* 0x000fe80000100800 */
[----:B------:R0:W5:Y:S01]  /*1590*/  LDG.E.U8 R53, desc[UR12][R4.64] ;  /* 0x0000000c04357981 */ /* 0x000162000c1e1100 */
[C---:B-1----:R-:W-:Y:S02]  /*15a0*/  IADD3 R2, P0, PT, R22.reuse, R6, RZ ;  /* 0x0000000616027210 */ /* 0x042fe40007f1e0ff */
[-C--:B------:R-:W-:Y:S02]  /*15b0*/  LEA.HI.X.SX32 R19, R29, R8.reuse, 0x1, P1 ;  /* 0x000000081d137211 */ /* 0x080fe400008f0eff */
[----:B------:R-:W-:Y:S01]  /*15c0*/  LEA.HI.X.SX32 R3, R22, R8, 0x1, P0 ;  /* 0x0000000816037211 */ /* 0x000fe200000f0eff */
[----:B------:R-:W-:Y:S04]  /*15d0*/  STL [R1+0xe0], R33 ;  /* 0x0000e02101007387 */ /* 0x000fe80000100800 */
[----:B------:R1:W-:Y:S04]  /*15e0*/  STL [R1+0x9c], R32 ;  /* 0x00009c2001007387 */ /* 0x0003e80000100800 */
[----:B------:R-:W5:Y:S04]  /*15f0*/  LDG.E.U8 R52, desc[UR12][R18.64] ;  /* 0x0000000c12347981 */ /* 0x000f68000c1e1100 */
[----:B-1----:R1:W5:Y:S01]  /*1600*/  LDG.E.U8 R32, desc[UR12][R2.64] ;  /* 0x0000000c02207981 */ /* 0x002362000c1e1100 */
[----:B------:R-:W-:-:S04]  /*1610*/  IMAD R23, R7, 0x2, R29 ;  /* 0x0000000207177824 */ /* 0x000fc800078e021d */
[----:B------:R-:W-:Y:S01]  /*1620*/  IMAD R27, R7, 0x2, R23 ;  /* 0x00000002071b7824 */ /* 0x000fe200078e0217 */
[----:B0-----:R-:W-:-:S03]  /*1630*/  IADD3 R4, P0, PT, R23, R6, RZ ;  /* 0x0000000617047210 */ /* 0x001fc60007f1e0ff */
[----:B------:R-:W-:Y:S01]  /*1640*/  IMAD R28, R7, 0x2, R27 ;  /* 0x00000002071c7824 */ /* 0x000fe200078e021b */
[----:B------:R-:W-:Y:S02]  /*1650*/  LEA.HI.X.SX32 R5, R23, R8, 0x1, P0 ;  /* 0x0000000817057211 */ /* 0x000fe400000f0eff */
[----:B-1----:R-:W-:Y:S01]  /*1660*/  IADD3 R2, P0, PT, R27, R6, RZ ;  /* 0x000000061b027210 */ /* 0x002fe20007f1e0ff */
[----:B------:R-:W-:Y:S01]  /*1670*/  IMAD R20, R7, 0x2, R28 ;  /* 0x0000000207147824 */ /* 0x000fe200078e021c */
[----:B----4-:R0:W-:Y:S02]  /*1680*/  STL [R1+0x94], R30 ;  /* 0x0000941e01007387 */ /* 0x0101e40000100800 */
[----:B------:R-:W-:Y:S01]  /*1690*/  LEA.HI.X.SX32 R3, R27, R8, 0x1, P0 ;  /* 0x000000081b037211 */ /* 0x000fe200000f0eff */
[C---:B------:R-:W-:Y:S01]  /*16a0*/  IMAD R21, R7.reuse, 0x2, R20 ;  /* 0x0000000207157824 */ /* 0x040fe200078e0214 */
[----:B------:R-:W-:Y:S01]  /*16b0*/  IADD3 R18, P1, PT, R20, R6, RZ ;  /* 0x0000000614127210 */ /* 0x000fe20007f3e0ff */
[----:B0-----:R0:W4:Y:S02]  /*16c0*/  LDG.E.U8 R30, desc[UR12][R4.64] ;  /* 0x0000000c041e7981 */ /* 0x001124000c1e1100 */
[----:B------:R-:W-:-:S02]  /*16d0*/  IMAD R26, R7, 0x2, R21 ;  /* 0x00000002071a7824 */ /* 0x000fc400078e0215 */
[----:B------:R1:W4:Y:S01]  /*16e0*/  LDG.E.U8 R50, desc[UR12][R2.64] ;  /* 0x0000000c02327981 */ /* 0x000322000c1e1100 */
[----:B0-----:R-:W-:Y:S01]  /*16f0*/  IADD3 R4, P0, PT, R28, R6, RZ ;  /* 0x000000061c047210 */ /* 0x001fe20007f1e0ff */
[----:B------:R-:W-:-:S03]  /*1700*/  IMAD R0, R7, 0x2, R26 ;  /* 0x0000000207007824 */ /* 0x000fc600078e021a */
[----:B------:R-:W-:Y:S02]  /*1710*/  LEA.HI.X.SX32 R5, R28, R8, 0x1, P0 ;  /* 0x000000081c057211 */ /* 0x000fe400000f0eff */
[C---:B-1----:R-:W-:Y:S02]  /*1720*/  IADD3 R2, P0, PT, R21.reuse, R6, RZ ;  /* 0x0000000615027210 */ /* 0x042fe40007f1e0ff */
[-C--:B------:R-:W-:Y:S02]  /*1730*/  LEA.HI.X.SX32 R19, R20, R8.reuse, 0x1, P1 ;  /* 0x0000000814137211 */ /* 0x080fe400008f0eff */
[----:B------:R-:W-:Y:S01]  /*1740*/  LEA.HI.X.SX32 R3, R21, R8, 0x1, P0 ;  /* 0x0000000815037211 */ /* 0x000fe200000f0eff */
[----:B------:R-:W-:Y:S02]  /*1750*/  IMAD R25, R7, 0x2, R0 ;  /* 0x0000000207197824 */ /* 0x000fe400078e0200 */
[----:B------:R-:W4:Y:S04]  /*1760*/  LDG.E.U8 R54, desc[UR12][R18.64] ;  /* 0x0000000c12367981 */ /* 0x000f28000c1e1100 */
[----:B--2---:R-:W-:Y:S04]  /*1770*/  STL [R1+0xdc], R36 ;  /* 0x0000dc2401007387 */ /* 0x004fe80000100800 */
[----:B---3--:R0:W-:Y:S04]  /*1780*/  STL [R1+0xd0], R34 ;  /* 0x0000d02201007387 */ /* 0x0081e80000100800 */
[----:B0-----:R0:W2:Y:S02]  /*1790*/  LDG.E.U8 R34, desc[UR12][R4.64] ;  /* 0x0000000c04227981 */ /* 0x0010a4000c1e1100 */
[----:B0-----:R-:W-:-:S02]  /*17a0*/  IADD3 R4, P0, PT, R26, R6, RZ ;  /* 0x000000061a047210 */ /* 0x001fc40007f1e0ff */
[----:B-----5:R-:W-:Y:S02]  /*17b0*/  STL [R1+0x90], R35 ;  /* 0x0000902301007387 */ /* 0x020fe40000100800 */
[----:B------:R-:W-:Y:S02]  /*17c0*/  LEA.HI.X.SX32 R5, R26, R8, 0x1, P0 ;  /* 0x000000081a057211 */ /* 0x000fe400000f0eff */
[----:B------:R0:W-:Y:S01]  /*17d0*/  STL [R1+0x88], R31 ;  /* 0x0000881f01007387 */ /* 0x0001e20000100800 */
[----:B------:R-:W-:-:S03]  /*17e0*/  IADD3 R18, P0, PT, R0, R6, RZ ;  /* 0x0000000600127210 */ /* 0x000fc60007f1e0ff */
[----:B------:R-:W3:Y:S01]  /*17f0*/  LDG.E.U8 R28, desc[UR12][R4.64] ;  /* 0x0000000c041c7981 */ /* 0x000ee2000c1e1100 */
[----:B------:R-:W-:-:S03]  /*1800*/  LEA.HI.X.SX32 R19, R0, R8, 0x1, P0 ;  /* 0x0000000800137211 */ /* 0x000fc600000f0eff */
[----:B0-----:R0:W5:Y:S04]  /*1810*/  LDG.E.U8 R31, desc[UR12][R2.64] ;  /* 0x0000000c021f7981 */ /* 0x001168000c1e1100 */
[----:B------:R-:W-:Y:S01]  /*1820*/  STL [R1+0xbc], R53 ;  /* 0x0000bc3501007387 */ /* 0x000fe20000100800 */
[----:B0-----:R-:W-:-:S04]  /*1830*/  IADD3 R2, P1, PT, R25, R6, RZ ;  /* 0x0000000619027210 */ /* 0x001fc80007f3e0ff */
[----:B------:R-:W-:Y:S01]  /*1840*/  LEA.HI.X.SX32 R3, R25, R8, 0x1, P1 ;  /* 0x0000000819037211 */ /* 0x000fe200008f0eff */
[----:B------:R0:W-:Y:S04]  /*1850*/  STL [R1+0xb0], R32 ;  /* 0x0000b02001007387 */ /* 0x0001e80000100800 */
[----:B------:R1:W-:Y:S04]  /*1860*/  STL [R1+0x8c], R52 ;  /* 0x00008c3401007387 */ /* 0x0003e80000100800 */
[----:B0-----:R0:W3:Y:S04]  /*1870*/  LDG.E.U8 R32, desc[UR12][R18.64] ;  /* 0x0000000c12207981 */ /* 0x0010e8000c1e1100 */
[----:B-1----:R-:W3:Y:S01]  /*1880*/  LDG.E.U8 R52, desc[UR12][R2.64] ;  /* 0x0000000c02347981 */ /* 0x002ee2000c1e1100 */
[----:B------:R-:W-:-:S04]  /*1890*/  IMAD R24, R7, 0x2, R25 ;  /* 0x0000000207187824 */ /* 0x000fc800078e0219 */
[----:B------:R-:W-:-:S04]  /*18a0*/  IMAD R22, R7, 0x2, R24 ;  /* 0x0000000207167824 */ /* 0x000fc800078e0218 */
[----:B------:R-:W-:-:S04]  /*18b0*/  IMAD R33, R7, 0x2, R22 ;  /* 0x0000000207217824 */ /* 0x000fc800078e0216 */
[----:B------:R-:W-:-:S04]  /*18c0*/  IMAD R23, R7, 0x2, R33 ;  /* 0x0000000207177824 */ /* 0x000fc800078e0221 */
[----:B------:R-:W-:-:S04]  /*18d0*/  IMAD R27, R7, 0x2, R23 ;  /* 0x00000002071b7824 */ /* 0x000fc800078e0217 */
[----:B------:R-:W-:-:S04]  /*18e0*/  IMAD R37, R7, 0x2, R27 ;  /* 0x0000000207257824 */ /* 0x000fc800078e021b */
[----:B------:R-:W-:Y:S01]  /*18f0*/  IMAD R36, R7, 0x2, R37 ;  /* 0x0000000207247824 */ /* 0x000fe200078e0225 */
[----:B------:R-:W-:-:S03]  /*1900*/  IADD3 R4, P0, PT, R24, R6, RZ ;  /* 0x0000000618047210 */ /* 0x000fc60007f1e0ff */
[----:B------:R-:W-:Y:S01]  /*1910*/  IMAD R20, R7, 0x2, R36 ;  /* 0x0000000207147824 */ /* 0x000fe200078e0224 */
[----:B------:R-:W-:-:S03]  /*1920*/  LEA.HI.X.SX32 R5, R24, R8, 0x1, P0 ;  /* 0x0000000818057211 */ /* 0x000fc600000f0eff */
[C---:B------:R-:W-:Y:S01]  /*1930*/  IMAD R21, R7.reuse, 0x2, R20 ;  /* 0x0000000207157824 */ /* 0x040fe200078e0214 */
[C---:B0-----:R-:W-:Y:S01]  /*1940*/  IADD3 R18, P0, PT, R22.reuse, R6, RZ ;  /* 0x0000000616127210 */ /* 0x041fe20007f1e0ff */
[----:B------:R0:W3:Y:S02]  /*1950*/  LDG.E.U8 R56, desc[UR12][R4.64] ;  /* 0x0000000c04387981 */ /* 0x0000e4000c1e1100 */
[----:B------:R-:W-:Y:S01]  /*1960*/  IMAD R35, R7, 0x2, R21 ;  /* 0x0000000207237824 */ /* 0x000fe200078e0215 */
[----:B------:R-:W-:-:S03]  /*1970*/  LEA.HI.X.SX32 R19, R22, R8, 0x1, P0 ;  /* 0x0000000816137211 */ /* 0x000fc600000f0eff */
[----:B------:R-:W-:Y:S02]  /*1980*/  IMAD R26, R7, 0x2, R35 ;  /* 0x00000002071a7824 */ /* 0x000fe400078e0223 */
[----:B------:R1:W3:Y:S01]  /*1990*/  LDG.E.U8 R53, desc[UR12][R18.64] ;  /* 0x0000000c12357981 */ /* 0x0002e2000c1e1100 */
[----:B0-----:R-:W-:Y:S01]  /*19a0*/  IADD3 R4, P0, PT, R27, R6, RZ ;  /* 0x000000061b047210 */ /* 0x001fe20007f1e0ff */
[----:B------:R-:W-:-:S03]  /*19b0*/  IMAD R29, R7, 0x2, R26 ;  /* 0x00000002071d7824 */ /* 0x000fc600078e021a */
[----:B------:R-:W-:Y:S02]  /*19c0*/  LEA.HI.X.SX32 R5, R27, R8, 0x1, P0 ;  /* 0x000000081b057211 */ /* 0x000fe400000f0eff */
[----:B-1----:R-:W-:-:S03]  /*19d0*/  IADD3 R18, P0, PT, R20, R6, RZ ;  /* 0x0000000614127210 */ /* 0x002fc60007f1e0ff */
[----:B------:R0:W3:Y:S01]  /*19e0*/  LDG.E.U8 R58, desc[UR12][R4.64] ;  /* 0x0000000c043a7981 */ /* 0x0000e2000c1e1100 */
[----:B------:R-:W-:Y:S01]  /*19f0*/  IMAD R0, R7, 0x2, R29 ;  /* 0x0000000207007824 */ /* 0x000fe200078e021d */
[----:B------:R-:W-:Y:S02]  /*1a00*/  LEA.HI.X.SX32 R19, R20, R8, 0x1, P0 ;  /* 0x0000000814137211 */ /* 0x000fe400000f0eff */
[----:B----4-:R-:W-:Y:S04]  /*1a10*/  STL [R1+0x84], R30 ;  /* 0x0000841e01007387 */ /* 0x010fe80000100800 */
[----:B------:R-:W-:Y:S01]  /*1a20*/  STL [R1+0xa4], R50 ;  /* 0x0000a43201007387 */ /* 0x000fe20000100800 */
[----:B0-----:R-:W-:-:S04]  /*1a30*/  IADD3 R4, P0, PT, R29, R6, RZ ;  /* 0x000000061d047210 */ /* 0x001fc80007f1e0ff */
[----:B------:R-:W-:Y:S01]  /*1a40*/  LEA.HI.X.SX32 R5, R29, R8, 0x1, P0 ;  /* 0x000000081d057211 */ /* 0x000fe200000f0eff */
[----:B------:R-:W-:Y:S01]  /*1a50*/  IMAD R25, R7, 0x2, R0 ;  /* 0x0000000207197824 */ /* 0x000fe200078e0200 */
[----:B--2---:R-:W-:Y:S04]  /*1a60*/  STL [R1+0x98], R34 ;  /* 0x0000982201007387 */ /* 0x004fe80000100800 */
[----:B------:R0:W-:Y:S01]  /*1a70*/  STL [R1+0x80], R54 ;  /* 0x0000803601007387 */ /* 0x0001e20000100800 */
[----:B------:R-:W-:-:S03]  /*1a80*/  IADD3 R2, P1, PT, R23, R6, RZ ;  /* 0x0000000617027210 */ /* 0x000fc60007f3e0ff */
[----:B------:R-:W2:Y:S04]  /*1a90*/  LDG.E.U8 R55, desc[UR12][R4.64] ;  /* 0x0000000c04377981 */ /* 0x000ea8000c1e1100 */
[----:B0-----:R0:W4:Y:S02]  /*1aa0*/  LDG.E.U8 R54, desc[UR12][R18.64] ;  /* 0x0000000c12367981 */ /* 0x001124000c1e1100 */
[C---:B0-----:R-:W-:Y:S02]  /*1ab0*/  IADD3 R18, P0, PT, R0.reuse, R6, RZ ;  /* 0x0000000600127210 */ /* 0x041fe40007f1e0ff */
[----:B-----5:R-:W-:Y:S02]  /*1ac0*/  STL [R1+0x7c], R31 ;  /* 0x00007c1f01007387 */ /* 0x020fe40000100800 */
[----:B------:R-:W-:-:S02]  /*1ad0*/  LEA.HI.X.SX32 R19, R0, R8, 0x1, P0 ;  /* 0x0000000800137211 */ /* 0x000fc400000f0eff */
[----:B---3--:R-:W-:Y:S04]  /*1ae0*/  STL [R1+0xc4], R28 ;  /* 0x0000c41c01007387 */ /* 0x008fe80000100800 */
[----:B------:R-:W-:Y:S04]  /*1af0*/  STL [R1+0xb8], R32 ;  /* 0x0000b82001007387 */ /* 0x000fe80000100800 */
[----:B------:R0:W-:Y:S04]  /*1b00*/  STL [R1+0x78], R52 ;  /* 0x0000783401007387 */ /* 0x0001e80000100800 */
[----:B0-----:R-:W3:Y:S01]  /*1b10*/  LDG.E.U8 R52, desc[UR12][R18.64] ;  /* 0x0000000c12347981 */ /* 0x001ee2000c1e1100 */
[----:B------:R-:W-:-:S04]  /*1b20*/  IMAD R24, R7, 0x2, R25 ;  /* 0x0000000207187824 */ /* 0x000fc800078e0219 */
[----:B------:R-:W-:-:S04]  /*1b30*/  IMAD R30, R7, 0x2, R24 ;  /* 0x00000002071e7824 */ /* 0x000fc800078e0218 */
[----:B------:R-:W-:Y:S01]  /*1b40*/  IMAD R22, R7, 0x2, R30 ;  /* 0x0000000207167824 */ /* 0x000fe200078e021e */
[----:B------:R-:W-:-:S04]  /*1b50*/  LEA.HI.X.SX32 R3, R23, R8, 0x1, P1 ;  /* 0x0000000817037211 */ /* 0x000fc800008f0eff */
[C---:B------:R-:W-:Y:S01]  /*1b60*/  IADD3 R4, P0, PT, R22.reuse, R6, RZ ;  /* 0x0000000616047210 */ /* 0x040fe20007f1e0ff */
[----:B------:R0:W5:Y:S03]  /*1b70*/  LDG.E.U8 R50, desc[UR12][R2.64] ;  /* 0x0000000c02327981 */ /* 0x000166000c1e1100 */
[----:B------:R-:W-:Y:S01]  /*1b80*/  LEA.HI.X.SX32 R5, R22, R8, 0x1, P0 ;  /* 0x0000000816057211 */ /* 0x000fe200000f0eff */
[----:B------:R-:W-:Y:S04]  /*1b90*/  STL [R1+0x74], R56 ;  /* 0x0000743801007387 */ /* 0x000fe80000100800 */
[----:B---3--:R-:W-:Y:S04]  /*1ba0*/  STL [R1+0x5e4], R52 ;  /* 0x0005e43401007387 */ /* 0x008fe80000100800 */
[----:B------:R1:W-:Y:S04]  /*1bb0*/  STL [R1+0xa0], R53 ;  /* 0x0000a03501007387 */ /* 0x0003e80000100800 */
[----:B-1----:R-:W3:Y:S01]  /*1bc0*/  LDG.E.U8 R53, desc[UR12][R4.64] ;  /* 0x0000000c04357981 */ /* 0x002ee2000c1e1100 */
[----:B0-----:R-:W-:Y:S01]  /*1bd0*/  IADD3 R2, P1, PT, R21, R6, RZ ;  /* 0x0000000615027210 */ /* 0x001fe20007f3e0ff */
[----:B------:R-:W-:-:S03]  /*1be0*/  IMAD R23, R7, 0x2, R22 ;  /* 0x0000000207177824 */ /* 0x000fc600078e0216 */
[----:B------:R-:W-:Y:S01]  /*1bf0*/  LEA.HI.X.SX32 R3, R21, R8, 0x1, P1 ;  /* 0x0000000815037211 */ /* 0x000fe200008f0eff */
[----:B------:R-:W-:-:S04]  /*1c00*/  IMAD R34, R7, 0x2, R23 ;  /* 0x0000000207227824 */ /* 0x000fc800078e0217 */
[----:B------:R0:W2:Y:S01]  /*1c10*/  LDG.E.U8 R57, desc[UR12][R2.64] ;  /* 0x0000000c02397981 */ /* 0x0000a2000c1e1100 */
[----:B------:R-:W-:-:S04]  /*1c20*/  IMAD R27, R7, 0x2, R34 ;  /* 0x00000002071b7824 */ /* 0x000fc800078e0222 */
[----:B------:R-:W-:Y:S01]  /*1c30*/  IMAD R31, R7, 0x2, R27 ;  /* 0x00000002071f7824 */ /* 0x000fe200078e021b */
[----:B0-----:R-:W-:-:S04]  /*1c40*/  IADD3 R2, P1, PT, R30, R6, RZ ;  /* 0x000000061e027210 */ /* 0x001fc80007f3e0ff */
[----:B------:R-:W-:-:S05]  /*1c50*/  LEA.HI.X.SX32 R3, R30, R8, 0x1, P1 ;  /* 0x000000081e037211 */ /* 0x000fca00008f0eff */
[----:B------:R0:W2:Y:S04]  /*1c60*/  LDG.E.U8 R56, desc[UR12][R2.64] ;  /* 0x0000000c02387981 */ /* 0x0000a8000c1e1100 */
[----:B-----5:R-:W-:Y:S01]  /*1c70*/  STL [R1+0x64], R50 ;  /* 0x0000643201007387 */ /* 0x020fe20000100800 */
[----:B0-----:R-:W-:-:S04]  /*1c80*/  IADD3 R2, P1, PT, R31, R6, RZ ;  /* 0x000000061f027210 */ /* 0x001fc80007f3e0ff */
[----:B------:R-:W-:Y:S01]  /*1c90*/  LEA.HI.X.SX32 R3, R31, R8, 0x1, P1 ;  /* 0x000000081f037211 */ /* 0x000fe200008f0eff */
[----:B---3--:R-:W-:Y:S04]  /*1ca0*/  STL [R1+0x5e0], R53 ;  /* 0x0005e03501007387 */ /* 0x008fe80000100800 */
[----:B------:R-:W-:Y:S04]  /*1cb0*/  STL [R1+0x58], R58 ;  /* 0x0000583a01007387 */ /* 0x000fe80000100800 */
[----:B----4-:R0:W-:Y:S04]  /*1cc0*/  STL [R1+0x70], R54 ;  /* 0x0000703601007387 */ /* 0x0101e80000100800 */
[----:B0-----:R-:W3:Y:S01]  /*1cd0*/  LDG.E.U8 R54, desc[UR12][R2.64] ;  /* 0x0000000c02367981 */ /* 0x001ee2000c1e1100 */
[----:B------:R-:W-:-:S04]  /*1ce0*/  IMAD R28, R7, 0x2, R31 ;  /* 0x00000002071c7824 */ /* 0x000fc800078e021f */
[----:B------:R-:W-:Y:S01]  /*1cf0*/  IMAD R29, R7, 0x2, R28 ;  /* 0x00000002071d7824 */ /* 0x000fe200078e021c */
[----:B------:R-:W-:-:S03]  /*1d00*/  IADD3 R18, P0, PT, R27, R6, RZ ;  /* 0x000000061b127210 */ /* 0x000fc60007f1e0ff */
[----:B------:R-:W-:Y:S01]  /*1d10*/  IMAD R32, R7, 0x2, R29 ;  /* 0x0000000207207824 */ /* 0x000fe200078e021d */
[----:B------:R-:W-:-:S03]  /*1d20*/  LEA.HI.X.SX32 R19, R27, R8, 0x1, P0 ;  /* 0x000000081b137211 */ /* 0x000fc600000f0eff */
[C---:B------:R-:W-:Y:S01]  /*1d30*/  IMAD R20, R7.reuse, 0x2, R32 ;  /* 0x0000000207147824 */ /* 0x040fe200078e0220 */
[C---:B------:R-:W-:Y:S01]  /*1d40*/  IADD3 R4, P0, PT, R32.reuse, R6, RZ ;  /* 0x0000000620047210 */ /* 0x040fe20007f1e0ff */
[----:B------:R0:W4:Y:S03]  /*1d50*/  LDG.E.U8 R52, desc[UR12][R18.64] ;  /* 0x0000000c12347981 */ /* 0x000126000c1e1100 */
[----:B------:R-:W-:Y:S01]  /*1d60*/  LEA.HI.X.SX32 R5, R32, R8, 0x1, P0 ;  /* 0x0000000820057211 */ /* 0x000fe200000f0eff */
[----:B------:R-:W-:Y:S01]  /*1d70*/  IMAD R21, R7, 0x2, R20 ;  /* 0x0000000207157824 */ /* 0x000fe200078e0214 */
[----:B0-----:R-:W-:-:S03]  /*1d80*/  IADD3 R18, P0, PT, R20, R6, RZ ;  /* 0x0000000614127210 */ /* 0x001fc60007f1e0ff */
[----:B------:R0:W5:Y:S01]  /*1d90*/  LDG.E.U8 R59, desc[UR12][R4.64] ;  /* 0x0000000c043b7981 */ /* 0x000162000c1e1100 */
[----:B------:R-:W-:-:S03]  /*1da0*/  LEA.HI.X.SX32 R19, R20, R8, 0x1, P0 ;  /* 0x0000000814137211 */ /* 0x000fc600000f0eff */
[----:B---3--:R-:W-:Y:S04]  /*1db0*/  STL [R1+0x5dc], R54 ;  /* 0x0005dc3601007387 */ /* 0x008fe80000100800 */
[----:B--2---:R-:W-:Y:S04]  /*1dc0*/  STL [R1+0x6c], R57 ;  /* 0x00006c3901007387 */ /* 0x004fe80000100800 */
[----:B------:R1:W-:Y:S04]  /*1dd0*/  STL [R1+0x60], R55 ;  /* 0x0000603701007387 */ /* 0x0003e80000100800 */
[----:B-1----:R1:W2:Y:S01]  /*1de0*/  LDG.E.U8 R55, desc[UR12][R18.64] ;  /* 0x0000000c12377981 */ /* 0x0022a2000c1e1100 */
[----:B------:R-:W-:-:S04]  /*1df0*/  IMAD R22, R7, 0x2, R21 ;  /* 0x0000000207167824 */ /* 0x000fc800078e0215 */
[----:B------:R-:W-:-:S04]  /*1e00*/  IMAD R30, R7, 0x2, R22 ;  /* 0x00000002071e7824 */ /* 0x000fc800078e0216 */
[----:B------:R-:W-:-:S04]  /*1e10*/  IMAD R50, R7, 0x2, R30 ;  /* 0x0000000207327824 */ /* 0x000fc800078e021e */
[----:B------:R-:W-:Y:S01]  /*1e20*/  IMAD R27, R7, 0x2, R50 ;  /* 0x00000002071b7824 */ /* 0x000fe200078e0232 */
[----:B0-----:R-:W-:-:S03]  /*1e30*/  IADD3 R4, P0, PT, R50, R6, RZ ;  /* 0x0000000632047210 */ /* 0x001fc60007f1e0ff */
[----:B------:R-:W-:Y:S01]  /*1e40*/  IMAD R0, R7, 0x2, R27 ;  /* 0x0000000207007824 */ /* 0x000fe200078e021b */
[----:B------:R-:W-:-:S03]  /*1e50*/  LEA.HI.X.SX32 R5, R50, R8, 0x1, P0 ;  /* 0x0000000832057211 */ /* 0x000fc600000f0eff */
[----:B------:R-:W-:Y:S01]  /*1e60*/  IMAD R31, R7, 0x2, R0 ;  /* 0x00000002071f7824 */ /* 0x000fe200078e0200 */
[----:B------:R-:W-:-:S03]  /*1e70*/  IADD3 R2, P1, PT, R30, R6, RZ ;  /* 0x000000061e027210 */ /* 0x000fc60007f3e0ff */
[----:B------:R-:W-:Y:S01]  /*1e80*/  IMAD R32, R7, 0x2, R31 ;  /* 0x0000000207207824 */ /* 0x000fe200078e021f */
[----:B------:R-:W-:-:S03]  /*1e90*/  LEA.HI.X.SX32 R3, R30, R8, 0x1, P1 ;  /* 0x000000081e037211 */ /* 0x000fc600008f0eff */
[----:B------:R-:W-:Y:S02]  /*1ea0*/  IMAD R20, R7, 0x2, R32 ;  /* 0x0000000207147824 */ /* 0x000fe400078e0220 */
[----:B------:R0:W3:Y:S01]  /*1eb0*/  LDG.E.U8 R54, desc[UR12][R2.64] ;  /* 0x0000000c02367981 */ /* 0x0000e2000c1e1100 */
[-C--:B-1----:R-:W-:Y:S02]  /*1ec0*/  IADD3 R18, P0, PT, R31, R6.reuse, RZ ;  /* 0x000000061f127210 */ /* 0x082fe40007f1e0ff */
[----:B------:R-:W-:Y:S01]  /*1ed0*/  IADD3 R30, P1, PT, R32, R6, RZ ;  /* 0x00000006201e7210 */ /* 0x000fe20007f3e0ff */
[----:B0-----:R-:W-:Y:S01]  /*1ee0*/  IMAD R2, R7, 0x2, R20 ;  /* 0x0000000207027824 */ /* 0x001fe200078e0214 */
[----:B------:R-:W-:-:S03]  /*1ef0*/  LEA.HI.X.SX32 R19, R31, R8, 0x1, P0 ;  /* 0x000000081f137211 */ /* 0x000fc600000f0eff */
[C---:B------:R-:W-:Y:S01]  /*1f00*/  IMAD R3, R7.reuse, 0x2, R2 ;  /* 0x0000000207037824 */ /* 0x040fe200078e0202 */
[----:B------:R-:W-:Y:S01]  /*1f10*/  LEA.HI.X.SX32 R31, R32, R8, 0x1, P1 ;  /* 0x00000008201f7211 */ /* 0x000fe200008f0eff */
[----:B------:R-:W3:Y:S02]  /*1f20*/  LDG.E.U8 R53, desc[UR12][R18.64] ;  /* 0x0000000c12357981 */ /* 0x000ee4000c1e1100 */
[----:B------:R-:W-:Y:S02]  /*1f30*/  IMAD R32, R7, 0x2, R3 ;  /* 0x0000000207207824 */ /* 0x000fe400078e0203 */
[----:B------:R-:W3:Y:S04]  /*1f40*/  LDG.E.U8 R57, desc[UR12][R30.64] ;  /* 0x0000000c1e397981 */ /* 0x000ee8000c1e1100 */
[----:B--2---:R-:W-:Y:S04]  /*1f50*/  STL [R1+0x5d8], R55 ;  /* 0x0005d83701007387 */ /* 0x004fe80000100800 */
[----:B------:R0:W-:Y:S04]  /*1f60*/  STL [R1+0x54], R56 ;  /* 0x0000543801007387 */ /* 0x0001e80000100800 */
[----:B0-----:R0:W2:Y:S02]  /*1f70*/  LDG.E.U8 R56, desc[UR12][R4.64] ;  /* 0x0000000c04387981 */ /* 0x0010a4000c1e1100 */
[----:B0-----:R-:W-:-:S04]  /*1f80*/  IADD3 R4, P0, PT, R3, R6, RZ ;  /* 0x0000000603047210 */ /* 0x001fc80007f1e0ff */
[----:B------:R-:W-:Y:S02]  /*1f90*/  LEA.HI.X.SX32 R5, R3, R8, 0x1, P0 ;  /* 0x0000000803057211 */ /* 0x000fe400000f0eff */
[----:B------:R-:W-:-:S04]  /*1fa0*/  IADD3 R18, P0, PT, R32, R6, RZ ;  /* 0x0000000620127210 */ /* 0x000fc80007f1e0ff */
[----:B------:R-:W-:-:S05]  /*1fb0*/  LEA.HI.X.SX32 R19, R32, R8, 0x1, P0 ;  /* 0x0000000820137211 */ /* 0x000fca00000f0eff */
[----:B------:R-:W3:Y:S01]  /*1fc0*/  LDG.E.U8 R58, desc[UR12][R18.64] ;  /* 0x0000000c123a7981 */ /* 0x000ee2000c1e1100 */
[----:B------:R-:W-:-:S03]  /*1fd0*/  IMAD R3, R7, 0x2, R32 ;  /* 0x0000000207037824 */ /* 0x000fc600078e0220 */
[----:B--2---:R-:W-:Y:S04]  /*1fe0*/  STL [R1+0x5d4], R56 ;  /* 0x0005d43801007387 */ /* 0x004fe80000100800 */
[----:B----4-:R0:W-:Y:S04]  /*1ff0*/  STL [R1+0x50], R52 ;  /* 0x0000503401007387 */ /* 0x0101e80000100800 */
[----:B0-----:R0:W2:Y:S02]  /*2000*/  LDG.E.U8 R52, desc[UR12][R4.64] ;  /* 0x0000000c04347981 */ /* 0x0010a4000c1e1100 */
[----:B0-----:R-:W-:-:S04]  /*2010*/  IMAD R4, R7, 0x2, R3 ;  /* 0x0000000207047824 */ /* 0x001fc800078e0203 */
[----:B------:R-:W-:-:S05]  /*2020*/  IMAD R5, R7, 0x2, R4 ;  /* 0x0000000207057824 */ /* 0x000fca00078e0204 */
[----:B------:R-:W-:-:S04]  /*2030*/  IADD3 R18, P0, PT, R5, R6, RZ ;  /* 0x0000000605127210 */ /* 0x000fc80007f1e0ff */
[----:B------:R-:W-:Y:S01]  /*2040*/  LEA.HI.X.SX32 R19, R5, R8, 0x1, P0 ;  /* 0x0000000805137211 */ /* 0x000fe200000f0eff */
[----:B------:R-:W-:-:S04]  /*2050*/  IMAD R5, R7, 0x2, R5 ;  /* 0x0000000207057824 */ /* 0x000fc800078e0205 */
[----:B------:R0:W4:Y:S04]  /*2060*/  LDG.E.U8 R50, desc[UR12][R18.64] ;  /* 0x0000000c12327981 */ /* 0x000128000c1e1100 */
[----:B---3--:R-:W-:Y:S01]  /*2070*/  STL [R1+0x5d0], R57 ;  /* 0x0005d03901007387 */ /* 0x008fe20000100800 */
[----:B0-----:R-:W-:-:S03]  /*2080*/  IADD3 R18, P0, PT, R5, R6, RZ ;  /* 0x0000000605127210 */ /* 0x001fc60007f1e0ff */
[----:B------:R-:W-:Y:S01]  /*2090*/  STL [R1+0x5cc], R58 ;  /* 0x0005cc3a01007387 */ /* 0x000fe20000100800 */
[----:B------:R-:W-:Y:S01]  /*20a0*/  LEA.HI.X.SX32 R19, R5, R8, 0x1, P0 ;  /* 0x0000000805137211 */ /* 0x000fe200000f0eff */
[C---:B------:R-:W-:Y:S02]  /*20b0*/  IMAD R5, R7.reuse, 0x2, R5 ;  /* 0x0000000207057824 */ /* 0x040fe400078e0205 */
[----:B-----5:R0:W-:Y:S04]  /*20c0*/  STL [R1+0x4c], R59 ;  /* 0x00004c3b01007387 */ /* 0x0201e80000100800 */
[----:B0-----:R0:W3:Y:S02]  /*20d0*/  LDG.E.U8 R59, desc[UR12][R18.64] ;  /* 0x0000000c123b7981 */ /* 0x0010e4000c1e1100 */
[----:B0-----:R-:W-:-:S04]  /*20e0*/  IMAD R19, R7, 0x2, R5 ;  /* 0x0000000207137824 */ /* 0x001fc800078e0205 */
[----:B------:R-:W-:-:S05]  /*20f0*/  IMAD R18, R7, 0x2, R19 ;  /* 0x0000000207127824 */ /* 0x000fca00078e0213 */
[----:B------:R-:W-:-:S04]  /*2100*/  IADD3 R30, P0, PT, R18, R6, RZ ;  /* 0x00000006121e7210 */ /* 0x000fc80007f1e0ff */
[----:B------:R-:W-:Y:S01]  /*2110*/  LEA.HI.X.SX32 R31, R18, R8, 0x1, P0 ;  /* 0x00000008121f7211 */ /* 0x000fe200000f0eff */
[----:B------:R-:W-:-:S04]  /*2120*/  IMAD R18, R7, 0x2, R18 ;  /* 0x0000000207127824 */ /* 0x000fc800078e0212 */
[----:B------:R0:W5:Y:S02]  /*2130*/  LDG.E.U8 R61, desc[UR12][R30.64] ;  /* 0x0000000c1e3d7981 */ /* 0x000164000c1e1100 */
[----:B0-----:R-:W-:-:S04]  /*2140*/  IADD3 R30, P0, PT, R18, R6, RZ ;  /* 0x00000006121e7210 */ /* 0x001fc80007f1e0ff */
[----:B------:R-:W-:-:S05]  /*2150*/  LEA.HI.X.SX32 R31, R18, R8, 0x1, P0 ;  /* 0x00000008121f7211 */ /* 0x000fca00000f0eff */
[----:B------:R0:W2:Y:S01]  /*2160*/  LDG.E.U8 R60, desc[UR12][R30.64] ;  /* 0x0000000c1e3c7981 */ /* 0x0000a2000c1e1100 */
[-C--:B------:R-:W-:Y:S02]  /*2170*/  IADD3 R32, P1, PT, R37, R6.reuse, RZ ;  /* 0x0000000625207210 */ /* 0x080fe40007f3e0ff */
[----:B0-----:R-:W-:-:S04]  /*2180*/  IADD3 R30, P0, PT, R33, R6, RZ ;  /* 0x00000006211e7210 */ /* 0x001fc80007f1e0ff */
[-C--:B------:R-:W-:Y:S02]  /*2190*/  LEA.HI.X.SX32 R31, R33, R8.reuse, 0x1, P0 ;  /* 0x00000008211f7211 */ /* 0x080fe400000f0eff */
[----:B------:R-:W-:Y:S01]  /*21a0*/  LEA.HI.X.SX32 R33, R37, R8, 0x1, P1 ;  /* 0x0000000825217211 */ /* 0x000fe200008f0eff */
[----:B------:R0:W-:Y:S04]  /*21b0*/  STL [R1+0x48], R54 ;  /* 0x0000483601007387 */ /* 0x0001e80000100800 */
[----:B------:R1:W4:Y:S04]  /*21c0*/  LDG.E.U8 R55, desc[UR12][R30.64] ;  /* 0x0000000c1e377981 */ /* 0x000328000c1e1100 */
[----:B0-----:R0:W4:Y:S01]  /*21d0*/  LDG.E.U8 R54, desc[UR12][R32.64] ;  /* 0x0000000c20367981 */ /* 0x001122000c1e1100 */
[----:B-1----:R-:W-:-:S02]  /*21e0*/  IADD3 R30, P0, PT, R36, R6, RZ ;  /* 0x00000006241e7210 */ /* 0x002fc40007f1e0ff */
[C---:B0-----:R-:W-:Y:S02]  /*21f0*/  IADD3 R32, P1, PT, R35.reuse, R6, RZ ;  /* 0x0000000623207210 */ /* 0x041fe40007f3e0ff */
[-C--:B------:R-:W-:Y:S02]  /*2200*/  LEA.HI.X.SX32 R31, R36, R8.reuse, 0x1, P0 ;  /* 0x00000008241f7211 */ /* 0x080fe400000f0eff */
[----:B------:R-:W-:Y:S01]  /*2210*/  LEA.HI.X.SX32 R33, R35, R8, 0x1, P1 ;  /* 0x0000000823217211 */ /* 0x000fe200008f0eff */
[----:B---3--:R-:W-:Y:S04]  /*2220*/  STL [R1+0x5c8], R59 ;  /* 0x0005c83b01007387 */ /* 0x008fe80000100800 */
[----:B-----5:R-:W-:Y:S04]  /*2230*/  STL [R1+0x5c4], R61 ;  /* 0x0005c43d01007387 */ /* 0x020fe80000100800 */
[----:B------:R0:W-:Y:S04]  /*2240*/  STL [R1+0x44], R53 ;  /* 0x0000443501007387 */ /* 0x0001e80000100800 */
[----:B0-----:R0:W3:Y:S04]  /*2250*/  LDG.E.U8 R53, desc[UR12][R30.64] ;  /* 0x0000000c1e357981 */ /* 0x0010e8000c1e1100 */
[----:B--2---:R-:W-:Y:S04]  /*2260*/  STL [R1+0x5e8], R60 ;  /* 0x0005e83c01007387 */ /* 0x004fe80000100800 */
[----:B------:R1:W-:Y:S01]  /*2270*/  STL [R1+0x40], R52 ;  /* 0x0000403401007387 */ /* 0x0003e20000100800 */
[----:B0-----:R-:W-:-:S04]  /*2280*/  IADD3 R30, P0, PT, R26, R6, RZ ;  /* 0x000000061a1e7210 */ /* 0x001fc80007f1e0ff */
[----:B------:R-:W-:Y:S01]  /*2290*/  LEA.HI.X.SX32 R31, R26, R8, 0x1, P0 ;  /* 0x000000081a1f7211 */ /* 0x000fe200000f0eff */
[----:B-1----:R0:W2:Y:S02]  /*22a0*/  LDG.E.U8 R52, desc[UR12][R32.64] ;  /* 0x0000000c20347981 */ /* 0x0020a4000c1e1100 */
[----:B0-----:R-:W-:-:S04]  /*22b0*/  IADD3 R32, P1, PT, R25, R6, RZ ;  /* 0x0000000619207210 */ /* 0x001fc80007f3e0ff */
[----:B------:R-:W-:Y:S01]  /*22c0*/  LEA.HI.X.SX32 R33, R25, R8, 0x1, P1 ;  /* 0x0000000819217211 */ /* 0x000fe200008f0eff */
[----:B----4-:R0:W-:Y:S04]  /*22d0*/  STL [R1+0x3c], R50 ;  /* 0x00003c3201007387 */ /* 0x0101e80000100800 */
[----:B------:R1:W4:Y:S04]  /*22e0*/  LDG.E.U8 R37, desc[UR12][R32.64] ;  /* 0x0000000c20257981 */ /* 0x000328000c1e1100 */
[----:B0-----:R0:W5:Y:S01]  /*22f0*/  LDG.E.U8 R50, desc[UR12][R30.64] ;  /* 0x0000000c1e327981 */ /* 0x001162000c1e1100 */
[----:B-1----:R-:W-:-:S02]  /*2300*/  IADD3 R32, P1, PT, R23, R6, RZ ;  /* 0x0000000617207210 */ /* 0x002fc40007f3e0ff */
[C---:B0-----:R-:W-:Y:S02]  /*2310*/  IADD3 R30, P0, PT, R24.reuse, R6, RZ ;  /* 0x00000006181e7210 */ /* 0x041fe40007f1e0ff */
[-C--:B------:R-:W-:Y:S02]  /*2320*/  LEA.HI.X.SX32 R33, R23, R8.reuse, 0x1, P1 ;  /* 0x0000000817217211 */ /* 0x080fe400008f0eff */
[----:B------:R-:W-:Y:S02]  /*2330*/  LEA.HI.X.SX32 R31, R24, R8, 0x1, P0 ;  /* 0x00000008181f7211 */ /* 0x000fe400000f0eff */
[C---:B------:R-:W-:Y:S01]  /*2340*/  IADD3 R24, P1, PT, R28.reuse, R6, RZ ;  /* 0x000000061c187210 */ /* 0x040fe20007f3e0ff */
[----:B------:R-:W4:Y:S03]  /*2350*/  LDG.E.U8 R35, desc[UR12][R32.64] ;  /* 0x0000000c20237981 */ /* 0x000f26000c1e1100 */
[----:B------:R-:W-:Y:S01]  /*2360*/  LEA.HI.X.SX32 R25, R28, R8, 0x1, P1 ;  /* 0x000000081c197211 */ /* 0x000fe200008f0eff */
[----:B------:R0:W4:Y:S04]  /*2370*/  LDG.E.U8 R36, desc[UR12][R30.64] ;  /* 0x0000000c1e247981 */ /* 0x000128000c1e1100 */
[----:B------:R1:W4:Y:S01]  /*2380*/  LDG.E.U8 R32, desc[UR12][R24.64] ;  /* 0x0000000c18207981 */ /* 0x000322000c1e1100 */
[----:B0-----:R-:W-:-:S04]  /*2390*/  IADD3 R30, P0, PT, R34, R6, RZ ;  /* 0x00000006221e7210 */ /* 0x001fc80007f1e0ff */
[----:B------:R-:W-:Y:S02]  /*23a0*/  LEA.HI.X.SX32 R31, R34, R8, 0x1, P0 ;  /* 0x00000008221f7211 */ /* 0x000fe400000f0eff */
[-C--:B-1----:R-:W-:Y:S02]  /*23b0*/  IADD3 R24, P1, PT, R21, R6.reuse, RZ ;  /* 0x0000000615187210 */ /* 0x082fe40007f3e0ff */
[----:B------:R-:W-:Y:S01]  /*23c0*/  IADD3 R28, P0, PT, R29, R6, RZ ;  /* 0x000000061d1c7210 */ /* 0x000fe20007f1e0ff */
[----:B------:R-:W4:Y:S01]  /*23d0*/  LDG.E.U8 R33, desc[UR12][R30.64] ;  /* 0x0000000c1e217981 */ /* 0x000f22000c1e1100 */
[-C--:B------:R-:W-:Y:S02]  /*23e0*/  LEA.HI.X.SX32 R25, R21, R8.reuse, 0x1, P1 ;  /* 0x0000000815197211 */ /* 0x080fe400008f0eff */
[----:B------:R-:W-:-:S03]  /*23f0*/  LEA.HI.X.SX32 R29, R29, R8, 0x1, P0 ;  /* 0x000000081d1d7211 */ /* 0x000fc600000f0eff */
[----:B------:R0:W4:Y:S04]  /*2400*/  LDG.E.U8 R30, desc[UR12][R24.64] ;  /* 0x0000000c181e7981 */ /* 0x000128000c1e1100 */
[----:B------:R1:W4:Y:S01]  /*2410*/  LDG.E.U8 R31, desc[UR12][R28.64] ;  /* 0x0000000c1c1f7981 */ /* 0x000322000c1e1100 */
[CC--:B0-----:R-:W-:Y:S02]  /*2420*/  IADD3 R24, P1, PT, R27.reuse, R6.reuse, RZ ;  /* 0x000000061b187210 */ /* 0x0c1fe40007f3e0ff */
[C---:B-1----:R-:W-:Y:S02]  /*2430*/  IADD3 R28, P0, PT, R22.reuse, R6, RZ ;  /* 0x00000006161c7210 */ /* 0x042fe40007f1e0ff */
[-C--:B------:R-:W-:Y:S02]  /*2440*/  LEA.HI.X.SX32 R25, R27, R8.reuse, 0x1, P1 ;  /* 0x000000081b197211 */ /* 0x080fe400008f0eff */
[----:B------:R-:W-:-:S02]  /*2450*/  LEA.HI.X.SX32 R29, R22, R8, 0x1, P0 ;  /* 0x00000008161d7211 */ /* 0x000fc400000f0eff */
[C---:B------:R-:W-:Y:S01]  /*2460*/  IADD3 R22, P1, PT, R20.reuse, R6, RZ ;  /* 0x0000000614167210 */ /* 0x040fe20007f3e0ff */
[----:B------:R0:W4:Y:S03]  /*2470*/  LDG.E.U8 R26, desc[UR12][R24.64] ;  /* 0x0000000c181a7981 */ /* 0x000126000c1e1100 */
[----:B------:R-:W-:Y:S01]  /*2480*/  LEA.HI.X.SX32 R23, R20, R8, 0x1, P1 ;  /* 0x0000000814177211 */ /* 0x000fe200008f0eff */
[----:B------:R-:W4:Y:S01]  /*2490*/  LDG.E.U8 R27, desc[UR12][R28.64] ;  /* 0x0000000c1c1b7981 */ /* 0x000f22000c1e1100 */
[----:B0-----:R-:W-:-:S04]  /*24a0*/  IADD3 R24, P0, PT, R0, R6, RZ ;  /* 0x0000000600187210 */ /* 0x001fc80007f1e0ff */
[----:B------:R-:W-:Y:S02]  /*24b0*/  LEA.HI.X.SX32 R25, R0, R8, 0x1, P0 ;  /* 0x0000000800197211 */ /* 0x000fe400000f0eff */
[----:B------:R0:W4:Y:S04]  /*24c0*/  LDG.E.U8 R0, desc[UR12][R22.64] ;  /* 0x0000000c16007981 */ /* 0x000128000c1e1100 */
[----:B------:R-:W4:Y:S01]  /*24d0*/  LDG.E.U8 R24, desc[UR12][R24.64] ;  /* 0x0000000c18187981 */ /* 0x000f22000c1e1100 */
[----:B0-----:R-:W-:-:S04]  /*24e0*/  IADD3 R22, P0, PT, R2, R6, RZ ;  /* 0x0000000602167210 */ /* 0x001fc80007f1e0ff */
[----:B------:R-:W-:-:S05]  /*24f0*/  LEA.HI.X.SX32 R23, R2, R8, 0x1, P0 ;  /* 0x0000000802177211 */ /* 0x000fca00000f0eff */
[----:B------:R-:W4:Y:S04]  /*2500*/  LDG.E.U8 R2, desc[UR12][R22.64] ;  /* 0x0000000c16027981 */ /* 0x000f28000c1e1100 */
[----:B------:R-:W-:Y:S04]  /*2510*/  STL [R1+0x38], R55 ;  /* 0x0000383701007387 */ /* 0x000fe80000100800 */
[----:B------:R-:W-:Y:S01]  /*2520*/  STL [R1+0x34], R54 ;  /* 0x0000343601007387 */ /* 0x000fe20000100800 */
[----:B------:R-:W-:Y:S02]  /*2530*/  IMAD R16, R16, 0x100, R9 ;  /* 0x0000010010107824 */ /* 0x000fe400078e0209 */
[----:B------:R-:W-:Y:S01]  /*2540*/  IMAD R9, R17, 0x100, R12 ;  /* 0x0000010011097824 */ /* 0x000fe200078e020c */
[----:B---3--:R-:W-:Y:S04]  /*2550*/  STL [R1+0x30], R53 ;  /* 0x0000303501007387 */ /* 0x008fe80000100800 */
[----:B--2---:R0:W-:Y:S02]  /*2560*/  STL [R1+0x2c], R52 ;  /* 0x00002c3401007387 */ /* 0x0041e40000100800 */
[----:B0-----:R-:W0:Y:S02]  /*2570*/  S2R R52, SR_TID.X ;  /* 0x0000000000347919 */ /* 0x001e240000002100 */
[----:B-----5:R-:W-:Y:S04]  /*2580*/  STL [R1+0x28], R50 ;  /* 0x0000283201007387 */ /* 0x020fe80000100800 */
[----:B----4-:R1:W-:Y:S01]  /*2590*/  STL [R1+0x24], R37 ;  /* 0x0000242501007387 */ /* 0x0103e20000100800 */
[----:B0-----:R-:W-:-:S03]  /*25a0*/  SHF.R.S32.HI R17, RZ, 0x8, R52 ;  /* 0x00000008ff117819 */ /* 0x001fc60000011434 */
[----:B------:R0:W-:Y:S04]  /*25b0*/  STL [R1+0x5ec], R0 ;  /* 0x0005ec0001007387 */ /* 0x0001e80000100800 */
[----:B------:R-:W-:Y:S04]  /*25c0*/  STL [R1+0x20], R36 ;  /* 0x0000202401007387 */ /* 0x000fe80000100800 */
[----:B------:R-:W-:Y:S04]  /*25d0*/  STL [R1+0x1c], R35 ;  /* 0x00001c2301007387 */ /* 0x000fe80000100800 */
[----:B------:R-:W-:Y:S04]  /*25e0*/  STL [R1+0x5f0], R2 ;  /* 0x0005f00201007387 */ /* 0x000fe80000100800 */
[----:B------:R-:W-:Y:S04]  /*25f0*/  STL [R1+0x18], R33 ;  /* 0x0000182101007387 */ /* 0x000fe80000100800 */
[----:B------:R-:W-:Y:S04]  /*2600*/  STL [R1+0x14], R32 ;  /* 0x0000142001007387 */ /* 0x000fe80000100800 */
[----:B------:R-:W-:Y:S04]  /*2610*/  STL [R1+0x10], R31 ;  /* 0x0000101f01007387 */ /* 0x000fe80000100800 */
[----:B------:R-:W-:Y:S04]  /*2620*/  STL [R1+0xc], R30 ;  /* 0x00000c1e01007387 */ /* 0x000fe80000100800 */
[----:B------:R2:W-:Y:S04]  /*2630*/  STL [R1+0x8], R27 ;  /* 0x0000081b01007387 */ /* 0x0005e80000100800 */
[----:B------:R3:W-:Y:S04]  /*2640*/  STL [R1+0x4], R26 ;  /* 0x0000041a01007387 */ /* 0x0007e80000100800 */
[----:B------:R4:W-:Y:S04]  /*2650*/  STL [R1], R24 ;  /* 0x0000001801007387 */ /* 0x0009e80000100800 */
[----:B------:R-:W5:Y:S04]  /*2660*/  LDL.LU R54, [R1+0x68] ;  /* 0x0000680001367983 */ /* 0x000f680000300800 */
[----:B------:R-:W5:Y:S04]  /*2670*/  LDL.LU R53, [R1+0x5c] ;  /* 0x00005c0001357983 */ /* 0x000f680000300800 */
[----:B-1----:R-:W2:Y:S04]  /*2680*/  LDL.LU R37, [R1+0x118] ;  /* 0x0001180001257983 */ /* 0x002ea80000300800 */
[----:B------:R-:W2:Y:S04]  /*2690*/  LDL.LU R60, [R1+0x114] ;  /* 0x00011400013c7983 */ /* 0x000ea80000300800 */
[----:B------:R-:W2:Y:S04]  /*26a0*/  LDL.LU R61, [R1+0x138] ;  /* 0x00013800013d7983 */ /* 0x000ea80000300800 */
[----:B------:R-:W3:Y:S04]  /*26b0*/  LDL.LU R58, [R1+0x134] ;  /* 0x00013400013a7983 */ /* 0x000ee80000300800 */
[----:B------:R-:W3:Y:S04]  /*26c0*/  LDL.LU R57, [R1+0x100] ;  /* 0x0001000001397983 */ /* 0x000ee80000300800 */
[----:B------:R-:W3:Y:S01]  /*26d0*/  LDL.LU R50, [R1+0xfc] ;  /* 0x0000fc0001327983 */ /* 0x000ee20000300800 */
[----:B0-----:R-:W-:-:S03]  /*26e0*/  LOP3.LUT R0, R52, 0xff, RZ, 0xc0, !PT ;  /* 0x000000ff34007812 */ /* 0x001fc600078ec0ff */
[----:B------:R-:W4:Y:S04]  /*26f0*/  LDL.LU R59, [R1+0x158] ;  /* 0x00015800013b7983 */ /* 0x000f280000300800 */
[----:B------:R-:W4:Y:S04]  /*2700*/  LDL.LU R56, [R1+0x154] ;  /* 0x0001540001387983 */ /* 0x000f280000300800 */
[----:B------:R-:W4:Y:S04]  /*2710*/  LDL.LU R55, [R1+0x15c] ;  /* 0x00015c0001377983 */ /* 0x000f280000300800 */
[----:B------:R-:W4:Y:S01]  /*2720*/  LDL.LU R52, [R1+0x150] ;  /* 0x0001500001347983 */ /* 0x000f220000300800 */
[----:B------:R-:W-:-:S04]  /*2730*/  IADD3 R20, P1, PT, R3, R6, RZ ;  /* 0x0000000603147210 */ /* 0x000fc80007f3e0ff */
[----:B------:R-:W-:-:S05]  /*2740*/  LEA.HI.X.SX32 R21, R3, R8, 0x1, P1 ;  /* 0x0000000803157211 */ /* 0x000fca00008f0eff */
[----:B------:R0:W4:Y:S01]  /*2750*/  LDG.E.U8 R3, desc[UR12][R20.64] ;  /* 0x0000000c14037981 */ /* 0x000122000c1e1100 */
[-C--:B------:R-:W-:Y:S02]  /*2760*/  IADD3 R22, P0, PT, R4, R6.reuse, RZ ;  /* 0x0000000604167210 */ /* 0x080fe40007f1e0ff */
[----:B0-----:R-:W-:-:S04]  /*2770*/  IADD3 R20, P1, PT, R5, R6, RZ ;  /* 0x0000000605147210 */ /* 0x001fc80007f3e0ff */
[-C--:B------:R-:W-:Y:S02]  /*2780*/  LEA.HI.X.SX32 R21, R5, R8.reuse, 0x1, P1 ;  /* 0x0000000805157211 */ /* 0x080fe400008f0eff */
[----:B------:R-:W-:-:S03]  /*2790*/  LEA.HI.X.SX32 R23, R4, R8, 0x1, P0 ;  /* 0x0000000804177211 */ /* 0x000fc600000f0eff */
[----:B------:R0:W4:Y:S04]  /*27a0*/  LDG.E.U8 R5, desc[UR12][R20.64] ;  /* 0x0000000c14057981 */ /* 0x000128000c1e1100 */
[----:B------:R1:W4:Y:S01]  /*27b0*/  LDG.E.U8 R4, desc[UR12][R22.64] ;  /* 0x0000000c16047981 */ /* 0x000322000c1e1100 */
[----:B0-----:R-:W-:Y:S01]  /*27c0*/  IMAD R21, R7, 0x2, R18 ;  /* 0x0000000207157824 */ /* 0x001fe200078e0212 */
[----:B------:R-:W-:-:S03]  /*27d0*/  IADD3 R18, P0, PT, R19, R6, RZ ;  /* 0x0000000613127210 */ /* 0x000fc60007f1e0ff */
[----:B------:R-:W-:Y:S01]  /*27e0*/  IMAD R7, R7, 0x2, R21 ;  /* 0x0000000207077824 */ /* 0x000fe200078e0215 */
[----:B------:R-:W-:Y:S02]  /*27f0*/  LEA.HI.X.SX32 R19, R19, R8, 0x1, P0 ;  /* 0x0000000813137211 */ /* 0x000fe400000f0eff */
[-C--:B------:R-:W-:Y:S02]  /*2800*/  IADD3 R20, P0, PT, R21, R6.reuse, RZ ;  /* 0x0000000615147210 */ /* 0x080fe40007f1e0ff */
[----:B-1----:R-:W-:Y:S02]  /*2810*/  IADD3 R22, P1, PT, R7, R6, RZ ;  /* 0x0000000607167210 */ /* 0x002fe40007f3e0ff */
[-C--:B------:R-:W-:Y:S01]  /*2820*/  LEA.HI.X.SX32 R21, R21, R8.reuse, 0x1, P0 ;  /* 0x0000000815157211 */ /* 0x080fe200000f0eff */
[----:B------:R-:W-:Y:S01]  /*2830*/  IMAD.SHL.U32 R12, R0, 0x2, RZ ;  /* 0x00000002000c7824 */ /* 0x000fe200078e00ff */
[----:B------:R-:W-:Y:S01]  /*2840*/  LEA.HI.X.SX32 R23, R7, R8, 0x1, P1 ;  /* 0x0000000807177211 */ /* 0x000fe200008f0eff */
[----:B------:R-:W-:Y:S01]  /*2850*/  IMAD R11, R10, 0x100, R11 ;  /* 0x000001000a0b7824 */ /* 0x000fe200078e020b */
[----:B------:R-:W-:Y:S01]  /*2860*/  SGXT R17, R17, 0x1 ;  /* 0x000000011111781a */ /* 0x000fe20000000200 */
[----:B------:R5:W4:Y:S04]  /*2870*/  LDG.E.U8 R7, desc[UR12][R20.64] ;  /* 0x0000000c14077981 */ /* 0x000b28000c1e1100 */
[----:B------:R0:W4:Y:S04]  /*2880*/  LDG.E.U8 R8, desc[UR12][R22.64] ;  /* 0x0000000c16087981 */ /* 0x000128000c1e1100 */
[----:B------:R1:W4:Y:S01]  /*2890*/  LDG.E.U8 R6, desc[UR12][R18.64] ;  /* 0x0000000c12067981 */ /* 0x000322000c1e1100 */
[----:B-----5:R-:W-:-:S03]  /*28a0*/  IMAD R21, R53, 0x100, R54 ;  /* 0x0000010035157824 */ /* 0x020fc600078e0236 */
[----:B------:R-:W5:Y:S04]  /*28b0*/  LDL.LU R54, [R1+0x108] ;  /* 0x0001080001367983 */ /* 0x000f680000300800 */
[----:B------:R-:W5:Y:S04]  /*28c0*/  LDL.LU R53, [R1+0xf8] ;  /* 0x0000f80001357983 */ /* 0x000f680000300800 */
[----:B------:R-:W5:Y:S04]  /*28d0*/  LDL.LU R0, [R1+0x14c] ;  /* 0x00014c0001007983 */ /* 0x000f680000300800 */
[----:B--2---:R-:W2:Y:S04]  /*28e0*/  LDL.LU R27, [R1+0x148] ;  /* 0x00014800011b7983 */ /* 0x004ea80000300800 */
[----:B------:R-:W2:Y:S04]  /*28f0*/  LDL.LU R29, [R1+0xf0] ;  /* 0x0000f000011d7983 */ /* 0x000ea80000300800 */
[----:B------:R-:W2:Y:S01]  /*2900*/  LDL.LU R30, [R1+0xec] ;  /* 0x0000ec00011e7983 */ /* 0x000ea20000300800 */
[----:B0-----:R-:W-:-:S03]  /*2910*/  IMAD R23, R60, 0x100, R37 ;  /* 0x000001003c177824 */ /* 0x001fc600078e0225 */
[----:B------:R-:W2:Y:S01]  /*2920*/  LDL.LU R31, [R1+0xd8] ;  /* 0x0000d800011f7983 */ /* 0x000ea20000300800 */
[----:B---3--:R-:W-:-:S03]  /*2930*/  IMAD R22, R58, 0x100, R61 ;  /* 0x000001003a167824 */ /* 0x008fc600078e023d */
[----:B------:R-:W3:Y:S01]  /*2940*/  LDL.LU R34, [R1+0xd4] ;  /* 0x0000d40001227983 */ /* 0x000ee20000300800 */
[----:B------:R-:W-:-:S03]  /*2950*/  IMAD R25, R50, 0x100, R57 ;  /* 0x0000010032197824 */ /* 0x000fc600078e0239 */
[----:B------:R-:W3:Y:S04]  /*2960*/  LDL.LU R32, [R1+0x144] ;  /* 0x0001440001207983 */ /* 0x000ee80000300800 */
[----:B------:R-:W3:Y:S04]  /*2970*/  LDL.LU R33, [R1+0x140] ;  /* 0x0001400001217983 */ /* 0x000ee80000300800 */
[----:B------:R-:W3:Y:S04]  /*2980*/  LDL.LU R60, [R1+0xc8] ;  /* 0x0000c800013c7983 */ /* 0x000ee80000300800 */
[----:B------:R-:W3:Y:S04]  /*2990*/  LDL.LU R58, [R1+0xc0] ;  /* 0x0000c000013a7983 */ /* 0x000ee80000300800 */
[----:B------:R-:W3:Y:S01]  /*29a0*/  LDL.LU R57, [R1+0x13c] ;  /* 0x00013c0001397983 */ /* 0x000ee20000300800 */
[----:B----4-:R-:W-:-:S03]  /*29b0*/  IMAD R26, R52, 0x100, R55 ;  /* 0x00000100341a7824 */ /* 0x010fc600078e0237 */
[----:B------:R-:W4:Y:S04]  /*29c0*/  LDL.LU R50, [R1+0x130] ;  /* 0x0001300001327983 */ /* 0x000f280000300800 */
[----:B------:R-:W4:Y:S04]  /*29d0*/  LDL.LU R35, [R1+0x12c] ;  /* 0x00012c0001237983 */ /* 0x000f280000300800 */
[----:B------:R-:W4:Y:S04]  /*29e0*/  LDL.LU R36, [R1+0x128] ;  /* 0x0001280001247983 */ /* 0x000f280000300800 */
[----:B------:R-:W4:Y:S04]  /*29f0*/  LDL.LU R55, [R1+0xcc] ;  /* 0x0000cc0001377983 */ /* 0x000f280000300800 */
[----:B------:R-:W4:Y:S01]  /*2a00*/  LDL.LU R52, [R1+0xb4] ;  /* 0x0000b40001347983 */ /* 0x000f220000300800 */
[----:B------:R-:W-:-:S03]  /*2a10*/  IMAD R24, R56, 0x100, R59 ;  /* 0x0000010038187824 */ /* 0x000fc600078e023b */
[----:B------:R-:W4:Y:S04]  /*2a20*/  LDL.LU R37, [R1+0x124] ;  /* 0x0001240001257983 */ /* 0x000f280000300800 */
[----:B------:R-:W4:Y:S04]  /*2a30*/  LDL.LU R61, [R1+0x120] ;  /* 0x00012000013d7983 */ /* 0x000f280000300800 */
[----:B------:R-:W4:Y:S04]  /*2a40*/  LDL.LU R59, [R1+0xac] ;  /* 0x0000ac00013b7983 */ /* 0x000f280000300800 */
[----:B------:R-:W4:Y:S01]  /*2a50*/  LDL.LU R56, [R1+0xa8] ;  /* 0x0000a80001387983 */ /* 0x000f220000300800 */
[----:B-----5:R-:W-:-:S03]  /*2a60*/  IMAD R28, R53, 0x100, R54 ;  /* 0x00000100351c7824 */ /* 0x020fc600078e0236 */
[----:B------:R-:W5:Y:S04]  /*2a70*/  LDL.LU R54, [R1+0x9c] ;  /* 0x00009c0001367983 */ /* 0x000f680000300800 */
[----:B------:R-:W5:Y:S01]  /*2a80*/  LDL.LU R53, [R1+0x94] ;  /* 0x0000940001357983 */ /* 0x000f620000300800 */
[----:B--2---:R-:W-:Y:S02]  /*2a90*/  IMAD R29, R30, 0x100, R29 ;  /* 0x000001001e1d7824 */ /* 0x004fe400078e021d */
[----:B---3--:R-:W-:Y:S02]  /*2aa0*/  IMAD R31, R34, 0x100, R31 ;  /* 0x00000100221f7824 */ /* 0x008fe400078e021f */
[----:B------:R-:W-:Y:S02]  /*2ab0*/  IMAD R30, R33, 0x100, R32 ;  /* 0x00000100211e7824 */ /* 0x000fe400078e0220 */
[----:B------:R-:W-:-:S02]  /*2ac0*/  IMAD R33, R58, 0x100, R60 ;  /* 0x000001003a217824 */ /* 0x000fc400078e023c */
[----:B------:R-:W2:Y:S01]  /*2ad0*/  LDL.LU R58, [R1+0x11c] ;  /* 0x00011c00013a7983 */ /* 0x000ea20000300800 */
[----:B----4-:R-:W-:-:S03]  /*2ae0*/  IMAD R32, R50, 0x100, R57 ;  /* 0x0000010032207824 */ /* 0x010fc600078e0239 */
[----:B------:R-:W2:Y:S04]  /*2af0*/  LDL.LU R57, [R1+0x110] ;  /* 0x0001100001397983 */ /* 0x000ea80000300800 */
[----:B------:R-:W3:Y:S01]  /*2b00*/  LDL.LU R60, [R1+0x90] ;  /* 0x00009000013c7983 */ /* 0x000ee20000300800 */
[----:B------:R-:W-:-:S03]  /*2b10*/  IMAD R34, R36, 0x100, R35 ;  /* 0x0000010024227824 */ /* 0x000fc600078e0223 */
[----:B------:R-:W3:Y:S01]  /*2b20*/  LDL.LU R50, [R1+0x88] ;  /* 0x0000880001327983 */ /* 0x000ee20000300800 */
[----:B------:R-:W-:-:S03]  /*2b30*/  IMAD R36, R52, 0x100, R55 ;  /* 0x0000010034247824 */ /* 0x000fc600078e0237 */
[----:B------:R-:W4:Y:S04]  /*2b40*/  LDL.LU R55, [R1+0x10c] ;  /* 0x00010c0001377983 */ /* 0x000f280000300800 */
[----:B------:R-:W4:Y:S01]  /*2b50*/  LDL.LU R52, [R1+0x104] ;  /* 0x0001040001347983 */ /* 0x000f220000300800 */
[----:B------:R-:W-:Y:S01]  /*2b60*/  F2FP.F16.E4M3.UNPACK_B R10, R16 ;  /* 0x00000010ff0a723e */ /* 0x000fe200020006ff */
[----:B------:R-:W-:Y:S01]  /*2b70*/  IMAD R16, R39, 0x100, R40 ;  /* 0x0000010027107824 */ /* 0x000fe200078e0228 */
[----:B------:R-:W-:Y:S01]  /*2b80*/  LOP3.LUT R12, R12, 0x210, R17, 0x78, !PT ;  /* 0x000002100c0c7812 */ /* 0x000fe200078e7811 */
[----:B------:R-:W-:Y:S02]  /*2b90*/  IMAD R17, R43, 0x100, R44 ;  /* 0x000001002b117824 */ /* 0x000fe400078e022c */
[----:B------:R-:W-:-:S02]  /*2ba0*/  IMAD R35, R61, 0x100, R37 ;  /* 0x000001003d237824 */ /* 0x000fc400078e0225 */
[----:B------:R-:W-:Y:S02]  /*2bb0*/  IMAD R37, R56, 0x100, R59 ;  /* 0x0000010038257824 */ /* 0x000fe400078e023b */
[----:B------:R-:W-:Y:S02]  /*2bc0*/  IMAD R20, R47, 0x100, R48 ;  /* 0x000001002f147824 */ /* 0x000fe400078e0230 */
[----:B-1----:R-:W-:Y:S02]  /*2bd0*/  IMAD R18, R45, 0x100, R46 ;  /* 0x000001002d127824 */ /* 0x002fe400078e022e */
[----:B------:R-:W-:Y:S02]  /*2be0*/  IMAD R14, R14, 0x100, R38 ;  /* 0x000001000e0e7824 */ /* 0x000fe400078e0226 */
[----:B------:R-:W-:Y:S02]  /*2bf0*/  IMAD R15, R15, 0x100, R13 ;  /* 0x000001000f0f7824 */ /* 0x000fe400078e020d */
[----:B------:R-:W-:Y:S01]  /*2c00*/  IMAD R27, R27, 0x100, R0 ;  /* 0x000001001b1b7824 */ /* 0x000fe200078e0200 */
[----:B------:R-:W-:Y:S01]  /*2c10*/  F2FP.F16.E4M3.UNPACK_B R13, R14 ;  /* 0x0000000eff0d723e */ /* 0x000fe200020006ff */
[----:B------:R-:W-:Y:S01]  /*2c20*/  IMAD R19, R49, 0x100, R51 ;  /* 0x0000010031137824 */ /* 0x000fe200078e0233 */
[----:B------:R-:W-:Y:S01]  /*2c30*/  F2FP.F16.E4M3.UNPACK_B R14, R15 ;  /* 0x0000000fff0e723e */ /* 0x000fe200020006ff */
[----:B------:R-:W-:-:S02]  /*2c40*/  IMAD R15, R41, 0x100, R42 ;  /* 0x00000100290f7824 */ /* 0x000fc400078e022a */
[----:B-----5:R-:W-:Y:S02]  /*2c50*/  IMAD R39, R53, 0x100, R54 ;  /* 0x0000010035277824 */ /* 0x020fe400078e0236 */
[----:B------:R-:W5:Y:S04]  /*2c60*/  LDL.LU R54, [R1+0xf4] ;  /* 0x0000f40001367983 */ /* 0x000f680000300800 */
        /* <DEDUP_REMOVED lines=9> */
[----:B------:R-:W5:Y:S01]  /*2d00*/  LDL.LU R61, [R1+0x64] ;  /* 0x00006400013d7983 */ /* 0x000f620000300800 */
[----:B--2---:R-:W-:-:S03]  /*2d10*/  IMAD R38, R57, 0x100, R58 ;  /* 0x0000010039267824 */ /* 0x004fc600078e023a */
[----:B------:R-:W2:Y:S04]  /*2d20*/  LDL.LU R59, [R1+0x58] ;  /* 0x00005800013b7983 */ /* 0x000ea80000300800 */
[----:B------:R-:W2:Y:S01]  /*2d30*/  LDL.LU R58, [R1+0xdc] ;  /* 0x0000dc00013a7983 */ /* 0x000ea20000300800 */
[----:B---3--:R-:W-:-:S03]  /*2d40*/  IMAD R40, R50, 0x100, R60 ;  /* 0x0000010032287824 */ /* 0x008fc600078e023c */
[----:B------:R-:W3:Y:S04]  /*2d50*/  LDL.LU R57, [R1+0xd0] ;  /* 0x0000d00001397983 */ /* 0x000ee80000300800 */
[----:B------:R-:W3:Y:S04]  /*2d60*/  LDL.LU R0, [R1+0xbc] ;  /* 0x0000bc0001007983 */ /* 0x000ee80000300800 */
[----:B------:R-:W3:Y:S01]  /*2d70*/  LDL.LU R49, [R1+0xb0] ;  /* 0x0000b00001317983 */ /* 0x000ee20000300800 */
[----:B----4-:R-:W-:-:S03]  /*2d80*/  IMAD R41, R52, 0x100, R55 ;  /* 0x0000010034297824 */ /* 0x010fc600078e0237 */
[----:B------:R-:W4:Y:S04]  /*2d90*/  LDL.LU R60, [R1+0xa4] ;  /* 0x0000a400013c7983 */ /* 0x000f280000300800 */
[----:B------:R-:W4:Y:S04]  /*2da0*/  LDL.LU R50, [R1+0x98] ;  /* 0x0000980001327983 */ /* 0x000f280000300800 */
[----:B------:R-:W4:Y:S04]  /*2db0*/  LDL.LU R52, [R1+0x70] ;  /* 0x0000700001347983 */ /* 0x000f280000300800 */
[----:B------:R-:W4:Y:S01]  /*2dc0*/  LDL.LU R51, [R1+0x6c] ;  /* 0x00006c0001337983 */ /* 0x000f220000300800 */
[----:B-----5:R-:W-:-:S03]  /*2dd0*/  IMAD R42, R53, 0x100, R54 ;  /* 0x00000100352a7824 */ /* 0x020fc600078e0236 */
[----:B------:R-:W5:Y:S04]  /*2de0*/  LDL.LU R53, [R1+0x60] ;  /* 0x0000600001357983 */ /* 0x000f680000300800 */
[----:B------:R-:W5:Y:S01]  /*2df0*/  LDL.LU R54, [R1+0x54] ;  /* 0x0000540001367983 */ /* 0x000f620000300800 */
[----:B------:R-:W-:-:S03]  /*2e00*/  IMAD R44, R56, 0x100, R44 ;  /* 0x00000100382c7824 */ /* 0x000fc600078e022c */
[----:B------:R-:W5:Y:S04]  /*2e10*/  LDL.LU R55, [R1+0x50] ;  /* 0x0000500001377983 */ /* 0x000f680000300800 */
[----:B------:R-:W5:Y:S01]  /*2e20*/  LDL.LU R56, [R1+0x4c] ;  /* 0x00004c0001387983 */ /* 0x000f620000300800 */
[----:B------:R-:W-:-:S03]  /*2e30*/  IMAD R43, R43, 0x100, R2 ;  /* 0x000001002b2b7824 */ /* 0x000fc600078e0202 */
[----:B------:R-:W5:Y:S01]  /*2e40*/  LDL.LU R2, [R1+0x5f0] ;  /* 0x0005f00001027983 */ /* 0x000f620000300800 */
[----:B------:R-:W-:Y:S02]  /*2e50*/  IMAD R45, R45, 0x100, R47 ;  /* 0x000001002d2d7824 */ /* 0x000fe400078e022f */
[----:B------:R-:W-:Y:S02]  /*2e60*/  IMAD R47, R46, 0x100, R48 ;  /* 0x000001002e2f7824 */ /* 0x000fe400078e0230 */
[----:B--2---:R-:W-:Y:S02]  /*2e70*/  IMAD R48, R59, 0x100, R61 ;  /* 0x000001003b307824 */ /* 0x004fe400078e023d */
[----:B---3--:R-:W-:Y:S02]  /*2e80*/  IMAD R46, R57, 0x100, R58 ;  /* 0x00000100392e7824 */ /* 0x008fe400078e023a */
[----:B------:R-:W2:Y:S04]  /*2e90*/  LDL.LU R57, [R1+0x48] ;  /* 0x0000480001397983 */ /* 0x000ea80000300800 */
[----:B------:R-:W3:Y:S01]  /*2ea0*/  LDL.LU R58, [R1+0x44] ;  /* 0x00004400013a7983 */ /* 0x000ee20000300800 */
[----:B------:R-:W-:-:S03]  /*2eb0*/  IMAD R49, R49, 0x100, R0 ;  /* 0x0000010031317824 */ /* 0x000fc600078e0200 */
[----:B------:R-:W2:Y:S04]  /*2ec0*/  LDL.LU R59, [R1+0x40] ;  /* 0x00004000013b7983 */ /* 0x000ea80000300800 */
[----:B------:R-:W2:Y:S01]  /*2ed0*/  LDL.LU R61, [R1+0x3c] ;  /* 0x00003c00013d7983 */ /* 0x000ea20000300800 */
[----:B----4-:R-:W-:-:S03]  /*2ee0*/  IMAD R50, R50, 0x100, R60 ;  /* 0x0000010032327824 */ /* 0x010fc600078e023c */
[----:B------:R-:W4:Y:S04]  /*2ef0*/  LDL.LU R0, [R1+0x5ec] ;  /* 0x0005ec0001007983 */ /* 0x000f280000300800 */
[----:B------:R-:W2:Y:S01]  /*2f00*/  LDL.LU R60, [R1+0x5e8] ;  /* 0x0005e800013c7983 */ /* 0x000ea20000300800 */
[----:B------:R-:W-:-:S03]  /*2f10*/  IMAD R51, R51, 0x100, R52 ;  /* 0x0000010033337824 */ /* 0x000fc600078e0234 */
[----:B------:R-:W5:Y:S02]  /*2f20*/  LDL.LU R52, [R1+0x5e4] ;  /* 0x0005e40001347983 */ /* 0x000f640000300800 */
[----:B-----5:R-:W-:Y:S02]  /*2f30*/  IMAD R52, R52, 0x100, R53 ;  /* 0x0000010034347824 */ /* 0x020fe400078e0235 */
[----:B------:R-:W5:Y:S02]  /*2f40*/  LDL.LU R53, [R1+0x5e0] ;  /* 0x0005e00001357983 */ /* 0x000f640000300800 */
[----:B-----5:R-:W-:Y:S02]  /*2f50*/  IMAD R53, R53, 0x100, R54 ;  /* 0x0000010035357824 */ /* 0x020fe400078e0236 */
[----:B------:R-:W5:Y:S02]  /*2f60*/  LDL.LU R54, [R1+0x5dc] ;  /* 0x0005dc0001367983 */ /* 0x000f640000300800 */
[----:B-----5:R-:W-:-:S02]  /*2f70*/  IMAD R54, R54, 0x100, R55 ;  /* 0x0000010036367824 */ /* 0x020fc400078e0237 */
[----:B------:R-:W5:Y:S02]  /*2f80*/  LDL.LU R55, [R1+0x5d8] ;  /* 0x0005d80001377983 */ /* 0x000f640000300800 */
[----:B-----5:R-:W-:Y:S02]  /*2f90*/  IMAD R55, R55, 0x100, R56 ;  /* 0x0000010037377824 */ /* 0x020fe400078e0238 */
[----:B------:R-:W2:Y:S02]  /*2fa0*/  LDL.LU R56, [R1+0x5d4] ;  /* 0x0005d40001387983 */ /* 0x000ea40000300800 */
[----:B--2---:R-:W-:Y:S02]  /*2fb0*/  IMAD R56, R56, 0x100, R57 ;  /* 0x0000010038387824 */ /* 0x004fe400078e0239 */
[----:B------:R-:W3:Y:S02]  /*2fc0*/  LDL.LU R57, [R1+0x5d0] ;  /* 0x0005d00001397983 */ /* 0x000ee40000300800 */
[----:B---3--:R-:W-:-:S02]  /*2fd0*/  IMAD R57, R57, 0x100, R58 ;  /* 0x0000010039397824 */ /* 0x008fc400078e023a */
[----:B------:R-:W2:Y:S02]  /*2fe0*/  LDL.LU R58, [R1+0x5cc] ;  /* 0x0005cc00013a7983 */ /* 0x000ea40000300800 */
[----:B--2---:R-:W-:Y:S02]  /*2ff0*/  IMAD R58, R58, 0x100, R59 ;  /* 0x000001003a3a7824 */ /* 0x004fe400078e023b */
[----:B------:R-:W2:Y:S01]  /*3000*/  LDL.LU R59, [R1+0x5c8] ;  /* 0x0005c800013b7983 */ /* 0x000ea20000300800 */
[----:B------:R-:W0:Y:S01]  /*3010*/  S2UR UR7, SR_CgaCtaId ;  /* 0x00000000000779c3 */ /* 0x000e220000008800 */
[----:B------:R-:W-:Y:S01]  /*3020*/  UMOV UR4, 0x400 ;  /* 0x0000040000047882 */ /* 0x000fe20000000000 */
[----:B--2---:R-:W-:Y:S02]  /*3030*/  IMAD R59, R59, 0x100, R61 ;  /* 0x000001003b3b7824 */ /* 0x004fe400078e023d */
[----:B------:R-:W2:Y:S01]  /*3040*/  LDL.LU R61, [R1+0x5c4] ;  /* 0x0005c400013d7983 */ /* 0x000ea20000300800 */
[----:B0-----:R-:W-:Y:S01]  /*3050*/  ULEA UR7, UR7, UR4, 0x18 ;  /* 0x0000000407077291 */ /* 0x001fe2000f8ec0ff */
[----:B------:R-:W-:-:S02]  /*3060*/  F2FP.F16.E4M3.UNPACK_B R11, R11 ;  /* 0x0000000bff0b723e */ /* 0x000fc400020006ff */
[----:B------:R-:W-:Y:S02]  /*3070*/  F2FP.F16.E4M3.UNPACK_B R16, R16 ;  /* 0x00000010ff10723e */ /* 0x000fe400020006ff */
[----:B------:R-:W-:Y:S02]  /*3080*/  F2FP.F16.E4M3.UNPACK_B R17, R17 ;  /* 0x00000011ff11723e */ /* 0x000fe400020006ff */
[----:B------:R-:W-:Y:S02]  /*3090*/  F2FP.F16.E4M3.UNPACK_B R20, R20 ;  /* 0x00000014ff14723e */ /* 0x000fe400020006ff */
[----:B------:R0:W-:Y:S01]  /*30a0*/  STS.U16 [R12+UR7+0x1000], R11 ;  /* 0x0010000b0c007988 */ /* 0x0001e20008000407 */
[----:B------:R-:W-:Y:S02]  /*30b0*/  F2FP.F16.E4M3.UNPACK_B R21, R21 ;  /* 0x00000015ff15723e */ /* 0x000fe400020006ff */
[----:B------:R-:W-:Y:S01]  /*30c0*/  F2FP.F16.E4M3.UNPACK_B R23, R23 ;  /* 0x00000017ff17723e */ /* 0x000fe200020006ff */
[----:B------:R1:W-:Y:S01]  /*30d0*/  STS.U16 [R12+UR7+0x2000], R13 ;  /* 0x0020000d0c007988 */ /* 0x0003e20008000407 */
[----:B------:R-:W-:-:S02]  /*30e0*/  F2FP.F16.E4M3.UNPACK_B R25, R25 ;  /* 0x00000019ff19723e */ /* 0x000fc400020006ff */
[----:B------:R-:W-:Y:S02]  /*30f0*/  F2FP.F16.E4M3.UNPACK_B R28, R28 ;  /* 0x0000001cff1c723e */ /* 0x000fe400020006ff */
[----:B------:R-:W-:Y:S02]  /*3100*/  F2FP.F16.E4M3.UNPACK_B R29, R29 ;  /* 0x0000001dff1d723e */ /* 0x000fe400020006ff */
[----:B------:R-:W-:Y:S02]  /*3110*/  F2FP.F16.E4M3.UNPACK_B R31, R31 ;  /* 0x0000001fff1f723e */ /* 0x000fe400020006ff */
[----:B------:R-:W-:Y:S02]  /*3120*/  F2FP.F16.E4M3.UNPACK_B R33, R33 ;  /* 0x00000021ff21723e */ /* 0x000fe400020006ff */
[----:B------:R-:W-:Y:S02]  /*3130*/  F2FP.F16.E4M3.UNPACK_B R36, R36 ;  /* 0x00000024ff24723e */ /* 0x000fe400020006ff */
        /* <DEDUP_REMOVED lines=16> */
[----:B0-----:R-:W-:Y:S02]  /*3240*/  PRMT R11, R11, 0x7632, R11 ;  /* 0x000076320b0b7816 */ /* 0x001fe4000000000b */
[----:B-1----:R-:W-:Y:S01]  /*3250*/  PRMT R13, R13, 0x7632, R13 ;  /* 0x000076320d0d7816 */ /* 0x002fe2000000000d */
[----:B------:R-:W-:Y:S04]  /*3260*/  STS.U16 [R12+UR7], R10 ;  /* 0x0000000a0c007988 */ /* 0x000fe80008000407 */
[----:B------:R-:W-:Y:S04]  /*3270*/  STS.U16 [R12+UR7+0x3000], R14 ;  /* 0x0030000e0c007988 */ /* 0x000fe80008000407 */
        /* <DEDUP_REMOVED lines=26> */
[----:B------:R-:W-:Y:S01]  /*3420*/  STS.U16 [R12+UR7+0x1e000], R59 ;  /* 0x01e0003b0c007988 */ /* 0x000fe20008000407 */
[----:B--2---:R-:W-:Y:S01]  /*3430*/  IMAD R60, R60, 0x100, R61 ;  /* 0x000001003c3c7824 */ /* 0x004fe200078e023d */
[----:B------:R-:W-:-:S04]  /*3440*/  LOP3.LUT R61, R12, 0x20, RZ, 0x3c, !PT ;  /* 0x000000200c3d7812 */ /* 0x000fc800078e3cff */
[----:B------:R-:W-:-:S05]  /*3450*/  F2FP.F16.E4M3.UNPACK_B R60, R60 ;  /* 0x0000003cff3c723e */ /* 0x000fca00020006ff */
[----:B------:R-:W-:Y:S04]  /*3460*/  STS.U16 [R12+UR7+0x1f000], R60 ;  /* 0x01f0003c0c007988 */ /* 0x000fe80008000407 */
[----:B------:R0:W-:Y:S04]  /*3470*/  STS.U16 [R61+UR7+0x1400], R11 ;  /* 0x0014000b3d007988 */ /* 0x0001e80008000407 */
[----:B------:R1:W-:Y:S01]  /*3480*/  STS.U16 [R61+UR7+0x2400], R13 ;  /* 0x0024000d3d007988 */ /* 0x0003e20008000407 */
[----:B0-----:R-:W-:-:S03]  /*3490*/  PRMT R11, R28, 0x7632, R11 ;  /* 0x000076321c0b7816 */ /* 0x001fc6000000000b */
[----:B------:R-:W2:Y:S01]  /*34a0*/  LDL.LU R28, [R1+0x38] ;  /* 0x00003800011c7983 */ /* 0x000ea20000300800 */
[----:B-1----:R-:W-:-:S03]  /*34b0*/  PRMT R13, R29, 0x7632, R13 ;  /* 0x000076321d0d7816 */ /* 0x002fc6000000000d */
[----:B------:R-:W2:Y:S01]  /*34c0*/  LDL.LU R29, [R1+0xa0] ;  /* 0x0000a000011d7983 */ /* 0x000ea20000300800 */
[----:B------:R-:W-:Y:S02]  /*34d0*/  PRMT R10, R10, 0x7632, R10 ;  /* 0x000076320a0a7816 */ /* 0x000fe4000000000a */
[----:B------:R-:W-:Y:S02]  /*34e0*/  PRMT R14, R14, 0x7632, R14 ;  /* 0x000076320e0e7816 */ /* 0x000fe4000000000e */
[----:B------:R-:W-:Y:S02]  /*34f0*/  PRMT R16, R16, 0x7632, R16 ;  /* 0x0000763210107816 */ /* 0x000fe40000000010 */
[----:B------:R-:W-:Y:S01]  /*3500*/  PRMT R17, R17, 0x7632, R17 ;  /* 0x0000763211117816 */ /* 0x000fe20000000011 */
[----:B------:R0:W-:Y:S01]  /*3510*/  STS.U16 [R61+UR7+0x400], R10 ;  /* 0x0004000a3d007988 */ /* 0x0001e20008000407 */
[----:B------:R-:W-:Y:S02]  /*3520*/  PRMT R20, R20, 0x7632, R20 ;  /* 0x0000763214147816 */ /* 0x000fe40000000014 */
[----:B------:R-:W-:Y:S01]  /*3530*/  PRMT R21, R21, 0x7632, R21 ;  /* 0x0000763215157816 */ /* 0x000fe20000000015 */
[----:B------:R1:W-:Y:S01]  /*3540*/  STS.U16 [R61+UR7+0x3400], R14 ;  /* 0x0034000e3d007988 */ /* 0x0003e20008000407 */
[----:B------:R-:W-:-:S03]  /*3550*/  PRMT R23, R23, 0x7632, R23 ;  /* 0x0000763217177816 */ /* 0x000fc60000000017 */
[----:B------:R3:W-:Y:S01]  /*3560*/  STS.U16 [R61+UR7+0x4400], R16 ;  /* 0x004400103d007988 */ /* 0x0007e20008000407 */
[----:B0-----:R-:W-:Y:S02]  /*3570*/  PRMT R10, R25, 0x7632, R10 ;  /* 0x00007632190a7816 */ /* 0x001fe4000000000a */
[----:B------:R-:W-:Y:S01]  /*3580*/  PRMT R25, R33, 0x7632, R25 ;  /* 0x0000763221197816 */ /* 0x000fe20000000019 */
[----:B------:R0:W-:Y:S01]  /*3590*/  STS.U16 [R61+UR7+0xb400], R13 ;  /* 0x00b4000d3d007988 */ /* 0x0001e20008000407 */
[----:B-1----:R-:W-:-:S03]  /*35a0*/  PRMT R14, R31, 0x7632, R14 ;  /* 0x000076321f0e7816 */ /* 0x002fc6000000000e */
[----:B------:R-:W5:Y:S01]  /*35b0*/  LDL.LU R31, [R1+0x8] ;  /* 0x00000800011f7983 */ /* 0x000f620000300800 */
[----:B---3--:R-:W-:-:S03]  /*35c0*/  PRMT R16, R36, 0x7632, R16 ;  /* 0x0000763224107816 */ /* 0x008fc60000000010 */
[----:B------:R1:W-:Y:S01]  /*35d0*/  STS.U16 [R61+UR7+0x5400], R17 ;  /* 0x005400113d007988 */ /* 0x0003e20008000407 */
[----:B0-----:R-:W-:-:S03]  /*35e0*/  PRMT R13, R48, 0x7632, R13 ;  /* 0x00007632300d7816 */ /* 0x001fc6000000000d */
[----:B------:R-:W5:Y:S04]  /*35f0*/  LDL.LU R33, [R1+0xc] ;  /* 0x00000c0001217983 */ /* 0x000f680000300800 */
[----:B------:R0:W-:Y:S01]  /*3600*/  STS.U16 [R61+UR7+0x6400], R20 ;  /* 0x006400143d007988 */ /* 0x0001e20008000407 */
[----:B-1----:R-:W-:-:S03]  /*3610*/  PRMT R17, R37, 0x7632, R17 ;  /* 0x0000763225117816 */ /* 0x002fc60000000011 */
[----:B------:R-:W3:Y:S04]  /*3620*/  LDL.LU R36, [R1+0x10] ;  /* 0x0000100001247983 */ /* 0x000ee80000300800 */
[----:B------:R1:W-:Y:S01]  /*3630*/  STS.U16 [R61+UR7+0x7400], R21 ;  /* 0x007400153d007988 */ /* 0x0003e20008000407 */
[----:B0-----:R-:W-:-:S03]  /*3640*/  PRMT R20, R39, 0x7632, R20 ;  /* 0x0000763227147816 */ /* 0x001fc60000000014 */
[----:B------:R-:W3:Y:S04]  /*3650*/  LDL.LU R37, [R1+0x14] ;  /* 0x0000140001257983 */ /* 0x000ee80000300800 */
[----:B------:R0:W-:Y:S01]  /*3660*/  STS.U16 [R61+UR7+0x8400], R23 ;  /* 0x008400173d007988 */ /* 0x0001e20008000407 */
[----:B-1----:R-:W-:-:S03]  /*3670*/  PRMT R21, R40, 0x7632, R21 ;  /* 0x0000763228157816 */ /* 0x002fc60000000015 */
[----:B------:R-:W3:Y:S04]  /*3680*/  LDL.LU R39, [R1+0x18] ;  /* 0x0000180001277983 */ /* 0x000ee80000300800 */
[----:B------:R1:W-:Y:S01]  /*3690*/  STS.U16 [R61+UR7+0x9400], R10 ;  /* 0x0094000a3d007988 */ /* 0x0003e20008000407 */
[----:B0-----:R-:W-:-:S03]  /*36a0*/  PRMT R23, R44, 0x7632, R23 ;  /* 0x000076322c177816 */ /* 0x001fc60000000017 */
[----:B------:R0:W-:Y:S04]  /*36b0*/  STS.U16 [R61+UR7+0xd400], R25 ;  /* 0x00d400193d007988 */ /* 0x0001e80008000407 */
[----:B------:R-:W5:Y:S01]  /*36c0*/  LDL.LU R40, [R1+0x1c] ;  /* 0x00001c0001287983 */ /* 0x000f620000300800 */
[----:B-1----:R-:W-:-:S03]  /*36d0*/  PRMT R10, R45, 0x7632, R10 ;  /* 0x000076322d0a7816 */ /* 0x002fc6000000000a */
[----:B------:R1:W-:Y:S01]  /*36e0*/  STS.U16 [R61+UR7+0xa400], R11 ;  /* 0x00a4000b3d007988 */ /* 0x0003e20008000407 */
[----:B0-----:R-:W-:-:S03]  /*36f0*/  PRMT R25, R52, 0x7632, R25 ;  /* 0x0000763234197816 */ /* 0x001fc60000000019 */
[----:B------:R-:W5:Y:S04]  /*3700*/  LDL.LU R44, [R1+0x20] ;  /* 0x00002000012c7983 */ /* 0x000f680000300800 */
[----:B------:R0:W-:Y:S01]  /*3710*/  STS.U16 [R61+UR7+0x15400], R13 ;  /* 0x0154000d3d007988 */ /* 0x0001e20008000407 */
[----:B-1----:R-:W-:-:S03]  /*3720*/  PRMT R11, R47, 0x7632, R11 ;  /* 0x000076322f0b7816 */ /* 0x002fc6000000000b */
[----:B------:R-:W5:Y:S04]  /*3730*/  LDL.LU R45, [R1+0x24] ;  /* 0x00002400012d7983 */ /* 0x000f680000300800 */
[----:B------:R1:W-:Y:S01]  /*3740*/  STS.U16 [R61+UR7+0xc400], R14 ;  /* 0x00c4000e3d007988 */ /* 0x0003e20008000407 */
[----:B0-----:R-:W-:-:S03]  /*3750*/  PRMT R13, R59, 0x7632, R13 ;  /* 0x000076323b0d7816 */ /* 0x001fc6000000000d */
[----:B------:R-:W5:Y:S04]  /*3760*/  LDL.LU R47, [R1+0x28] ;  /* 0x00002800012f7983 */ /* 0x000f680000300800 */
[----:B------:R-:W5:Y:S01]  /*3770*/  LDL.LU R48, [R1+0x2c] ;  /* 0x00002c0001307983 */ /* 0x000f620000300800 */
[----:B-1----:R-:W-:-:S03]  /*3780*/  PRMT R14, R51, 0x7632, R14 ;  /* 0x00007632330e7816 */ /* 0x002fc6000000000e */
[----:B------:R-:W5:Y:S04]  /*3790*/  LDL.LU R51, [R1+0x30] ;  /* 0x0000300001337983 */ /* 0x000f680000300800 */
[----:B------:R0:W-:Y:S04]  /*37a0*/  STS.U16 [R61+UR7+0xe400], R16 ;  /* 0x00e400103d007988 */ /* 0x0001e80008000407 */
[----:B------:R-:W5:Y:S04]  /*37b0*/  LDL.LU R52, [R1+0x34] ;  /* 0x0000340001347983 */ /* 0x000f680000300800 */
[----:B------:R1:W-:Y:S01]  /*37c0*/  STS.U16 [R61+UR7+0x17400], R25 ;  /* 0x017400193d007988 */ /* 0x0003e20008000407 */
[----:B0-----:R-:W-:-:S03]  /*37d0*/  PRMT R16, R53, 0x7632, R16 ;  /* 0x0000763235107816 */ /* 0x001fc60000000010 */
[----:B------:R2:W-:Y:S04]  /*37e0*/  STS.U16 [R61+UR7+0x1e400], R13 ;  /* 0x01e4000d3d007988 */ /* 0x0005e80008000407 */
[----:B-1----:R-:W5:Y:S04]  /*37f0*/  LDL.LU R25, [R1+0xb8] ;  /* 0x0000b80001197983 */ /* 0x002f680000300800 */
[----:B------:R-:W5:Y:S01]  /*3800*/  LDL.LU R53, [R1+0xc4] ;  /* 0x0000c40001357983 */ /* 0x000f620000300800 */
[----:B--2---:R-:W-:-:S03]  /*3810*/  IMAD R13, R28, 0x100, R29 ;  /* 0x000001001c0d7824 */ /* 0x004fc600078e021d */
[----:B------:R-:W2:Y:S04]  /*3820*/  LDL.LU R29, [R1+0x4] ;  /* 0x00000400011d7983 */ /* 0x000ea80000300800 */
[----:B------:R-:W2:Y:S04]  /*3830*/  LDL.LU R28, [R1] ;  /* 0x00000000011c7983 */ /* 0x000ea80000300800 */
[----:B------:R0:W-:Y:S04]  /*3840*/  STS.U16 [R61+UR7+0x14400], R11 ;  /* 0x0144000b3d007988 */ /* 0x0001e80008000407 */
[----:B------:R1:W-:Y:S04]  /*3850*/  STS.U16 [R61+UR7+0xf400], R17 ;  /* 0x00f400113d007988 */ /* 0x0003e80008000407 */
[----:B------:R4:W-:Y:S01]  /*3860*/  STS.U16 [R61+UR7+0x10400], R20 ;  /* 0x010400143d007988 */ /* 0x0009e20008000407 */
[----:B0-----:R-:W-:-:S03]  /*3870*/  PRMT R11, R58, 0x7632, R11 ;  /* 0x000076323a0b7816 */ /* 0x001fc6000000000b */
[----:B------:R0:W-:Y:S01]  /*3880*/  STS.U16 [R61+UR7+0x11400], R21 ;  /* 0x011400153d007988 */ /* 0x0001e20008000407 */
[----:B-1----:R-:W-:-:S03]  /*3890*/  PRMT R17, R54, 0x7632, R17 ;  /* 0x0000763236117816 */ /* 0x002fc60000000011 */
[----:B------:R1:W-:Y:S01]  /*38a0*/  STS.U16 [R61+UR7+0x12400], R23 ;  /* 0x012400173d007988 */ /* 0x0003e20008000407 */
[----:B----4-:R-:W-:-:S03]  /*38b0*/  PRMT R20, R55, 0x7632, R20 ;  /* 0x0000763237147816 */ /* 0x010fc60000000014 */
[----:B------:R4:W-:Y:S01]  /*38c0*/  STS.U16 [R61+UR7+0x16400], R14 ;  /* 0x0164000e3d007988 */ /* 0x0009e20008000407 */
[----:B0-----:R-:W-:Y:S01]  /*38d0*/  PRMT R21, R56, 0x7632, R21 ;  /* 0x0000763238157816 */ /* 0x001fe20000000015 */
[----:B------:R-:W-:Y:S01]  /*38e0*/  IMAD R0, R2, 0x100, R0 ;  /* 0x0000010002007824 */ /* 0x000fe200078e0200 */
[----:B-1----:R-:W-:Y:S02]  /*38f0*/  PRMT R23, R57, 0x7632, R23 ;  /* 0x0000763239177816 */ /* 0x002fe40000000017 */
[----:B----4-:R-:W-:Y:S01]  /*3900*/  PRMT R14, R60, 0x7632, R14 ;  /* 0x000076323c0e7816 */ /* 0x010fe2000000000e */
[----:B------:R-:W-:Y:S01]  /*3910*/  STS.U16 [R61+UR7+0x1d400], R11 ;  /* 0x01d4000b3d007988 */ /* 0x000fe20008000407 */
[----:B------:R-:W-:Y:S02]  /*3920*/  IMAD R3, R4, 0x100, R3 ;  /* 0x0000010004037824 */ /* 0x000fe400078e0203 */
[----:B------:R-:W-:Y:S01]  /*3930*/  IMAD R5, R6, 0x100, R5 ;  /* 0x0000010006057824 */ /* 0x000fe200078e0205 */
[----:B------:R-:W-:Y:S01]  /*3940*/  STS.U16 [R61+UR7+0x18400], R16 ;  /* 0x018400103d007988 */ /* 0x000fe20008000407 */
[----:B------:R-:W-:-:S03]  /*3950*/  IMAD R7, R8, 0x100, R7 ;  /* 0x0000010008077824 */ /* 0x000fc600078e0207 */
[----:B------:R-:W-:Y:S01]  /*3960*/  STS.U16 [R61+UR7+0x19400], R17 ;  /* 0x019400113d007988 */ /* 0x000fe20008000407 */
[----:B------:R-:W-:-:S03]  /*3970*/  F2FP.F16.E4M3.UNPACK_B R15, R15 ;  /* 0x0000000fff0f723e */ /* 0x000fc600020006ff */
[----:B------:R-:W-:Y:S01]  /*3980*/  STS.U16 [R61+UR7+0x1a400], R20 ;  /* 0x01a400143d007988 */ /* 0x000fe20008000407 */
[----:B------:R-:W-:-:S03]  /*3990*/  F2FP.F16.E4M3.UNPACK_B R0, R0 ;  /* 0x00000000ff00723e */ /* 0x000fc600020006ff */
[----:B------:R3:W-:Y:S04]  /*39a0*/  STS.U16 [R61+UR7+0x1b400], R21 ;  /* 0x01b400153d007988 */ /* 0x0007e80008000407 */
[----:B------:R0:W-:Y:S04]  /*39b0*/  STS.U16 [R61+UR7+0x1c400], R23 ;  /* 0x01c400173d007988 */ /* 0x0001e80008000407 */
[----:B------:R-:W-:Y:S01]  /*39c0*/  STS.U16 [R61+UR7+0x1f400], R14 ;  /* 0x01f4000e3d007988 */ /* 0x000fe20008000407 */
[----:B---3--:R-:W-:Y:S02]  /*39d0*/  IMAD R21, R36, 0x100, R37 ;  /* 0x0000010024157824 */ /* 0x008fe400078e0225 */
[----:B-----5:R-:W-:Y:S01]  /*39e0*/  IMAD R20, R39, 0x100, R40 ;  /* 0x0000010027147824 */ /* 0x020fe200078e0228 */
[----:B------:R1:W-:Y:S01]  /*39f0*/  STS.U16 [R61+UR7+0x13400], R10 ;  /* 0x0134000a3d007988 */ /* 0x0003e20008000407 */
[----:B0-----:R-:W-:Y:S01]  /*3a00*/  IMAD R23, R31, 0x100, R33 ;  /* 0x000001001f177824 */ /* 0x001fe200078e0221 */
[----:B------:R-:W-:-:S02]  /*3a10*/  F2FP.F16.E4M3.UNPACK_B R19, R19 ;  /* 0x00000013ff13723e */ /* 0x000fc400020006ff */
[----:B------:R-:W-:Y:S02]  /*3a20*/  F2FP.F16.E4M3.UNPACK_B R9, R9 ;  /* 0x00000009ff09723e */ /* 0x000fe400020006ff */
[----:B------:R-:W-:Y:S02]  /*3a30*/  F2FP.F16.E4M3.UNPACK_B R18, R18 ;  /* 0x00000012ff12723e */ /* 0x000fe400020006ff */
[----:B-1----:R-:W-:Y:S01]  /*3a40*/  LOP3.LUT R10, R12, 0x40, RZ, 0x3c, !PT ;  /* 0x000000400c0a7812 */ /* 0x002fe200078e3cff */
[----:B------:R-:W-:Y:S01]  /*3a50*/  IMAD R17, R44, 0x100, R45 ;  /* 0x000001002c117824 */ /* 0x000fe200078e022d */
[----:B------:R-:W-:Y:S02]  /*3a60*/  F2FP.F16.E4M3.UNPACK_B R22, R22 ;  /* 0x00000016ff16723e */ /* 0x000fe400020006ff */
[----:B------:R-:W-:Y:S02]  /*3a70*/  F2FP.F16.E4M3.UNPACK_B R24, R24 ;  /* 0x00000018ff18723e */ /* 0x000fe400020006ff */
[----:B------:R-:W-:-:S02]  /*3a80*/  F2FP.F16.E4M3.UNPACK_B R26, R26 ;  /* 0x0000001aff1a723e */ /* 0x000fc400020006ff */
[----:B------:R-:W-:Y:S01]  /*3a90*/  F2FP.F16.E4M3.UNPACK_B R27, R27 ;  /* 0x0000001bff1b723e */ /* 0x000fe200020006ff */
[----:B------:R-:W-:Y:S01]  /*3aa0*/  IMAD R16, R47, 0x100, R48 ;  /* 0x000001002f107824 */ /* 0x000fe200078e0230 */
[----:B------:R-:W-:Y:S02]  /*3ab0*/  F2FP.F16.E4M3.UNPACK_B R30, R30 ;  /* 0x0000001eff1e723e */ /* 0x000fe400020006ff */
[----:B------:R-:W-:Y:S02]  /*3ac0*/  F2FP.F16.E4M3.UNPACK_B R32, R32 ;  /* 0x00000020ff20723e */ /* 0x000fe400020006ff */
[----:B------:R-:W-:Y:S02]  /*3ad0*/  F2FP.F16.E4M3.UNPACK_B R34, R34 ;  /* 0x00000022ff22723e */ /* 0x000fe400020006ff */
[----:B------:R-:W-:Y:S01]  /*3ae0*/  F2FP.F16.E4M3.UNPACK_B R35, R35 ;  /* 0x00000023ff23723e */ /* 0x000fe200020006ff */
[----:B------:R-:W-:Y:S01]  /*3af0*/  IMAD R14, R51, 0x100, R52 ;  /* 0x00000100330e7824 */ /* 0x000fe200078e0234 */
[----:B------:R-:W-:-:S02]  /*3b00*/  F2FP.F16.E4M3.UNPACK_B R38, R38 ;  /* 0x00000026ff26723e */ /* 0x000fc400020006ff */
[----:B------:R-:W-:Y:S02]  /*3b10*/  F2FP.F16.E4M3.UNPACK_B R41, R41 ;  /* 0x00000029ff29723e */ /* 0x000fe400020006ff */
        /* <DEDUP_REMOVED lines=16> */
[----:B------:R-:W-:Y:S01]  /*3c20*/  F2FP.F16.E4M3.UNPACK_B R7, R7 ;  /* 0x00000007ff07723e */ /* 0x000fe200020006ff */
[----:B------:R0:W-:Y:S01]  /*3c30*/  STS.U16 [R10+UR7+0x1c800], R0 ;  /* 0x01c800000a007988 */ /* 0x0001e20008000407 */
[----:B------:R-:W-:-:S02]  /*3c40*/  LOP3.LUT R12, R12, 0x60, RZ, 0x3c, !PT ;  /* 0x000000600c0c7812 */ /* 0x000fc400078e3cff */
[----:B------:R-:W-:Y:S01]  /*3c50*/  PRMT R2, R15, 0x7632, R2 ;  /* 0x000076320f027816 */ /* 0x000fe20000000002 */
[----:B------:R-:W-:Y:S04]  /*3c60*/  STS.U16 [R10+UR7+0x800], R9 ;  /* 0x000800090a007988 */ /* 0x000fe80008000407 */
[----:B------:R-:W-:Y:S01]  /*3c70*/  STS.U16 [R10+UR7+0x1800], R15 ;  /* 0x0018000f0a007988 */ /* 0x000fe20008000407 */
[----:B0-----:R-:W-:-:S03]  /*3c80*/  PRMT R0, R19, 0x7632, R0 ;  /* 0x0000763213007816 */ /* 0x001fc60000000000 */
        /* <DEDUP_REMOVED lines=25> */
[----:B------:R0:W-:Y:S04]  /*3e20*/  STS.U16 [R10+UR7+0x1d800], R3 ;  /* 0x01d800030a007988 */ /* 0x0001e80008000407 */
[----:B------:R1:W-:Y:S04]  /*3e30*/  STS.U16 [R10+UR7+0x1e800], R5 ;  /* 0x01e800050a007988 */ /* 0x0003e80008000407 */
[----:B------:R-:W-:Y:S01]  /*3e40*/  STS.U16 [R10+UR7+0x1f800], R7 ;  /* 0x01f800070a007988 */ /* 0x000fe20008000407 */
[----:B0-----:R-:W-:-:S02]  /*3e50*/  PRMT R3, R22, 0x7632, R3 ;  /* 0x0000763216037816 */ /* 0x001fc40000000003 */
[----:B-1----:R-:W-:Y:S01]  /*3e60*/  PRMT R5, R32, 0x7632, R5 ;  /* 0x0000763220057816 */ /* 0x002fe20000000005 */
[----:B--2---:R-:W-:-:S05]  /*3e70*/  IMAD R25, R28, 0x100, R29 ;  /* 0x000001001c197824 */ /* 0x004fca00078e021d */
[----:B------:R-:W-:-:S05]  /*3e80*/  F2FP.F16.E4M3.UNPACK_B R25, R25 ;  /* 0x00000019ff19723e */ /* 0x000fca00020006ff */
[----:B------:R-:W-:Y:S04]  /*3e90*/  STS.U16 [R10+UR7+0x1b800], R25 ;  /* 0x01b800190a007988 */ /* 0x000fe80008000407 */
[----:B------:R0:W-:Y:S04]  /*3ea0*/  STS.U16 [R12+UR7+0x1c00], R2 ;  /* 0x001c00020c007988 */ /* 0x0001e80008000407 */
[----:B------:R1:W-:Y:S01]  /*3eb0*/  STS.U16 [R12+UR7+0x3c00], R0 ;  /* 0x003c00000c007988 */ /* 0x0003e20008000407 */
[----:B0-----:R-:W-:-:S03]  /*3ec0*/  PRMT R2, R30, 0x7632, R2 ;  /* 0x000076321e027816 */ /* 0x001fc60000000002 */
[----:B------:R0:W-:Y:S01]  /*3ed0*/  STS.U16 [R12+UR7+0x4c00], R3 ;  /* 0x004c00030c007988 */ /* 0x0001e20008000407 */
[----:B-1----:R-:W-:-:S03]  /*3ee0*/  PRMT R0, R38, 0x7632, R0 ;  /* 0x0000763226007816 */ /* 0x002fc60000000000 */
[----:B------:R1:W-:Y:S04]  /*3ef0*/  STS.U16 [R12+UR7+0x8c00], R2 ;  /* 0x008c00020c007988 */ /* 0x0003e80008000407 */
[----:B------:R2:W-:Y:S01]  /*3f00*/  STS.U16 [R12+UR7+0xcc00], R0 ;  /* 0x00cc00000c007988 */ /* 0x0005e20008000407 */
[----:B0-----:R-:W-:Y:S02]  /*3f10*/  PRMT R3, R41, 0x7632, R3 ;  /* 0x0000763229037816 */ /* 0x001fe40000000003 */
[----:B-1----:R-:W-:Y:S01]  /*3f20*/  PRMT R2, R50, 0x7632, R2 ;  /* 0x0000763232027816 */ /* 0x002fe20000000002 */
[----:B------:R0:W-:Y:S01]  /*3f30*/  STS.U16 [R12+UR7+0x9c00], R5 ;  /* 0x009c00050c007988 */ /* 0x0001e20008000407 */
[----:B--2---:R-:W-:-:S03]  /*3f40*/  PRMT R0, R16, 0x7632, R0 ;  /* 0x0000763210007816 */ /* 0x004fc60000000000 */
[----:B------:R1:W-:Y:S04]  /*3f50*/  STS.U16 [R12+UR7+0xdc00], R3 ;  /* 0x00dc00030c007988 */ /* 0x0003e80008000407 */
[----:B------:R2:W-:Y:S01]  /*3f60*/  STS.U16 [R12+UR7+0x12c00], R2 ;  /* 0x012c00020c007988 */ /* 0x0005e20008000407 */
[----:B0-----:R-:W-:Y:S02]  /*3f70*/  PRMT R5, R11, 0x7632, R5 ;  /* 0x000076320b057816 */ /* 0x001fe40000000005 */
[----:B-1----:R-:W-:-:S03]  /*3f80*/  PRMT R3, R17, 0x7632, R3 ;  /* 0x0000763211037816 */ /* 0x002fc60000000003 */
[----:B------:R0:W-:Y:S01]  /*3f90*/  STS.U16 [R12+UR7+0x13c00], R5 ;  /* 0x013c00050c007988 */ /* 0x0001e20008000407 */
[----:B--2---:R-:W-:-:S03]  /*3fa0*/  PRMT R2, R0, 0x7632, R2 ;  /* 0x0000763200027816 */ /* 0x004fc60000000002 */
[----:B------:R1:W-:Y:S04]  /*3fb0*/  STS.U16 [R12+UR7+0x16c00], R0 ;  /* 0x016c00000c007988 */ /* 0x0003e80008000407 */
[----:B------:R2:W-:Y:S01]  /*3fc0*/  STS.U16 [R12+UR7+0x17c00], R3 ;  /* 0x017c00030c007988 */ /* 0x0005e20008000407 */
[----:B0-----:R-:W-:-:S03]  /*3fd0*/  PRMT R5, R3, 0x7632, R5 ;  /* 0x0000763203057816 */ /* 0x001fc60000000005 */
[----:B------:R0:W-:Y:S01]  /*3fe0*/  STS.U16 [R12+UR7+0x1cc00], R2 ;  /* 0x01cc00020c007988 */ /* 0x0001e20008000407 */
[----:B-1----:R-:W-:Y:S02]  /*3ff0*/  IMAD.MOV.U32 R0, RZ, RZ, -0x800000 ;  /* 0xff800000ff007424 */ /* 0x002fe400078e00ff */
[----:B--2---:R-:W-:-:S03]  /*4000*/  IMAD.MOV.U32 R3, RZ, RZ, 0x3f800000 ;  /* 0x3f800000ff037424 */ /* 0x004fc600078e00ff */
[----:B------:R-:W-:Y:S01]  /*4010*/  STL [R1+0x1bc], R0 ;  /* 0x0001bc0001007387 */ /* 0x000fe20000100800 */
[----:B0-----:R-:W-:-:S03]  /*4020*/  IMAD.MOV.U32 R2, RZ, RZ, 0x3f800000 ;  /* 0x3f800000ff027424 */ /* 0x001fc600078e00ff */
[----:B------:R-:W-:Y:S04]  /*4030*/  STL [R1+0x3b0], R3 ;  /* 0x0003b00301007387 */ /* 0x000fe80000100800 */
[----:B------:R-:W-:Y:S04]  /*4040*/  STL [R1+0x3b4], R2 ;  /* 0x0003b40201007387 */ /* 0x000fe80000100800 */
[----:B------:R-:W-:Y:S04]  /*4050*/  STL [R1+0x2b8], RZ ;  /* 0x0002b8ff01007387 */ /* 0x000fe80000100800 */
[----:B------:R0:W-:Y:S04]  /*4060*/  STL [R1+0x1b8], R0 ;  /* 0x0001b80001007387 */ /* 0x0001e80000100800 */
[----:B------:R-:W-:Y:S04]  /*4070*/  STL [R1+0x2bc], RZ ;  /* 0x0002bcff01007387 */ /* 0x000fe80000100800 */
        /* <DEDUP_REMOVED lines=80> */
[----:B------:R-:W-:Y:S01]  /*4580*/  STL [R1+0x108], RZ ;  /* 0x000108ff01007387 */ /* 0x000fe20000100800 */
[----:B------:R-:W0:Y:S03]  /*4590*/  S2R R28, SR_CTAID.X ;  /* 0x00000000001c7919 */ /* 0x000e260000002500 */
        /* <DEDUP_REMOVED lines=28> */
[----:B0-----:R-:W-:-:S03]  /*4760*/  IMAD.SHL.U32 R0, R28, 0x100, RZ ;  /* 0x000001001c007824 */ /* 0x001fc600078e00ff */
[----:B------:R-:W-:Y:S04]  /*4770*/  STL [R1+0x39c], RZ ;  /* 0x00039cff01007387 */ /* 0x000fe80000100800 */
[----:B------:R-:W-:Y:S04]  /*4780*/  STL [R1+0x3a0], RZ ;  /* 0x0003a0ff01007387 */ /* 0x000fe80000100800 */
[----:B------:R-:W-:Y:S04]  /*4790*/  STL [R1+0x3a4], RZ ;  /* 0x0003a4ff01007387 */ /* 0x000fe80000100800 */
[----:B------:R-:W-:Y:S01]  /*47a0*/  STL [R1+0x3a8], RZ ;  /* 0x0003a8ff01007387 */ /* 0x000fe20000100800 */
[----:B------:R-:W0:Y:S03]  /*47b0*/  S2R R28, SR_TID.X ;  /* 0x00000000001c7919 */ /* 0x000e260000002100 */
[----:B------:R-:W-:Y:S04]  /*47c0*/  STL [R1+0x3ac], RZ ;  /* 0x0003acff01007387 */ /* 0x000fe80000100800 */
[----:B------:R-:W-:Y:S04]  /*47d0*/  STL [R1+0x380], RZ ;  /* 0x000380ff01007387 */ /* 0x000fe80000100800 */
[----:B------:R-:W-:Y:S01]  /*47e0*/  STL [R1+0x384], RZ ;  /* 0x000384ff01007387 */ /* 0x000fe20000100800 */
[----:B------:R-:W-:-:S03]  /*47f0*/  PRMT R6, R9, 0x7632, R6 ;  /* 0x0000763209067816 */ /* 0x000fc60000000006 */
[----:B------:R-:W-:Y:S04]  /*4800*/  STL [R1+0x388], RZ ;  /* 0x000388ff01007387 */ /* 0x000fe80000100800 */
[----:B------:R-:W-:Y:S01]  /*4810*/  STL [R1+0x38c], RZ ;  /* 0x00038cff01007387 */ /* 0x000fe20000100800 */
[----:B------:R-:W-:-:S03]  /*4820*/  PRMT R7, R34, 0x7632, R7 ;  /* 0x0000763222077816 */ /* 0x000fc60000000007 */
[----:B------:R-:W-:Y:S04]  /*4830*/  STL [R1+0x358], RZ ;  /* 0x000358ff01007387 */ /* 0x000fe80000100800 */
[----:B------:R-:W-:Y:S04]  /*4840*/  STL [R1+0x35c], RZ ;  /* 0x00035cff01007387 */ /* 0x000fe80000100800 */
[----:B------:R-:W-:Y:S04]  /*4850*/  STL [R1+0x360], RZ ;  /* 0x000360ff01007387 */ /* 0x000fe80000100800 */
[----:B------:R-:W-:Y:S01]  /*4860*/  STL [R1+0x364], RZ ;  /* 0x000364ff01007387 */ /* 0x000fe20000100800 */
[----:B------:R-:W-:-:S03]  /*4870*/  PRMT R4, R18, 0x7632, R4 ;  /* 0x0000763212047816 */ /* 0x000fc60000000004 */
[----:B------:R-:W-:Y:S01]  /*4880*/  STL [R1+0x348], RZ ;  /* 0x000348ff01007387 */ /* 0x000fe20000100800 */
[----:B------:R-:W-:Y:S01]  /*4890*/  PRMT R8, R24, 0x7632, R8 ;  /* 0x0000763218087816 */ /* 0x000fe20000000008 */
[----:B------:R-:W-:Y:S02]  /*48a0*/  VIADD R2, R0, 0x100 ;  /* 0x0000010000027836 */ /* 0x000fe40000000000 */
[----:B------:R-:W-:Y:S01]  /*48b0*/  STL [R1+0x34c], RZ ;  /* 0x00034cff01007387 */ /* 0x000fe20000100800 */
[----:B------:R-:W-:Y:S02]  /*48c0*/  PRMT R9, R26, 0x7632, R9 ;  /* 0x000076321a097816 */ /* 0x000fe40000000009 */
[----:B------:R-:W-:Y:S01]  /*48d0*/  PRMT R10, R35, 0x7632, R10 ;  /* 0x00007632230a7816 */ /* 0x000fe2000000000a */
[----:B------:R1:W-:Y:S04]  /*48e0*/  STS.U16 [R12+UR7+0xc00], R6 ;  /* 0x000c00060c007988 */ /* 0x0003e80008000407 */
[----:B------:R-:W-:Y:S04]  /*48f0*/  STL [R1+0x350], RZ ;  /* 0x000350ff01007387 */ /* 0x000fe80000100800 */
[----:B------:R-:W-:Y:S01]  /*4900*/  STL [R1+0x354], RZ ;  /* 0x000354ff01007387 */ /* 0x000fe20000100800 */
[----:B-1----:R-:W-:-:S03]  /*4910*/  PRMT R6, R27, 0x7632, R6 ;  /* 0x000076321b067816 */ /* 0x002fc60000000006 */
[----:B------:R1:W-:Y:S01]  /*4920*/  STS.U16 [R12+UR7+0xac00], R7 ;  /* 0x00ac00070c007988 */ /* 0x0003e20008000407 */
[----:B------:R-:W-:-:S03]  /*4930*/  ISETP.GE.AND P0, PT, R2, 0x1, PT ;  /* 0x000000010200780c */ /* 0x000fc60003f06270 */
[----:B------:R2:W-:Y:S01]  /*4940*/  STS.U16 [R12+UR7+0x2c00], R4 ;  /* 0x002c00040c007988 */ /* 0x0005e20008000407 */
[----:B-1----:R-:W-:-:S03]  /*4950*/  PRMT R7, R13, 0x7632, R7 ;  /* 0x000076320d077816 */ /* 0x002fc60000000007 */
[----:B------:R1:W-:Y:S01]  /*4960*/  STS.U16 [R12+UR7+0x5c00], R8 ;  /* 0x005c00080c007988 */ /* 0x0003e20008000407 */
[----:B--2---:R-:W-:-:S03]  /*4970*/  PRMT R4, R42, 0x7632, R4 ;  /* 0x000076322a047816 */ /* 0x004fc60000000004 */
[----:B------:R2:W-:Y:S04]  /*4980*/  STS.U16 [R12+UR7+0x6c00], R9 ;  /* 0x006c00090c007988 */ /* 0x0005e80008000407 */
[----:B------:R3:W-:Y:S01]  /*4990*/  STS.U16 [R12+UR7+0x7c00], R6 ;  /* 0x007c00060c007988 */ /* 0x0007e20008000407 */
[----:B-1----:R-:W-:-:S03]  /*49a0*/  PRMT R8, R43, 0x7632, R8 ;  /* 0x000076322b087816 */ /* 0x002fc60000000008 */
[----:B------:R1:W-:Y:S01]  /*49b0*/  STS.U16 [R12+UR7+0xbc00], R10 ;  /* 0x00bc000a0c007988 */ /* 0x0003e20008000407 */
[----:B--2---:R-:W-:-:S03]  /*49c0*/  PRMT R9, R46, 0x7632, R9 ;  /* 0x000076322e097816 */ /* 0x004fc60000000009 */
[----:B------:R2:W-:Y:S01]  /*49d0*/  STS.U16 [R12+UR7+0x14c00], R7 ;  /* 0x014c00070c007988 */ /* 0x0005e20008000407 */
[----:B---3--:R-:W-:Y:S02]  /*49e0*/  PRMT R6, R49, 0x7632, R6 ;  /* 0x0000763231067816 */ /* 0x008fe40000000006 */
[----:B-1----:R-:W-:Y:S01]  /*49f0*/  PRMT R10, R14, 0x7632, R10 ;  /* 0x000076320e0a7816 */ /* 0x002fe2000000000a */
        /* <DEDUP_REMOVED lines=9> */
[----:B-1----:R-:W-:Y:S02]  /*4a90*/  PRMT R6, R25, 0x7632, R6 ;  /* 0x0000763219067816 */ /* 0x002fe40000000006 */
[----:B--2---:R-:W-:Y:S01]  /*4aa0*/  PRMT R10, R7, 0x7632, R10 ;  /* 0x00007632070a7816 */ /* 0x004fe2000000000a */
[----:B------:R1:W-:Y:S01]  /*4ab0*/  STS.U16 [R12+UR7+0x18c00], R4 ;  /* 0x018c00040c007988 */ /* 0x0003e20008000407 */
[----:B0-----:R-:W-:-:S03]  /*4ac0*/  LOP3.LUT P4, RZ, R28, 0x100, RZ, 0xc0, !PT ;  /* 0x000001001cff7812 */ /* 0x001fc6000788c0ff */
[----:B------:R1:W-:Y:S04]  /*4ad0*/  STS.U16 [R12+UR7+0x19c00], R8 ;  /* 0x019c00080c007988 */ /* 0x0003e80008000407 */
[----:B------:R1:W-:Y:S04]  /*4ae0*/  STS.U16 [R12+UR7+0x1ac00], R9 ;  /* 0x01ac00090c007988 */ /* 0x0003e80008000407 */
[----:B------:R1:W-:Y:S04]  /*4af0*/  STS.U16 [R12+UR7+0x1bc00], R6 ;  /* 0x01bc00060c007988 */ /* 0x0003e80008000407 */
[----:B------:R1:W-:Y:S04]  /*4b00*/  STS.U16 [R12+UR7+0x1dc00], R5 ;  /* 0x01dc00050c007988 */ /* 0x0003e80008000407 */
[----:B------:R1:W-:Y:S04]  /*4b10*/  STS.U16 [R12+UR7+0x1ec00], R7 ;  /* 0x01ec00070c007988 */ /* 0x0003e80008000407 */
[----:B------:R1:W-:Y:S01]  /*4b20*/  STS.U16 [R12+UR7+0x1fc00], R10 ;  /* 0x01fc000a0c007988 */ /* 0x0003e20008000407 */
[----:B------:R-:W-:Y:S05]  /*4b30*/  @!P0 BRA `(.L_x_0) ;  /* 0x000000f4000c8947 */ /* 0x000fea0003800000 */
[----:B------:R-:W0:Y:S01]  /*4b40*/  S2R R29, SR_TID.X ;  /* 0x00000000001d7919 */ /* 0x000e220000002100 */
[----:B------:R-:W2:Y:S01]  /*4b50*/  LDC.64 R2, c[0x0][0x3c0] ;  /* 0x0000f000ff027b82 */ /* 0x000ea20000000a00 */
[----:B------:R-:W3:Y:S01]  /*4b60*/  LDCU UR4, c[0x0][0x3c8] ;  /* 0x00007900ff0477ac */ /* 0x000ee20008000800 */
[--C-:B-1----:R-:W-:Y:S02]  /*4b70*/  SHF.R.S32.HI R4, RZ, 0x1, R28.reuse ;  /* 0x00000001ff047819 */ /* 0x102fe4000001141c */
[----:B------:R-:W-:Y:S01]  /*4b80*/  SHF.R.S32.HI R5, RZ, 0x3, R28 ;  /* 0x00000003ff057819 */ /* 0x000fe2000001141c */
[----:B------:R-:W1:Y:S01]  /*4b90*/  LDCU.64 UR14, c[0x0][0x388] ;  /* 0x00007100ff0e77ac */ /* 0x000e620008000a00 */
[----:B------:R-:W-:Y:S02]  /*4ba0*/  SGXT R4, R4, 0x1 ;  /* 0x000000010404781a */ /* 0x000fe40000000200 */
[----:B------:R-:W-:Y:S01]  /*4bb0*/  SGXT R5, R5, 0x1 ;  /* 0x000000010505781a */ /* 0x000fe20000000200 */
[----:B------:R-:W4:Y:S01]  /*4bc0*/  LDCU.64 UR10, c[0x0][0x3d0] ;  /* 0x00007a00ff0a77ac */ /* 0x000f220008000a00 */
[----:B------:R-:W-:Y:S01]  /*4bd0*/  LOP3.LUT R4, R4, 0x840, RZ, 0xc0, !PT ;  /* 0x0000084004047812 */ /* 0x000fe200078ec0ff */
[----:B------:R-:W5:Y:S01]  /*4be0*/  LDC.64 R6, c[0x0][0x390] ;  /* 0x0000e400ff067b82 */ /* 0x000f620000000a00 */
[----:B------:R-:W-:Y:S01]  /*4bf0*/  LEA.HI R20, R28, 0x8, RZ, 0x1a ;  /* 0x000000081c147811 */ /* 0x000fe200078fd0ff */
[----:B------:R-:W-:Y:S01]  /*4c00*/  UMOV UR6, URZ ;  /* 0x000000ff00067c82 */ /* 0x000fe20008000000 */
[----:B------:R-:W-:Y:S01]  /*4c10*/  LOP3.LUT R5, R4, 0x420, R5, 0xf8, !PT ;  /* 0x0000042004057812 */ /* 0x000fe200078ef805 */
[C---:B------:R-:W-:Y:S01]  /*4c20*/  IMAD.SHL.U32 R4, R28.reuse, 0x400, RZ ;  /* 0x000004001c047824 */ /* 0x040fe200078e00ff */
[----:B------:R-:W-:-:S04]  /*4c30*/  LEA.HI R18, R28, 0x28, RZ, 0x1a ;  /* 0x000000281c127811 */ /* 0x000fc800078fd0ff */
[----:B------:R-:W-:Y:S01]  /*4c40*/  LOP3.LUT R4, R4, 0x1000, RZ, 0xc0, !PT ;  /* 0x0000100004047812 */ /* 0x000fe200078ec0ff */
[----:B--2---:R-:W-:Y:S01]  /*4c50*/  IMAD.MOV.U32 R14, RZ, RZ, R3 ;  /* 0x000000ffff0e7224 */ /* 0x004fe200078e0003 */
[----:B------:R2:W-:Y:S01]  /*4c60*/  STL [R1+0x2e4], R3 ;  /* 0x0002e40301007387 */ /* 0x0005e20000100800 */
[----:B------:R-:W-:Y:S01]  /*4c70*/  IMAD.MOV.U32 R8, RZ, RZ, R2 ;  /* 0x000000ffff087224 */ /* 0x000fe200078e0002 */
[----:B------:R-:W-:Y:S02]  /*4c80*/  SHF.R.U32.HI R2, RZ, 0x1, R28 ;  /* 0x00000001ff027819 */ /* 0x000fe4000001161c */
[----:B0-----:R-:W-:-:S04]  /*4c90*/  SHF.R.U32.HI R29, RZ, 0x8, R29 ;  /* 0x00000008ff1d7819 */ /* 0x001fc8000001161d */
[----:B------:R-:W-:Y:S02]  /*4ca0*/  SGXT.U32 R29, R29, 0x1 ;  /* 0x000000011d1d781a */ /* 0x000fe40000000000 */
[----:B--2---:R-:W-:-:S03]  /*4cb0*/  SHF.R.U32.HI R3, RZ, 0x2, R28 ;  /* 0x00000002ff037819 */ /* 0x004fc6000001161c */
[----:B------:R-:W-:Y:S01]  /*4cc0*/  IMAD R13, R29, R14, RZ ;  /* 0x0000000e1d0d7224 */ /* 0x000fe200078e02ff */
[----:B------:R-:W-:Y:S01]  /*4cd0*/  SGXT.U32 R3, R3, 0x3 ;  /* 0x000000030303781a */ /* 0x000fe20000000000 */
[----:B------:R-:W0:Y:S02]  /*4ce0*/  S2R R29, SR_TID.X ;  /* 0x00000000001d7919 */ /* 0x000e240000002100 */
[----:B------:R-:W-:Y:S01]  /*4cf0*/  IMAD R15, R14, 0x2, R13 ;  /* 0x000000020e0f7824 */ /* 0x000fe200078e020d */
[----:B------:R-:W-:Y:S02]  /*4d00*/  LOP3.LUT R3, R3, 0xf0, R2, 0xf8, !PT ;  /* 0x000000f003037812 */ /* 0x000fe400078ef802 */
[----:B------:R-:W-:Y:S01]  /*4d10*/  LOP3.LUT R2, R28, 0x1, RZ, 0xc0, !PT ;  /* 0x000000011c027812 */ /* 0x000fe200078ec0ff */
[----:B------:R-:W-:Y:S01]  /*4d20*/  IMAD R17, R14, 0x2, R15 ;  /* 0x000000020e117824 */ /* 0x000fe200078e020f */
[----:B------:R-:W-:-:S03]  /*4d30*/  LOP3.LUT R0, R3, R0, RZ, 0xfc, !PT ;  /* 0x0000000003007212 */ /* 0x000fc600078efcff */
[----:B------:R-:W-:Y:S02]  /*4d40*/  IMAD.MOV R2, RZ, RZ, -R2 ;  /* 0x000000ffff027224 */ /* 0x000fe400078e0a02 */
[----:B------:R2:W-:Y:S01]  /*4d50*/  STL [R1+0x2dc], R0 ;  /* 0x0002dc0001007387 */ /* 0x0005e20000100800 */
[----:B------:R-:W-:Y:S02]  /*4d60*/  IMAD R21, R14, 0x2, R17 ;  /* 0x000000020e157824 */ /* 0x000fe400078e0211 */
[----:B------:R-:W-:Y:S02]  /*4d70*/  LOP3.LUT R2, R2, 0x210, RZ, 0xc0, !PT ;  /* 0x0000021002027812 */ /* 0x000fe400078ec0ff */
[----:B------:R-:W-:Y:S02]  /*4d80*/  IMAD R11, R14, 0x2, R21 ;  /* 0x000000020e0b7824 */ /* 0x000fe400078e0215 */
[----:B------:R-:W-:Y:S02]  /*4d90*/  LOP3.LUT R2, R2, 0x1f0, R28, 0x78, !PT ;  /* 0x000001f002027812 */ /* 0x000fe400078e781c */
[----:B------:R-:W-:-:S02]  /*4da0*/  IMAD R23, R14, 0x2, R11 ;  /* 0x000000020e177824 */ /* 0x000fc400078e020b */
[----:B--2---:R-:W-:Y:S01]  /*4db0*/  IMAD R0, R8, UR8, RZ ;  /* 0x0000000808007c24 */ /* 0x004fe2000f8e02ff */
[----:B------:R-:W-:Y:S01]  /*4dc0*/  LOP3.LUT R19, R2, R5, RZ, 0x3c, !PT ;  /* 0x0000000502137212 */ /* 0x000fe200078e3cff */
[----:B------:R-:W-:Y:S01]  /*4dd0*/  IMAD R25, R14, 0x2, R23 ;  /* 0x000000020e197824 */ /* 0x000fe200078e0217 */
[----:B------:R-:W-:Y:S02]  /*4de0*/  LOP3.LUT R2, R28, 0x3f, RZ, 0xc0, !PT ;  /* 0x0000003f1c027812 */ /* 0x000fe400078ec0ff */
[----:B------:R-:W-:Y:S01]  /*4df0*/  IADD3 R4, PT, PT, R19, UR7, R4 ;  /* 0x0000000713047c10 */ /* 0x000fe2000fffe004 */
[----:B------:R-:W-:Y:S02]  /*4e00*/  IMAD R9, R14, 0x2, R25 ;  /* 0x000000020e097824 */ /* 0x000fe400078e0219 */
[----:B----4-:R-:W-:Y:S01]  /*4e10*/  IMAD R5, R2, UR11, RZ ;  /* 0x0000000b02057c24 */ /* 0x010fe2000f8e02ff */
[----:B0-----:R-:W-:Y:S01]  /*4e20*/  LOP3.LUT R29, R29, 0xff, RZ, 0xc0, !PT ;  /* 0x000000ff1d1d7812 */ /* 0x001fe200078ec0ff */
[----:B------:R0:W-:Y:S01]  /*4e30*/  STL [R1+0x2e0], R4 ;  /* 0x0002e00401007387 */ /* 0x0001e20000100800 */
[----:B------:R-:W-:-:S03]  /*4e40*/  IMAD R27, R14, 0x2, R9 ;  /* 0x000000020e1b7824 */ /* 0x000fc600078e0209 */
[----:B---3--:R-:W-:Y:S01]  /*4e50*/  IMAD R3, R29, UR4, RZ ;  /* 0x000000041d037c24 */ /* 0x008fe2000f8e02ff */
[----:B------:R-:W-:Y:S01]  /*4e60*/  UIMAD UR4, UR8, UR10, URZ ;  /* 0x0000000a080472a4 */ /* 0x000fe2000f8e02ff */
[C---:B------:R-:W-:Y:S01]  /*4e70*/  IMAD R29, R14.reuse, 0x2, R27 ;  /* 0x000000020e1d7824 */ /* 0x040fe200078e021b */
[----:B------:R-:W2:Y:S02]  /*4e80*/  LDCU UR10, c[0x0][0x3a8] ;  /* 0x00007500ff0a77ac */ /* 0x000ea40008000800 */
[--C-:B-1----:R-:W-:Y:S02]  /*4e90*/  IADD3 R8, P0, P1, R3, UR14, R0.reuse ;  /* 0x0000000e03087c10 */ /* 0x102fe4000f91e000 */
[----:B------:R-:W-:Y:S01]  /*4ea0*/  SHF.R.S32.HI R33, RZ, 0x1f, R3 ;  /* 0x0000001fff217819 */ /* 0x000fe20000011403 */
[C---:B------:R-:W-:Y:S01]  /*4eb0*/  IMAD R3, R14.reuse, 0x2, R29 ;  /* 0x000000020e037824 */ /* 0x040fe200078e021d */
[----:B------:R-:W-:Y:S01]  /*4ec0*/  SHF.R.S32.HI R0, RZ, 0x1f, R0 ;  /* 0x0000001fff007819 */ /* 0x000fe20000011400 */
[----:B------:R-:W-:Y:S01]  /*4ed0*/  USHF.R.S32.HI UR5, URZ, 0x1f, UR4 ;  /* 0x0000001fff057899 */ /* 0x000fe20008011404 */
[----:B------:R-:W-:Y:S01]  /*4ee0*/  IADD3 R10, P2, PT, R13, R8, RZ ;  /* 0x000000080d0a7210 */ /* 0x000fe20007f5e0ff */
[----:B------:R-:W-:Y:S01]  /*4ef0*/  IMAD R31, R14, 0x2, R3 ;  /* 0x000000020e1f7824 */ /* 0x000fe200078e0203 */
[----:B------:R-:W-:-:S02]  /*4f00*/  IADD3.X R2, PT, PT, R33, UR15, R0, P0, P1 ;  /* 0x0000000f21027c10 */ /* 0x000fc400087e2400 */
[----:B0-----:R-:W-:Y:S01]  /*4f10*/  IADD3 R4, P3, PT, R15, R8, RZ ;  /* 0x000000080f047210 */ /* 0x001fe20007f7e0ff */
[----:B------:R0:W-:Y:S01]  /*4f20*/  STL [R1+0x3bc], R10 ;  /* 0x0003bc0a01007387 */ /* 0x0001e20000100800 */
[----:B------:R-:W-:Y:S01]  /*4f30*/  LEA.HI.X.SX32 R12, R13, R2, 0x1, P2 ;  /* 0x000000020d0c7211 */ /* 0x000fe200010f0eff */
[C---:B------:R-:W-:Y:S01]  /*4f40*/  IMAD R33, R14.reuse, 0x2, R31 ;  /* 0x000000020e217824 */ /* 0x040fe200078e021f */
[----:B-----5:R-:W-:Y:S01]  /*4f50*/  IADD3 R6, P0, P1, R5, UR4, R6 ;  /* 0x0000000405067c10 */ /* 0x020fe2000f91e006 */
[----:B------:R1:W-:Y:S01]  /*4f60*/  STL [R1+0x3c4], R4 ;  /* 0x0003c40401007387 */ /* 0x0003e20000100800 */
[----:B------:R-:W-:Y:S01]  /*4f70*/  SHF.R.S32.HI R0, RZ, 0x1f, R5 ;  /* 0x0000001fff007819 */ /* 0x000fe20000011405 */
[----:B------:R-:W-:Y:S01]  /*4f80*/  IMAD R5, R14, 0x2, R33 ;  /* 0x000000020e057824 */ /* 0x000fe200078e0221 */
[----:B------:R-:W-:Y:S01]  /*4f90*/  UMOV UR4, URZ ;  /* 0x000000ff00047c82 */ /* 0x000fe20008000000 */
[----:B------:R3:W-:Y:S01]  /*4fa0*/  STL [R1+0x3b8], R12 ;  /* 0x0003b80c01007387 */ /* 0x0007e20000100800 */
[----:B------:R-:W-:Y:S01]  /*4fb0*/  IADD3.X R0, PT, PT, R0, UR5, R7, P0, P1 ;  /* 0x0000000500007c10 */ /* 0x000fe200087e2407 */
[----:B------:R-:W-:Y:S01]  /*4fc0*/  IMAD R19, R14, 0x2, R5 ;  /* 0x000000020e137824 */ /* 0x000fe200078e0205 */
[----:B0-----:R-:W-:Y:S01]  /*4fd0*/  IADD3 R10, P2, PT, R17, R8, RZ ;  /* 0x00000008110a7210 */ /* 0x001fe20007f5e0ff */
[----:B------:R-:W-:Y:S01]  /*4fe0*/  UMOV UR5, URZ ;  /* 0x000000ff00057c82 */ /* 0x000fe20008000000 */
[----:B------:R-:W-:-:S02]  /*4ff0*/  LEA.HI R7, R28, 0xc8, RZ, 0x1a ;  /* 0x000000c81c077811 */ /* 0x000fc400078fd0ff */
[----:B-1----:R-:W-:Y:S01]  /*5000*/  IADD3 R4, P5, PT, R21, R8, RZ ;  /* 0x0000000815047210 */ /* 0x002fe20007fbe0ff */
[----:B------:R0:W-:Y:S01]  /*5010*/  STL [R1+0x3cc], R10 ;  /* 0x0003cc0a01007387 */ /* 0x0001e20000100800 */
[----:B---3--:R-:W-:-:S03]  /*5020*/  LEA.HI.X.SX32 R12, R15, R2, 0x1, P3 ;  /* 0x000000020f0c7211 */ /* 0x008fc600018f0eff */
[----:B------:R1:W-:Y:S04]  /*5030*/  STL [R1+0x3d4], R4 ;  /* 0x0003d40401007387 */ /* 0x0003e80000100800 */
[----:B------:R3:W-:Y:S01]  /*5040*/  STL [R1+0x3c0], R12 ;  /* 0x0003c00c01007387 */ /* 0x0007e20000100800 */
[-C--:B0-----:R-:W-:Y:S02]  /*5050*/  LEA.HI.X.SX32 R10, R17, R2.reuse, 0x1, P2 ;  /* 0x00000002110a7211 */ /* 0x081fe400010f0eff */
[----:B-1----:R-:W-:-:S03]  /*5060*/  LEA.HI.X.SX32 R4, R21, R2, 0x1, P5 ;  /* 0x0000000215047211 */ /* 0x002fc600028f0eff */
[----:B------:R0:W-:Y:S01]  /*5070*/  STL [R1+0x3c8], R10 ;  /* 0x0003c80a01007387 */ /* 0x0001e20000100800 */
[C---:B------:R-:W-:Y:S01]  /*5080*/  IMAD R21, R14.reuse, 0x2, R19 ;  /* 0x000000020e157824 */ /* 0x040fe200078e0213 */
[C---:B---3--:R-:W-:Y:S02]  /*5090*/  IADD3 R12, P2, PT, R11.reuse, R8, RZ ;  /* 0x000000080b0c7210 */ /* 0x048fe40007f5e0ff */
[----:B------:R1:W-:Y:S01]  /*50a0*/  STL [R1+0x3d0], R4 ;  /* 0x0003d00401007387 */ /* 0x0003e20000100800 */
[C---:B------:R-:W-:Y:S01]  /*50b0*/  IMAD R17, R14.reuse, 0x2, R21 ;  /* 0x000000020e117824 */ /* 0x040fe200078e0215 */
[----:B------:R-:W-:Y:S02]  /*50c0*/  LEA.HI.X.SX32 R11, R11, R2, 0x1, P2 ;  /* 0x000000020b0b7211 */ /* 0x000fe400010f0eff */
[----:B------:R-:W-:Y:S01]  /*50d0*/  STL [R1+0x3dc], R12 ;  /* 0x0003dc0c01007387 */ /* 0x000fe20000100800 */
[----:B------:R-:W-:Y:S01]  /*50e0*/  IMAD R15, R14, 0x2, R17 ;  /* 0x000000020e0f7824 */ /* 0x000fe200078e0211 */
[----:B0-----:R-:W-:-:S02]  /*50f0*/  IADD3 R10, P3, PT, R23, R8, RZ ;  /* 0x00000008170a7210 */ /* 0x001fc40007f7e0ff */
[----:B-1----:R-:W-:-:S03]  /*5100*/  IADD3 R4, P5, PT, R25, R8, RZ ;  /* 0x0000000819047210 */ /* 0x002fc60007fbe0ff */
[----:B------:R0:W-:Y:S04]  /*5110*/  STL [R1+0x3e4], R10 ;  /* 0x0003e40a01007387 */ /* 0x0001e80000100800 */
[----:B------:R1:W-:Y:S04]  /*5120*/  STL [R1+0x3ec], R4 ;  /* 0x0003ec0401007387 */ /* 0x0003e80000100800 */
[----:B------:R3:W-:Y:S01]  /*5130*/  STL [R1+0x3d8], R11 ;  /* 0x0003d80b01007387 */ /* 0x0007e20000100800 */
[-C--:B0-----:R-:W-:Y:S02]  /*5140*/  LEA.HI.X.SX32 R10, R23, R2.reuse, 0x1, P3 ;  /* 0x00000002170a7211 */ /* 0x081fe400018f0eff */
[----:B-1----:R-:W-:-:S03]  /*5150*/  LEA.HI.X.SX32 R4, R25, R2, 0x1, P5 ;  /* 0x0000000219047211 */ /* 0x002fc600028f0eff */
[----:B------:R0:W-:Y:S01]  /*5160*/  STL [R1+0x3e0], R10 ;  /* 0x0003e00a01007387 */ /* 0x0001e20000100800 */
[----:B---3--:R-:W-:-:S03]  /*5170*/  IADD3 R11, P2, PT, R9, R8, RZ ;  /* 0x00000008090b7210 */ /* 0x008fc60007f5e0ff */
[----:B------:R1:W-:Y:S04]  /*5180*/  STL [R1+0x3e8], R4 ;  /* 0x0003e80401007387 */ /* 0x0003e80000100800 */
[----:B------:R3:W-:Y:S01]  /*5190*/  STL [R1+0x3f4], R11 ;  /* 0x0003f40b01007387 */ /* 0x0007e20000100800 */
[-C--:B0-----:R-:W-:Y:S02]  /*51a0*/  IADD3 R10, P3, PT, R27, R8.reuse, RZ ;  /* 0x000000081b0a7210 */ /* 0x081fe40007f7e0ff */
[----:B-1----:R-:W-:-:S03]  /*51b0*/  IADD3 R4, P5, PT, R29, R8, RZ ;  /* 0x000000081d047210 */ /* 0x002fc60007fbe0ff */
[----:B------:R0:W-:Y:S01]  /*51c0*/  STL [R1+0x3fc], R10 ;  /* 0x0003fc0a01007387 */ /* 0x0001e20000100800 */
[----:B---3--:R-:W-:-:S03]  /*51d0*/  IMAD R11, R14, 0x2, R15 ;  /* 0x000000020e0b7824 */ /* 0x008fc600078e020f */
[----:B------:R1:W-:Y:S01]  /*51e0*/  STL [R1+0x404], R4 ;  /* 0x0004040401007387 */ /* 0x0003e20000100800 */
[----:B------:R-:W-:Y:S01]  /*51f0*/  IMAD R13, R14, 0x2, R11 ;  /* 0x000000020e0d7824 */ /* 0x000fe200078e020b */
[-C--:B0-----:R-:W-:Y:S02]  /*5200*/  LEA.HI.X.SX32 R10, R9, R2.reuse, 0x1, P2 ;  /* 0x00000002090a7211 */ /* 0x081fe400010f0eff */
[-C--:B------:R-:W-:Y:S02]  /*5210*/  LEA.HI.X.SX32 R9, R27, R2.reuse, 0x1, P3 ;  /* 0x000000021b097211 */ /* 0x080fe400018f0eff */
[----:B-1----:R-:W-:Y:S01]  /*5220*/  LEA.HI.X.SX32 R4, R29, R2, 0x1, P5 ;  /* 0x000000021d047211 */ /* 0x002fe200028f0eff */
[----:B------:R0:W-:Y:S04]  /*5230*/  STL [R1+0x3f0], R10 ;  /* 0x0003f00a01007387 */ /* 0x0001e80000100800 */
[----:B------:R1:W-:Y:S04]  /*5240*/  STL [R1+0x3f8], R9 ;  /* 0x0003f80901007387 */ /* 0x0003e80000100800 */
[----:B------:R3:W-:Y:S01]  /*5250*/  STL [R1+0x400], R4 ;  /* 0x0004000401007387 */ /* 0x0007e20000100800 */
[----:B0-----:R-:W-:-:S02]  /*5260*/  IADD3 R10, P3, PT, R31, R8, RZ ;  /* 0x000000081f0a7210 */ /* 0x001fc40007f7e0ff */
[-C--:B-1----:R-:W-:Y:S02]  /*5270*/  IADD3 R9, P2, PT, R3, R8.reuse, RZ ;  /* 0x0000000803097210 */ /* 0x082fe40007f5e0ff */
[----:B---3--:R-:W-:-:S03]  /*5280*/  IADD3 R4, P5, PT, R33, R8, RZ ;  /* 0x0000000821047210 */ /* 0x008fc60007fbe0ff */
[----:B------:R0:W-:Y:S01]  /*5290*/  STL [R1+0x40c], R9 ;  /* 0x00040c0901007387 */ /* 0x0001e20000100800 */
[----:B------:R-:W-:Y:S02]  /*52a0*/  LEA.HI.X.SX32 R3, R3, R2, 0x1, P2 ;  /* 0x0000000203037211 */ /* 0x000fe400010f0eff */
[C---:B------:R-:W-:Y:S01]  /*52b0*/  IADD3 R12, P2, PT, R5.reuse, R8, RZ ;  /* 0x00000008050c7210 */ /* 0x040fe20007f5e0ff */
[----:B------:R1:W-:Y:S03]  /*52c0*/  STL [R1+0x414], R10 ;  /* 0x0004140a01007387 */ /* 0x0003e60000100800 */
[----:B------:R-:W-:Y:S01]  /*52d0*/  LEA.HI.X.SX32 R5, R5, R2, 0x1, P2 ;  /* 0x0000000205057211 */ /* 0x000fe200010f0eff */
[----:B------:R3:W-:Y:S01]  /*52e0*/  STL [R1+0x51c], R4 ;  /* 0x00051c0401007387 */ /* 0x0007e20000100800 */
[----:B0-----:R-:W-:-:S03]  /*52f0*/  IMAD R9, R14, 0x2, R13 ;  /* 0x000000020e097824 */ /* 0x001fc600078e020d */
[----:B------:R0:W-:Y:S01]  /*5300*/  STL [R1+0x408], R3 ;  /* 0x0004080301007387 */ /* 0x0001e20000100800 */
[-C--:B-1----:R-:W-:Y:S02]  /*5310*/  LEA.HI.X.SX32 R10, R31, R2.reuse, 0x1, P3 ;  /* 0x000000021f0a7211 */ /* 0x082fe400018f0eff */
[----:B---3--:R-:W-:-:S03]  /*5320*/  LEA.HI.X.SX32 R4, R33, R2, 0x1, P5 ;  /* 0x0000000221047211 */ /* 0x008fc600028f0eff */
[----:B------:R1:W-:Y:S01]  /*5330*/  STL [R1+0x410], R10 ;  /* 0x0004100a01007387 */ /* 0x0003e20000100800 */
[----:B0-----:R-:W-:-:S03]  /*5340*/  IMAD R3, R14, 0x2, R9 ;  /* 0x000000020e037824 */ /* 0x001fc600078e0209 */
[----:B------:R0:W-:Y:S04]  /*5350*/  STL [R1+0x518], R4 ;  /* 0x0005180401007387 */ /* 0x0001e80000100800 */
[----:B------:R3:W-:Y:S01]  /*5360*/  STL [R1+0x524], R12 ;  /* 0x0005240c01007387 */ /* 0x0007e20000100800 */
[-C--:B-1----:R-:W-:Y:S02]  /*5370*/  IADD3 R10, P3, PT, R19, R8.reuse, RZ ;  /* 0x00000008130a7210 */ /* 0x082fe40007f7e0ff */
[----:B0-----:R-:W-:-:S03]  /*5380*/  IADD3 R4, P5, PT, R21, R8, RZ ;  /* 0x0000000815047210 */ /* 0x001fc60007fbe0ff */
[----:B------:R0:W-:Y:S01]  /*5390*/  STL [R1+0x52c], R10 ;  /* 0x00052c0a01007387 */ /* 0x0001e20000100800 */
[----:B---3--:R-:W-:-:S03]  /*53a0*/  IMAD R12, R14, 0x2, R3 ;  /* 0x000000020e0c7824 */ /* 0x008fc600078e0203 */
[----:B------:R1:W-:Y:S04]  /*53b0*/  STL [R1+0x534], R4 ;  /* 0x0005340401007387 */ /* 0x0003e80000100800 */
[----:B------:R3:W-:Y:S01]  /*53c0*/  STL [R1+0x520], R5 ;  /* 0x0005200501007387 */ /* 0x0007e20000100800 */
[-C--:B0-----:R-:W-:Y:S02]  /*53d0*/  LEA.HI.X.SX32 R10, R21, R2.reuse, 0x1, P5 ;  /* 0x00000002150a7211 */ /* 0x081fe400028f0eff */
[----:B------:R-:W-:Y:S02]  /*53e0*/  SHF.R.U32.HI R21, RZ, 0x6, R28 ;  /* 0x00000006ff157819 */ /* 0x000fe4000001161c */
[----:B-1----:R-:W-:Y:S02]  /*53f0*/  LEA.HI.X.SX32 R4, R19, R2, 0x1, P3 ;  /* 0x0000000213047211 */ /* 0x002fe400018f0eff */
[----:B------:R-:W-:Y:S01]  /*5400*/  IADD3 R16, P3, PT, R15, R8, RZ ;  /* 0x000000080f107210 */ /* 0x000fe20007f7e0ff */
[----:B---3--:R-:W-:-:S02]  /*5410*/  IMAD R5, R14, 0x2, R12 ;  /* 0x000000020e057824 */ /* 0x008fc400078e020c */
[----:B------:R0:W-:Y:S01]  /*5420*/  STL [R1+0x528], R4 ;  /* 0x0005280401007387 */ /* 0x0001e20000100800 */
[----:B------:R-:W-:Y:S02]  /*5430*/  SGXT.U32 R21, R21, 0x3 ;  /* 0x000000031515781a */ /* 0x000fe40000000000 */
[----:B------:R-:W-:Y:S01]  /*5440*/  LEA.HI R19, R28, 0x18, RZ, 0x1a ;  /* 0x000000181c137811 */ /* 0x000fe200078fd0ff */
[----:B------:R1:W-:Y:S01]  /*5450*/  STL [R1+0x530], R10 ;  /* 0x0005300a01007387 */ /* 0x0003e20000100800 */
[-C--:B0-----:R-:W-:Y:S02]  /*5460*/  IADD3 R4, P2, PT, R17, R8.reuse, RZ ;  /* 0x0000000811047210 */ /* 0x081fe40007f5e0ff */
[----:B-1----:R-:W-:-:S03]  /*5470*/  IADD3 R10, P5, PT, R11, R8, RZ ;  /* 0x000000080b0a7210 */ /* 0x002fc60007fbe0ff */
[----:B------:R0:W-:Y:S04]  /*5480*/  STL [R1+0x53c], R4 ;  /* 0x00053c0401007387 */ /* 0x0001e80000100800 */
[----:B------:R1:W-:Y:S04]  /*5490*/  STL [R1+0x544], R16 ;  /* 0x0005441001007387 */ /* 0x0003e80000100800 */
[----:B------:R3:W-:Y:S01]  /*54a0*/  STL [R1+0x54c], R10 ;  /* 0x00054c0a01007387 */ /* 0x0007e20000100800 */
[----:B0-----:R-:W-:Y:S01]  /*54b0*/  IMAD R4, R14, 0x2, R5 ;  /* 0x000000020e047824 */ /* 0x001fe200078e0205 */
[----:B-1----:R-:W-:-:S02]  /*54c0*/  LEA.HI.X.SX32 R16, R17, R2, 0x1, P2 ;  /* 0x0000000211107211 */ /* 0x002fc400010f0eff */
[----:B------:R-:W-:Y:S02]  /*54d0*/  LEA.HI R17, R28, 0x48, RZ, 0x1a ;  /* 0x000000481c117811 */ /* 0x000fe400078fd0ff */
[-C--:B---3--:R-:W-:Y:S01]  /*54e0*/  LEA.HI.X.SX32 R10, R15, R2.reuse, 0x1, P3 ;  /* 0x000000020f0a7211 */ /* 0x088fe200018f0eff */
[----:B------:R0:W-:Y:S01]  /*54f0*/  STL [R1+0x538], R16 ;  /* 0x0005381001007387 */ /* 0x0001e20000100800 */
[----:B------:R-:W-:Y:S01]  /*5500*/  LEA.HI.X.SX32 R15, R11, R2, 0x1, P5 ;  /* 0x000000020b0f7211 */ /* 0x000fe200028f0eff */
[----:B------:R-:W-:Y:S02]  /*5510*/  IMAD R11, R14, 0x2, R4 ;  /* 0x000000020e0b7824 */ /* 0x000fe400078e0204 */
[----:B------:R1:W-:Y:S04]  /*5520*/  STL [R1+0x540], R10 ;  /* 0x0005400a01007387 */ /* 0x0003e80000100800 */
[----:B------:R3:W-:Y:S01]  /*5530*/  STL [R1+0x548], R15 ;  /* 0x0005480f01007387 */ /* 0x0007e20000100800 */
[----:B0-----:R-:W-:-:S02]  /*5540*/  IADD3 R16, P5, PT, R3, R8, RZ ;  /* 0x0000000803107210 */ /* 0x001fc40007fbe0ff */
[-C--:B-1----:R-:W-:Y:S02]  /*5550*/  IADD3 R10, P2, PT, R13, R8.reuse, RZ ;  /* 0x000000080d0a7210 */ /* 0x082fe40007f5e0ff */
[----:B---3--:R-:W-:-:S03]  /*5560*/  IADD3 R15, P3, PT, R9, R8, RZ ;  /* 0x00000008090f7210 */ /* 0x008fc60007f7e0ff */
[----:B------:R0:W-:Y:S01]  /*5570*/  STL [R1+0x554], R10 ;  /* 0x0005540a01007387 */ /* 0x0001e20000100800 */
[----:B------:R-:W-:-:S03]  /*5580*/  LEA.HI.X.SX32 R9, R9, R2, 0x1, P3 ;  /* 0x0000000209097211 */ /* 0x000fc600018f0eff */
[----:B------:R1:W-:Y:S04]  /*5590*/  STL [R1+0x55c], R15 ;  /* 0x00055c0f01007387 */ /* 0x0003e80000100800 */
[----:B------:R3:W-:Y:S01]  /*55a0*/  STL [R1+0x564], R16 ;  /* 0x0005641001007387 */ /* 0x0007e20000100800 */
[C---:B0-----:R-:W-:Y:S01]  /*55b0*/  IMAD R10, R14.reuse, 0x2, R11 ;  /* 0x000000020e0a7824 */ /* 0x041fe200078e020b */
[-C--:B-1----:R-:W-:Y:S02]  /*55c0*/  LEA.HI.X.SX32 R15, R13, R2.reuse, 0x1, P2 ;  /* 0x000000020d0f7211 */ /* 0x082fe400010f0eff */
[----:B------:R-:W-:Y:S01]  /*55d0*/  LEA.HI.X.SX32 R13, R3, R2, 0x1, P5 ;  /* 0x00000002030d7211 */ /* 0x000fe200028f0eff */
[----:B------:R-:W-:Y:S01]  /*55e0*/  IMAD R3, R14, 0x2, R10 ;  /* 0x000000020e037824 */ /* 0x000fe200078e020a */
[----:B---3--:R-:W-:Y:S01]  /*55f0*/  LEA.HI R16, R28, 0x58, RZ, 0x1a ;  /* 0x000000581c107811 */ /* 0x008fe200078fd0ff */
[----:B------:R0:W-:Y:S04]  /*5600*/  STL [R1+0x550], R15 ;  /* 0x0005500f01007387 */ /* 0x0001e80000100800 */
[----:B------:R1:W-:Y:S04]  /*5610*/  STL [R1+0x558], R9 ;  /* 0x0005580901007387 */ /* 0x0003e80000100800 */
[----:B------:R3:W-:Y:S01]  /*5620*/  STL [R1+0x560], R13 ;  /* 0x0005600d01007387 */ /* 0x0007e20000100800 */
[----:B0-----:R-:W-:-:S02]  /*5630*/  IADD3 R15, P3, PT, R5, R8, RZ ;  /* 0x00000008050f7210 */ /* 0x001fc40007f7e0ff */
[-C--:B-1----:R-:W-:Y:S02]  /*5640*/  IADD3 R9, P2, PT, R12, R8.reuse, RZ ;  /* 0x000000080c097210 */ /* 0x082fe40007f5e0ff */
[----:B---3--:R-:W-:-:S03]  /*5650*/  IADD3 R13, P5, PT, R4, R8, RZ ;  /* 0x00000008040d7210 */ /* 0x008fc60007fbe0ff */
[----:B------:R0:W-:Y:S04]  /*5660*/  STL [R1+0x56c], R9 ;  /* 0x00056c0901007387 */ /* 0x0001e80000100800 */
[----:B------:R1:W-:Y:S04]  /*5670*/  STL [R1+0x5a0], R15 ;  /* 0x0005a00f01007387 */ /* 0x0003e80000100800 */
[----:B------:R3:W-:Y:S01]  /*5680*/  STL [R1+0x5b4], R13 ;  /* 0x0005b40d01007387 */ /* 0x0007e20000100800 */
[----:B0-----:R-:W-:Y:S01]  /*5690*/  IMAD R9, R14, 0x2, R3 ;  /* 0x000000020e097824 */ /* 0x001fe200078e0203 */
[----:B-1----:R-:W-:-:S02]  /*56a0*/  LEA.HI.X.SX32 R15, R12, R2, 0x1, P2 ;  /* 0x000000020c0f7211 */ /* 0x002fc400010f0eff */
[-C--:B------:R-:W-:Y:S02]  /*56b0*/  LEA.HI.X.SX32 R12, R4, R2.reuse, 0x1, P5 ;  /* 0x00000002040c7211 */ /* 0x080fe400028f0eff */
[----:B---3--:R-:W-:Y:S01]  /*56c0*/  LEA.HI.X.SX32 R13, R5, R2, 0x1, P3 ;  /* 0x00000002050d7211 */ /* 0x008fe200018f0eff */
[----:B------:R0:W-:Y:S01]  /*56d0*/  STL [R1+0x568], R15 ;  /* 0x0005680f01007387 */ /* 0x0001e20000100800 */
[----:B------:R-:W-:Y:S01]  /*56e0*/  IADD3 R4, P2, PT, R11, R8, RZ ;  /* 0x000000080b047210 */ /* 0x000fe20007f5e0ff */
[----:B------:R-:W-:Y:S02]  /*56f0*/  IMAD R5, R14, 0x2, R9 ;  /* 0x000000020e057824 */ /* 0x000fe400078e0209 */
[----:B------:R1:W-:Y:S04]  /*5700*/  STL [R1+0x570], R13 ;  /* 0x0005700d01007387 */ /* 0x0003e80000100800 */
[----:B------:R3:W-:Y:S01]  /*5710*/  STL [R1+0x5a4], R12 ;  /* 0x0005a40c01007387 */ /* 0x0007e20000100800 */
[----:B0-----:R-:W-:-:S03]  /*5720*/  LEA.HI R15, R28, 0x68, RZ, 0x1a ;  /* 0x000000681c0f7811 */ /* 0x001fc600078fd0ff */
[----:B------:R0:W-:Y:S01]  /*5730*/  STL [R1+0x5a8], R4 ;  /* 0x0005a80401007387 */ /* 0x0001e20000100800 */
[-C--:B-1----:R-:W-:Y:S02]  /*5740*/  IADD3 R13, P5, PT, R3, R8.reuse, RZ ;  /* 0x00000008030d7210 */ /* 0x082fe40007fbe0ff */
[----:B---3--:R-:W-:-:S04]  /*5750*/  IADD3 R12, P3, PT, R10, R8, RZ ;  /* 0x000000080a0c7210 */ /* 0x008fc80007f7e0ff */
[----:B------:R-:W-:Y:S01]  /*5760*/  LEA.HI.X.SX32 R10, R10, R2, 0x1, P3 ;  /* 0x000000020a0a7211 */ /* 0x000fe200018f0eff */
[----:B------:R1:W-:Y:S01]  /*5770*/  STL [R1+0x5ac], R12 ;  /* 0x0005ac0c01007387 */ /* 0x0003e20000100800 */
[----:B0-----:R-:W-:-:S03]  /*5780*/  IMAD R4, R14, 0x2, R5 ;  /* 0x000000020e047824 */ /* 0x001fc600078e0205 */
[----:B------:R0:W-:Y:S01]  /*5790*/  STL [R1+0x5b0], R13 ;  /* 0x0005b00d01007387 */ /* 0x0001e20000100800 */
[-C--:B-1----:R-:W-:Y:S02]  /*57a0*/  LEA.HI.X.SX32 R12, R11, R2.reuse, 0x1, P2 ;  /* 0x000000020b0c7211 */ /* 0x082fe400010f0eff */
[----:B------:R-:W-:Y:S01]  /*57b0*/  LEA.HI.X.SX32 R11, R3, R2, 0x1, P5 ;  /* 0x00000002030b7211 */ /* 0x000fe200028f0eff */
[----:B------:R-:W-:Y:S01]  /*57c0*/  IMAD R3, R14, 0x2, R4 ;  /* 0x000000020e037824 */ /* 0x000fe200078e0204 */
[C---:B------:R-:W-:Y:S01]  /*57d0*/  LEA.HI R14, R28.reuse, 0x78, RZ, 0x1a ;  /* 0x000000781c0e7811 */ /* 0x040fe200078fd0ff */
[----:B------:R1:W-:Y:S01]  /*57e0*/  STL [R1+0x574], R12 ;  /* 0x0005740c01007387 */ /* 0x0003e20000100800 */
[----:B0-----:R-:W-:-:S03]  /*57f0*/  LEA.HI R13, R28, 0x88, RZ, 0x1a ;  /* 0x000000881c0d7811 */ /* 0x001fc600078fd0ff */
[----:B------:R0:W-:Y:S04]  /*5800*/  STL [R1+0x58c], R10 ;  /* 0x00058c0a01007387 */ /* 0x0001e80000100800 */
[----:B------:R3:W-:Y:S01]  /*5810*/  STL [R1+0x590], R11 ;  /* 0x0005900b01007387 */ /* 0x0007e20000100800 */
[-C--:B-1----:R-:W-:Y:S02]  /*5820*/  IADD3 R12, P3, PT, R5, R8.reuse, RZ ;  /* 0x00000008050c7210 */ /* 0x082fe40007f7e0ff */
[----:B0-----:R-:W-:Y:S02]  /*5830*/  IADD3 R10, P2, PT, R9, R8, RZ ;  /* 0x00000008090a7210 */ /* 0x001fe40007f5e0ff */
[----:B------:R-:W-:Y:S02]  /*5840*/  LEA.HI.X.SX32 R5, R5, R2, 0x1, P3 ;  /* 0x0000000205057211 */ /* 0x000fe400018f0eff */
[C---:B---3--:R-:W-:Y:S01]  /*5850*/  IADD3 R11, P5, PT, R4.reuse, R8, RZ ;  /* 0x00000008040b7210 */ /* 0x048fe20007fbe0ff */
[----:B------:R0:W-:Y:S03]  /*5860*/  STL [R1+0x594], R10 ;  /* 0x0005940a01007387 */ /* 0x0001e60000100800 */
[----:B------:R-:W-:Y:S01]  /*5870*/  LEA.HI.X.SX32 R4, R4, R2, 0x1, P5 ;  /* 0x0000000204047211 */ /* 0x000fe200028f0eff */
[----:B------:R1:W-:Y:S01]  /*5880*/  STL [R1+0x598], R12 ;  /* 0x0005980c01007387 */ /* 0x0003e20000100800 */
[----:B------:R-:W-:-:S03]  /*5890*/  LOP3.LUT P5, RZ, R28, 0x2, RZ, 0xc0, !PT ;  /* 0x000000021cff7812 */ /* 0x000fc600078ac0ff */
[----:B------:R3:W-:Y:S01]  /*58a0*/  STL [R1+0x59c], R11 ;  /* 0x00059c0b01007387 */ /* 0x0007e20000100800 */
[----:B0-----:R-:W-:Y:S02]  /*58b0*/  IADD3 R10, P6, PT, R3, R8, RZ ;  /* 0x00000008030a7210 */ /* 0x001fe40007fde0ff */
[-C--:B------:R-:W-:Y:S02]  /*58c0*/  LEA.HI.X.SX32 R8, R9, R2.reuse, 0x1, P2 ;  /* 0x0000000209087211 */ /* 0x080fe400010f0eff */
[----:B------:R-:W-:Y:S01]  /*58d0*/  LEA.HI.X.SX32 R3, R3, R2, 0x1, P6 ;  /* 0x0000000203037211 */ /* 0x000fe200030f0eff */
[----:B------:R0:W-:Y:S01]  /*58e0*/  STL [R1+0x588], R10 ;  /* 0x0005880a01007387 */ /* 0x0001e20000100800 */
[----:B------:R-:W4:Y:S01]  /*58f0*/  LDC R2, c[0x0][0x3d8] ;  /* 0x0000f600ff027b82 */ /* 0x000f220000000800 */
[C---:B-1----:R-:W-:Y:S02]  /*5900*/  LEA.HI R12, R28.reuse, 0xa8, RZ, 0x1a ;  /* 0x000000a81c0c7811 */ /* 0x042fe400078fd0ff */
[----:B------:R1:W-:Y:S01]  /*5910*/  STL [R1+0x578], R8 ;  /* 0x0005780801007387 */ /* 0x0003e20000100800 */
[----:B---3--:R-:W-:-:S02]  /*5920*/  LEA.HI R11, R28, 0xb8, RZ, 0x1a ;  /* 0x000000b81c0b7811 */ /* 0x008fc400078fd0ff */
[C---:B------:R-:W-:Y:S01]  /*5930*/  LEA.HI R9, R28.reuse, 0xe8, RZ, 0x1a ;  /* 0x000000e81c097811 */ /* 0x040fe200078fd0ff */
[----:B------:R3:W-:Y:S01]  /*5940*/  STL [R1+0x57c], R5 ;  /* 0x00057c0501007387 */ /* 0x0007e20000100800 */
[C---:B------:R-:W-:Y:S02]  /*5950*/  LOP3.LUT P6, RZ, R28.reuse, 0x1, RZ, 0xc0, !PT ;  /* 0x000000011cff7812 */ /* 0x040fe400078cc0ff */
[C---:B0-----:R-:W-:Y:S01]  /*5960*/  LEA.HI R10, R28.reuse, 0xd8, RZ, 0x1a ;  /* 0x000000d81c0a7811 */ /* 0x041fe200078fd0ff */
[----:B------:R0:W-:Y:S01]  /*5970*/  STL [R1+0x580], R4 ;  /* 0x0005800401007387 */ /* 0x0001e20000100800 */
[----:B-1----:R-:W-:-:S03]  /*5980*/  LEA.HI R8, R28, 0x98, RZ, 0x1a ;  /* 0x000000981c087811 */ /* 0x002fc600078fd0ff */
[----:B------:R1:W-:Y:S01]  /*5990*/  STL [R1+0x584], R3 ;  /* 0x0005840301007387 */ /* 0x0003e20000100800 */
[C---:B---3--:R-:W-:Y:S02]  /*59a0*/  LEA.HI R5, R28.reuse, 0xf8, RZ, 0x1a ;  /* 0x000000f81c057811 */ /* 0x048fe400078fd0ff */
[----:B0-----:R-:W-:Y:S01]  /*59b0*/  LEA.HI R4, R28, 0x38, RZ, 0x1a ;  /* 0x000000381c047811 */ /* 0x001fe200078fd0ff */
[-C--:B----4-:R-:W-:Y:S02]  /*59c0*/  IMAD R21, R21, R2.reuse, RZ ;  /* 0x0000000215157224 */ /* 0x090fe400078e02ff */
[-C--:B------:R-:W-:Y:S02]  /*59d0*/  IMAD R20, R20, R2.reuse, RZ ;  /* 0x0000000214147224 */ /* 0x080fe400078e02ff */
[----:B------:R-:W-:Y:S01]  /*59e0*/  IMAD R19, R19, R2, RZ ;  /* 0x0000000213137224 */ /* 0x000fe200078e02ff */
[----:B------:R-:W-:Y:S01]  /*59f0*/  IADD3 R24, P3, PT, R21, R6, RZ ;  /* 0x0000000615187210 */ /* 0x000fe20007f7e0ff */
[----:B------:R-:W-:Y:S01]  /*5a00*/  IMAD R18, R18, R2, RZ ;  /* 0x0000000212127224 */ /* 0x000fe200078e02ff */
[----:B------:R-:W-:Y:S01]  /*5a10*/  IADD3 R23, P1, PT, R20, R6, RZ ;  /* 0x0000000614177210 */ /* 0x000fe20007f3e0ff */
[----:B------:R-:W-:Y:S01]  /*5a20*/  IMAD R4, R4, R2, RZ ;  /* 0x0000000204047224 */ /* 0x000fe200078e02ff */
[----:B------:R-:W-:Y:S01]  /*5a30*/  IADD3 R22, P2, PT, R19, R6, RZ ;  /* 0x0000000613167210 */ /* 0x000fe20007f5e0ff */
[----:B------:R-:W-:Y:S01]  /*5a40*/  IMAD R17, R17, R2, RZ ;  /* 0x0000000211117224 */ /* 0x000fe200078e02ff */
[----:B------:R0:W-:Y:S01]  /*5a50*/  STL [R1+0x41c], R24 ;  /* 0x00041c1801007387 */ /* 0x0001e20000100800 */
[----:B-1----:R-:W-:Y:S01]  /*5a60*/  IMAD R3, R2, 0x10, R21 ;  /* 0x0000001002037824 */ /* 0x002fe200078e0215 */
[----:B------:R-:W-:Y:S01]  /*5a70*/  LEA.HI.X.SX32 R19, R19, R0, 0x1, P2 ;  /* 0x0000000013137211 */ /* 0x000fe200010f0eff */
[-C--:B------:R-:W-:Y:S01]  /*5a80*/  IMAD R16, R16, R2.reuse, RZ ;  /* 0x0000000210107224 */ /* 0x080fe200078e02ff */
[----:B------:R1:W-:Y:S01]  /*5a90*/  STL [R1+0x424], R23 ;  /* 0x0004241701007387 */ /* 0x0003e20000100800 */
[----:B------:R-:W-:-:S02]  /*5aa0*/  IMAD R15, R15, R2, RZ ;  /* 0x000000020f0f7224 */ /* 0x000fc400078e02ff */
[-C--:B------:R-:W-:Y:S01]  /*5ab0*/  IMAD R14, R14, R2.reuse, RZ ;  /* 0x000000020e0e7224 */ /* 0x080fe200078e02ff */
[----:B------:R3:W-:Y:S01]  /*5ac0*/  STL [R1+0x434], R22 ;  /* 0x0004341601007387 */ /* 0x0007e20000100800 */
[----:B------:R-:W-:Y:S01]  /*5ad0*/  IMAD R13, R13, R2, RZ ;  /* 0x000000020d0d7224 */ /* 0x000fe200078e02ff */
[----:B0-----:R-:W-:Y:S01]  /*5ae0*/  IADD3 R24, P0, PT, R18, R6, RZ ;  /* 0x0000000612187210 */ /* 0x001fe20007f1e0ff */
[-C--:B------:R-:W-:Y:S02]  /*5af0*/  IMAD R8, R8, R2.reuse, RZ ;  /* 0x0000000208087224 */ /* 0x080fe400078e02ff */
[----:B------:R-:W-:Y:S01]  /*5b00*/  IMAD R12, R12, R2, RZ ;  /* 0x000000020c0c7224 */ /* 0x000fe200078e02ff */
[-C--:B-1----:R-:W-:Y:S01]  /*5b10*/  LEA.HI.X.SX32 R23, R21, R0.reuse, 0x1, P3 ;  /* 0x0000000015177211 */ /* 0x082fe200018f0eff */
[----:B------:R-:W-:Y:S01]  /*5b20*/  STL [R1+0x444], R24 ;  /* 0x0004441801007387 */ /* 0x000fe20000100800 */
[----:B------:R-:W-:Y:S01]  /*5b30*/  LEA.HI.X.SX32 R21, R20, R0, 0x1, P1 ;  /* 0x0000000014157211 */ /* 0x000fe200008f0eff */
[----:B------:R-:W-:Y:S01]  /*5b40*/  IMAD R11, R11, R2, RZ ;  /* 0x000000020b0b7224 */ /* 0x000fe200078e02ff */
[-C--:B---3--:R-:W-:Y:S01]  /*5b50*/  IADD3 R22, P3, PT, R4, R6.reuse, RZ ;  /* 0x0000000604167210 */ /* 0x088fe20007f7e0ff */
[----:B------:R-:W-:Y:S01]  /*5b60*/  STL [R1+0x418], R23 ;  /* 0x0004181701007387 */ /* 0x000fe20000100800 */
[----:B------:R-:W-:Y:S01]  /*5b70*/  IADD3 R20, P1, PT, R17, R6, RZ ;  /* 0x0000000611147210 */ /* 0x000fe20007f3e0ff */
[----:B------:R-:W-:-:S02]  /*5b80*/  IMAD R7, R7, R2, RZ ;  /* 0x0000000207077224 */ /* 0x000fc400078e02ff */
[----:B------:R-:W-:Y:S01]  /*5b90*/  STL [R1+0x454], R22 ;  /* 0x0004541601007387 */ /* 0x000fe20000100800 */
[-C--:B------:R-:W-:Y:S02]  /*5ba0*/  IMAD R10, R10, R2.reuse, RZ ;  /* 0x000000020a0a7224 */ /* 0x080fe400078e02ff */
[-C--:B------:R-:W-:Y:S01]  /*5bb0*/  IMAD R9, R9, R2.reuse, RZ ;  /* 0x0000000209097224 */ /* 0x080fe200078e02ff */
[----:B------:R0:W-:Y:S01]  /*5bc0*/  STL [R1+0x420], R21 ;  /* 0x0004201501007387 */ /* 0x0001e20000100800 */
[----:B------:R-:W-:-:S03]  /*5bd0*/  IMAD R5, R5, R2, RZ ;  /* 0x0000000205057224 */ /* 0x000fc600078e02ff */
[----:B------:R1:W-:Y:S04]  /*5be0*/  STL [R1+0x464], R20 ;  /* 0x0004641401007387 */ /* 0x0003e80000100800 */
[----:B------:R3:W-:Y:S01]  /*5bf0*/  STL [R1+0x430], R19 ;  /* 0x0004301301007387 */ /* 0x0007e20000100800 */
[----:B0-----:R-:W-:Y:S02]  /*5c00*/  IADD3 R21, P2, PT, R16, R6, RZ ;  /* 0x0000000610157210 */ /* 0x001fe40007f5e0ff */
[----:B-1----:R-:W-:-:S03]  /*5c10*/  LEA.HI.X.SX32 R20, R18, R0, 0x1, P0 ;  /* 0x0000000012147211 */ /* 0x002fc600000f0eff */
[----:B------:R-:W-:Y:S01]  /*5c20*/  STL [R1+0x500], R21 ;  /* 0x0005001501007387 */ /* 0x000fe20000100800 */
[----:B---3--:R-:W-:Y:S01]  /*5c30*/  LEA.HI.X.SX32 R19, R4, R0, 0x1, P3 ;  /* 0x0000000004137211 */ /* 0x008fe200018f0eff */
[----:B------:R-:W-:Y:S01]  /*5c40*/  IMAD R4, R2, 0x10, R3 ;  /* 0x0000001002047824 */ /* 0x000fe200078e0203 */
[-C--:B------:R-:W-:Y:S01]  /*5c50*/  IADD3 R18, P3, PT, R3, R6.reuse, RZ ;  /* 0x0000000603127210 */ /* 0x080fe20007f7e0ff */
[----:B------:R0:W-:Y:S04]  /*5c60*/  STL [R1+0x440], R20 ;  /* 0x0004401401007387 */ /* 0x0001e80000100800 */
[----:B------:R1:W-:Y:S04]  /*5c70*/  STL [R1+0x450], R19 ;  /* 0x0004501301007387 */ /* 0x0003e80000100800 */
[----:B------:R3:W-:Y:S01]  /*5c80*/  STL [R1+0x42c], R18 ;  /* 0x00042c1201007387 */ /* 0x0007e20000100800 */
[----:B0-----:R-:W-:-:S02]  /*5c90*/  IADD3 R20, P0, PT, R15, R6, RZ ;  /* 0x000000060f147210 */ /* 0x001fc40007f1e0ff */
        /* <DEDUP_REMOVED lines=29> */
[----:B---3--:R-:W-:-:S03]  /*5e70*/  LEA.HI.X.SX32 R15, R4, R0, 0x1, P3 ;  /* 0x00000000040f7211 */ /* 0x008fc600018f0eff */
[----:B------:R-:W-:Y:S01]  /*5e80*/  STL [R1+0x4f8], R16 ;  /* 0x0004f81001007387 */ /* 0x000fe20000100800 */
[-C--:B------:R-:W-:Y:S01]  /*5e90*/  IADD3 R14, P3, PT, R3, R6.reuse, RZ ;  /* 0x00000006030e7210 */ /* 0x080fe20007f7e0ff */
[----:B------:R-:W-:Y:S02]  /*5ea0*/  IMAD R4, R2, 0x10, R3 ;  /* 0x0000001002047824 */ /* 0x000fe400078e0203 */
[----:B------:R0:W-:Y:S04]  /*5eb0*/  STL [R1+0x458], R15 ;  /* 0x0004580f01007387 */ /* 0x0001e80000100800 */
[----:B------:R1:W-:Y:S01]  /*5ec0*/  STL [R1+0x46c], R14 ;  /* 0x00046c0e01007387 */ /* 0x0003e20000100800 */
[----:B0-----:R-:W-:Y:S02]  /*5ed0*/  IADD3 R15, P1, PT, R12, R6, RZ ;  /* 0x000000060c0f7210 */ /* 0x001fe40007f3e0ff */
[----:B-1----:R-:W-:-:S03]  /*5ee0*/  LEA.HI.X.SX32 R14, R13, R0, 0x1, P2 ;  /* 0x000000000d0e7211 */ /* 0x002fc600010f0eff */
[----:B------:R0:W-:Y:S01]  /*5ef0*/  STL [R1+0x4fc], R15 ;  /* 0x0004fc0f01007387 */ /* 0x0001e20000100800 */
[----:B------:R-:W-:Y:S01]  /*5f00*/  LEA.HI.X.SX32 R13, R3, R0, 0x1, P3 ;  /* 0x00000000030d7211 */ /* 0x000fe200018f0eff */
[----:B------:R-:W-:Y:S02]  /*5f10*/  IMAD R3, R2, 0x10, R4 ;  /* 0x0000001002037824 */ /* 0x000fe400078e0204 */
[----:B------:R1:W-:Y:S04]  /*5f20*/  STL [R1+0x4ec], R14 ;  /* 0x0004ec0e01007387 */ /* 0x0003e80000100800 */
[----:B------:R3:W-:Y:S01]  /*5f30*/  STL [R1+0x468], R13 ;  /* 0x0004680d01007387 */ /* 0x0007e20000100800 */
[-C--:B0-----:R-:W-:Y:S02]  /*5f40*/  IADD3 R15, P3, PT, R4, R6.reuse, RZ ;  /* 0x00000006040f7210 */ /* 0x081fe40007f7e0ff */
[----:B-1----:R-:W-:-:S03]  /*5f50*/  IADD3 R14, P2, PT, R11, R6, RZ ;  /* 0x000000060b0e7210 */ /* 0x002fc60007f5e0ff */
[----:B------:R-:W-:Y:S01]  /*5f60*/  STL [R1+0x4e8], R15 ;  /* 0x0004e80f01007387 */ /* 0x000fe20000100800 */
[-C--:B------:R-:W-:Y:S02]  /*5f70*/  LEA.HI.X.SX32 R4, R4, R0.reuse, 0x1, P3 ;  /* 0x0000000004047211 */ /* 0x080fe400018f0eff */
[----:B---3--:R-:W-:Y:S01]  /*5f80*/  LEA.HI.X.SX32 R13, R8, R0, 0x1, P0 ;  /* 0x00000000080d7211 */ /* 0x008fe200000f0eff */
[----:B------:R0:W-:Y:S01]  /*5f90*/  STL [R1+0x4f0], R14 ;  /* 0x0004f00e01007387 */ /* 0x0001e20000100800 */
[----:B------:R-:W-:-:S03]  /*5fa0*/  IMAD R8, R2, 0x10, R3 ;  /* 0x0000001002087824 */ /* 0x000fc600078e0203 */
[----:B------:R1:W-:Y:S04]  /*5fb0*/  STL [R1+0x4e4], R13 ;  /* 0x0004e40d01007387 */ /* 0x0003e80000100800 */
[----:B------:R3:W-:Y:S01]  /*5fc0*/  STL [R1+0x4d8], R4 ;  /* 0x0004d80401007387 */ /* 0x0007e20000100800 */
[-C--:B0-----:R-:W-:Y:S02]  /*5fd0*/  IADD3 R14, P3, PT, R3, R6.reuse, RZ ;  /* 0x00000006030e7210 */ /* 0x081fe40007f7e0ff */
[----:B-1----:R-:W-:-:S03]  /*5fe0*/  IADD3 R13, P0, PT, R7, R6, RZ ;  /* 0x00000006070d7210 */ /* 0x002fc60007f1e0ff */
[----:B------:R0:W-:Y:S01]  /*5ff0*/  STL [R1+0x4dc], R14 ;  /* 0x0004dc0e01007387 */ /* 0x0001e20000100800 */
[----:B---3--:R-:W-:-:S03]  /*6000*/  IMAD R4, R2, 0x10, R8 ;  /* 0x0000001002047824 */ /* 0x008fc600078e0208 */
[----:B------:R1:W-:Y:S01]  /*6010*/  STL [R1+0x4e0], R13 ;  /* 0x0004e00d01007387 */ /* 0x0003e20000100800 */
[-C--:B0-----:R-:W-:Y:S02]  /*6020*/  LEA.HI.X.SX32 R14, R12, R0.reuse, 0x1, P1 ;  /* 0x000000000c0e7211 */ /* 0x081fe400008f0eff */
[----:B-1----:R-:W-:-:S03]  /*6030*/  LEA.HI.X.SX32 R13, R3, R0, 0x1, P3 ;  /* 0x00000000030d7211 */ /* 0x002fc600018f0eff */
        /* <DEDUP_REMOVED lines=16> */
[-C--:B---3--:R-:W-:Y:S01]  /*6140*/  LEA.HI.X.SX32 R11, R7, R0.reuse, 0x1, P0 ;  /* 0x00000000070b7211 */ /* 0x088fe200000f0eff */
[----:B------:R0:W-:Y:S01]  /*6150*/  STL [R1+0x4c8], R12 ;  /* 0x0004c80c01007387 */ /* 0x0001e20000100800 */
[----:B------:R-:W-:Y:S01]  /*6160*/  IMAD R7, R2, 0x10, R8 ;  /* 0x0000001002077824 */ /* 0x000fe200078e0208 */
[----:B------:R-:W-:Y:S02]  /*6170*/  LEA.HI.X.SX32 R9, R9, R0, 0x1, P2 ;  /* 0x0000000009097211 */ /* 0x000fe400010f0eff */
[----:B------:R1:W-:Y:S04]  /*6180*/  STL [R1+0x4bc], R11 ;  /* 0x0004bc0b01007387 */ /* 0x0003e80000100800 */
[----:B------:R3:W-:Y:S01]  /*6190*/  STL [R1+0x4b0], R4 ;  /* 0x0004b00401007387 */ /* 0x0007e20000100800 */
[----:B0-----:R-:W-:-:S02]  /*61a0*/  IADD3 R12, P3, PT, R3, R6, RZ ;  /* 0x00000006030c7210 */ /* 0x001fc40007f7e0ff */
[----:B-1----:R-:W-:-:S03]  /*61b0*/  IADD3 R11, P0, PT, R5, R6, RZ ;  /* 0x00000006050b7210 */ /* 0x002fc60007f1e0ff */
[----:B------:R0:W-:Y:S01]  /*61c0*/  STL [R1+0x4b4], R12 ;  /* 0x0004b40c01007387 */ /* 0x0001e20000100800 */
[----:B---3--:R-:W-:-:S03]  /*61d0*/  IMAD R4, R2, 0x10, R7 ;  /* 0x0000001002047824 */ /* 0x008fc600078e0207 */
[----:B------:R1:W-:Y:S01]  /*61e0*/  STL [R1+0x4b8], R11 ;  /* 0x0004b80b01007387 */ /* 0x0003e20000100800 */
[-C--:B------:R-:W-:Y:S02]  /*61f0*/  LEA.HI.X.SX32 R5, R5, R0.reuse, 0x1, P0 ;  /* 0x0000000005057211 */ /* 0x080fe400000f0eff */
[-C--:B0-----:R-:W-:Y:S02]  /*6200*/  LEA.HI.X.SX32 R12, R10, R0.reuse, 0x1, P1 ;  /* 0x000000000a0c7211 */ /* 0x081fe400008f0eff */
[----:B------:R-:W-:Y:S01]  /*6210*/  LEA.HI.X.SX32 R10, R3, R0, 0x1, P3 ;  /* 0x00000000030a7211 */ /* 0x000fe200018f0eff */
[----:B------:R-:W-:Y:S01]  /*6220*/  IMAD R3, R2, 0x10, R4 ;  /* 0x0000001002037824 */ /* 0x000fe200078e0204 */
[----:B-1----:R-:W-:Y:S01]  /*6230*/  IADD3 R11, P1, PT, R8, R6, RZ ;  /* 0x00000006080b7210 */ /* 0x002fe20007f3e0ff */
[----:B------:R-:W-:Y:S02]  /*6240*/  STL [R1+0x4ac], R12 ;  /* 0x0004ac0c01007387 */ /* 0x000fe40000100800 */
[----:B------:R-:W-:Y:S01]  /*6250*/  IMAD R2, R2, 0x10, R3 ;  /* 0x0000001002027824 */ /* 0x000fe200078e0203 */
[----:B------:R-:W-:Y:S01]  /*6260*/  LEA.HI.X.SX32 R8, R8, R0, 0x1, P1 ;  /* 0x0000000008087211 */ /* 0x000fe200008f0eff */
[----:B------:R0:W-:Y:S04]  /*6270*/  STL [R1+0x478], R10 ;  /* 0x0004780a01007387 */ /* 0x0001e80000100800 */
[----:B------:R-:W-:Y:S01]  /*6280*/  STL [R1+0x4a4], R11 ;  /* 0x0004a40b01007387 */ /* 0x000fe20000100800 */
[----:B0-----:R-:W-:-:S05]  /*6290*/  IADD3 R10, P3, PT, R7, R6, RZ ;  /* 0x00000006070a7210 */ /* 0x001fca0007f7e0ff */
[----:B------:R-:W-:Y:S04]  /*62a0*/  STL [R1+0x4a8], R10 ;  /* 0x0004a80a01007387 */ /* 0x000fe80000100800 */
[----:B------:R0:W-:Y:S04]  /*62b0*/  STL [R1+0x4a0], R9 ;  /* 0x0004a00901007387 */ /* 0x0001e80000100800 */
[----:B------:R1:W-:Y:S01]  /*62c0*/  STL [R1+0x47c], R8 ;  /* 0x00047c0801007387 */ /* 0x0003e20000100800 */
[----:B0-----:R-:W-:Y:S02]  /*62d0*/  LEA.HI.X.SX32 R9, R7, R0, 0x1, P3 ;  /* 0x0000000007097211 */ /* 0x001fe400018f0eff */
[----:B------:R-:W-:-:S02]  /*62e0*/  IADD3 R7, P2, PT, R3, R6, RZ ;  /* 0x0000000603077210 */ /* 0x000fc40007f5e0ff */
[-C--:B-1----:R-:W-:Y:S01]  /*62f0*/  IADD3 R8, P1, PT, R4, R6.reuse, RZ ;  /* 0x0000000604087210 */ /* 0x082fe20007f3e0ff */
[----:B------:R-:W-:Y:S01]  /*6300*/  STL [R1+0x480], R9 ;  /* 0x0004800901007387 */ /* 0x000fe20000100800 */
[----:B------:R-:W-:Y:S02]  /*6310*/  IADD3 R6, P3, PT, R2, R6, RZ ;  /* 0x0000000602067210 */ /* 0x000fe40007f7e0ff */
[-C--:B------:R-:W-:Y:S01]  /*6320*/  LEA.HI.X.SX32 R4, R4, R0.reuse, 0x1, P1 ;  /* 0x0000000004047211 */ /* 0x080fe200008f0eff */
[----:B------:R-:W-:Y:S01]  /*6330*/  STL [R1+0x488], R8 ;  /* 0x0004880801007387 */ /* 0x000fe20000100800 */
[-C--:B------:R-:W-:Y:S02]  /*6340*/  LEA.HI.X.SX32 R3, R3, R0.reuse, 0x1, P2 ;  /* 0x0000000003037211 */ /* 0x080fe400010f0eff */
[----:B------:R-:W-:Y:S01]  /*6350*/  LEA.HI.X.SX32 R0, R2, R0, 0x1, P3 ;  /* 0x0000000002007211 */ /* 0x000fe200018f0eff */
[----:B------:R-:W-:Y:S01]  /*6360*/  STL [R1+0x49c], R7 ;  /* 0x00049c0701007387 */ /* 0x000fe20000100800 */
[----:B------:R-:W-:-:S03]  /*6370*/  IMAD.MOV.U32 R2, RZ, RZ, 0x3f800000 ;  /* 0x3f800000ff027424 */ /* 0x000fc600078e00ff */
[----:B------:R-:W-:Y:S04]  /*6380*/  STL [R1+0x494], R6 ;  /* 0x0004940601007387 */ /* 0x000fe80000100800 */
[----:B------:R-:W-:Y:S04]  /*6390*/  STL [R1+0x498], R5 ;  /* 0x0004980501007387 */ /* 0x000fe80000100800 */
[----:B------:R-:W-:Y:S04]  /*63a0*/  STL [R1+0x484], R4 ;  /* 0x0004840401007387 */ /* 0x000fe80000100800 */
[----:B------:R-:W-:Y:S04]  /*63b0*/  STL [R1+0x48c], R3 ;  /* 0x00048c0301007387 */ /* 0x000fe80000100800 */
[----:B------:R0:W-:Y:S04]  /*63c0*/  STL [R1+0x490], R0 ;  /* 0x0004900001007387 */ /* 0x0001e80000100800 */
[----:B------:R1:W-:Y:S04]  /*63d0*/  STL [R1+0x3b0], R2 ;  /* 0x0003b00201007387 */ /* 0x0003e80000100800 */
[----:B------:R-:W-:Y:S01]  /*63e0*/  STL [R1+0x2d8], RZ ;  /* 0x0002d8ff01007387 */ /* 0x000fe20000100800 */
[----:B0-----:R-:W-:-:S02]  /*63f0*/  IMAD.MOV.U32 R0, RZ, RZ, -0x800000 ;  /* 0xff800000ff007424 */ /* 0x001fc400078e00ff */
[----:B-1----:R-:W-:-:S03]  /*6400*/  IMAD.MOV.U32 R2, RZ, RZ, -0x800000 ;  /* 0xff800000ff027424 */ /* 0x002fc600078e00ff */
[----:B------:R0:W-:Y:S04]  /*6410*/  STL [R1+0x8c], R0 ;  /* 0x00008c0001007387 */ /* 0x0001e80000100800 */
[----:B------:R1:W-:Y:S04]  /*6420*/  STL [R1+0x90], R2 ;  /* 0x0000900201007387 */ /* 0x0003e80000100800 */
[----:B------:R1:W-:Y:S01]  /*6430*/  STL [R1+0x2b8], RZ ;  /* 0x0002b8ff01007387 */ /* 0x0003e20000100800 */
[----:B0-----:R-:W-:-:S05]  /*6440*/  IMAD.MOV.U32 R0, RZ, RZ, 0x3f800000 ;  /* 0x3f800000ff007424 */ /* 0x001fca00078e00ff */
[----:B------:R1:W-:Y:S04]  /*6450*/  STL [R1+0x3b4], R0 ;  /* 0x0003b40001007387 */ /* 0x0003e80000100800 */
[----:B------:R1:W-:Y:S04]  /*6460*/  STL [R1+0x2bc], RZ ;  /* 0x0002bcff01007387 */ /* 0x0003e80000100800 */
        /* <DEDUP_REMOVED lines=125> */
[----:B--2---:R1:W-:Y:S02]  /*6c40*/  STL [R1+0x354], RZ ;  /* 0x000354ff01007387 */ /* 0x0043e40000100800 */
.L_x_1:
[----:B-1----:R-:W2:Y:S04]  /*6c50*/  LDL R2, [R1+0x3bc] ;  /* 0x0003bc0001027983 */ /* 0x002ea80000100800 */
[----:B------:R-:W3:Y:S04]  /*6c60*/  LDL R41, [R1+0x2d8] ;  /* 0x0002d80001297983 */ /* 0x000ee80000100800 */
[----:B------:R-:W4:Y:S04]  /*6c70*/  LDL R6, [R1+0x3c4] ;  /* 0x0003c40001067983 */ /* 0x000f280000100800 */
[----:B------:R-:W5:Y:S04]  /*6c80*/  LDL R5, [R1+0x3b8] ;  /* 0x0003b80001057983 */ /* 0x000f680000100800 */
[----:B------:R-:W5:Y:S04]  /*6c90*/  LDL R4, [R1+0x3cc] ;  /* 0x0003cc0001047983 */ /* 0x000f680000100800 */
[----:B0-----:R-:W5:Y:S04]  /*6ca0*/  LDL R9, [R1+0x3c0] ;  /* 0x0003c00001097983 */ /* 0x001f680000100800 */
[----:B------:R-:W5:Y:S04]  /*6cb0*/  LDL R14, [R1+0x3c8] ;  /* 0x0003c800010e7983 */ /* 0x000f680000100800 */
        /* <DEDUP_REMOVED lines=39> */
[----:B------:R-:W5:Y:S01]  /*6f30*/  LDL R61, [R1+0x2e0] ;  /* 0x0002e000013d7983 */ /* 0x000f620000100800 */
[----:B---3--:R-:W-:-:S02]  /*6f40*/  SHF.R.S32.HI R0, RZ, 0x1f, R41 ;  /* 0x0000001fff007819 */ /* 0x008fc40000011429 */
[C---:B--2---:R-:W-:Y:S02]  /*6f50*/  IADD3 R2, P0, PT, R41.reuse, R2, RZ ;  /* 0x0000000229027210 */ /* 0x044fe40007f1e0ff */
[----:B----4-:R-:W-:-:S03]  /*6f60*/  IADD3 R6, P1, PT, R41, R6, RZ ;  /* 0x0000000629067210 */ /* 0x010fc60007f3e0ff */
[----:B-----5:R-:W-:Y:S01]  /*6f70*/  IMAD.X R3, R0, 0x1, R5, P0 ;  /* 0x0000000100037824 */ /* 0x020fe200000e0605 */
[----:B------:R-:W-:-:S04]  /*6f80*/  IADD3 R4, P0, PT, R41, R4, RZ ;  /* 0x0000000429047210 */ /* 0x000fc80007f1e0ff */
[----:B------:R-:W2:Y:S01]  /*6f90*/  LDG.E.U8 R2, desc[UR12][R2.64] ;  /* 0x0000000c02027981 */ /* 0x000ea2000c1e1100 */
[C---:B------:R-:W-:Y:S02]  /*6fa0*/  IMAD.X R7, R0.reuse, 0x1, R9, P1 ;  /* 0x0000000100077824 */ /* 0x040fe400008e0609 */
[----:B------:R-:W-:Y:S02]  /*6fb0*/  IMAD.X R5, R0, 0x1, R14, P0 ;  /* 0x0000000100057824 */ /* 0x000fe400000e060e */
[----:B------:R-:W3:Y:S04]  /*6fc0*/  LDL R14, [R1+0x404] ;  /* 0x00040400010e7983 */ /* 0x000ee80000100800 */
[----:B------:R0:W4:Y:S01]  /*6fd0*/  LDG.E.U8 R3, desc[UR12][R6.64] ;  /* 0x0000000c06037981 */ /* 0x000122000c1e1100 */
[----:B------:R-:W-:-:S03]  /*6fe0*/  IADD3 R8, P1, PT, R41, R8, RZ ;  /* 0x0000000829087210 */ /* 0x000fc60007f3e0ff */
[----:B------:R-:W5:Y:S01]  /*6ff0*/  LDG.E.U8 R4, desc[UR12][R4.64] ;  /* 0x0000000c04047981 */ /* 0x000f62000c1e1100 */
[----:B0-----:R-:W-:-:S03]  /*7000*/  IADD3 R6, P0, PT, R41, R17, RZ ;  /* 0x0000001129067210 */ /* 0x001fc60007f1e0ff */
[----:B------:R-:W2:Y:S01]  /*7010*/  LDL R17, [R1+0x400] ;  /* 0x0004000001117983 */ /* 0x000ea20000100800 */
[C---:B------:R-:W-:Y:S01]  /*7020*/  IMAD.X R9, R0.reuse, 0x1, R11, P1 ;  /* 0x0000000100097824 */ /* 0x040fe200008e060b */
[----:B------:R-:W-:Y:S01]  /*7030*/  IADD3 R10, P1, PT, R41, R10, RZ ;  /* 0x0000000a290a7210 */ /* 0x000fe20007f3e0ff */
[C---:B------:R-:W-:Y:S02]  /*7040*/  IMAD.X R7, R0.reuse, 0x1, R16, P0 ;  /* 0x0000000100077824 */ /* 0x040fe400000e0610 */
[----:B------:R-:W4:Y:S04]  /*7050*/  LDL R16, [R1+0x414] ;  /* 0x0004140001107983 */ /* 0x000f280000100800 */
[----:B------:R0:W4:Y:S01]  /*7060*/  LDG.E.U8 R5, desc[UR12][R8.64] ;  /* 0x0000000c08057981 */ /* 0x000122000c1e1100 */
[----:B------:R-:W-:-:S03]  /*7070*/  IMAD.X R11, R0, 0x1, R13, P1 ;  /* 0x00000001000b7824 */ /* 0x000fc600008e060d */
[----:B------:R-:W4:Y:S01]  /*7080*/  LDG.E.U8 R6, desc[UR12][R6.64] ;  /* 0x0000000c06067981 */ /* 0x000f22000c1e1100 */
[----:B0-----:R-:W-:-:S03]  /*7090*/  IADD3 R8, P0, PT, R41, R18, RZ ;  /* 0x0000001229087210 */ /* 0x001fc60007f1e0ff */
[----:B------:R-:W4:Y:S02]  /*70a0*/  LDL R18, [R1+0x524] ;  /* 0x0005240001127983 */ /* 0x000f240000100800 */
[----:B------:R-:W-:Y:S02]  /*70b0*/  IMAD.X R9, R0, 0x1, R21, P0 ;  /* 0x0000000100097824 */ /* 0x000fe400000e0615 */
[----:B------:R0:W5:Y:S04]  /*70c0*/  LDG.E.U8 R7, desc[UR12][R10.64] ;  /* 0x0000000c0a077981 */ /* 0x000168000c1e1100 */
[----:B------:R-:W5:Y:S01]  /*70d0*/  LDL R21, [R1+0x520] ;  /* 0x0005200001157983 */ /* 0x000f620000100800 */
[----:B------:R-:W-:-:S03]  /*70e0*/  IADD3 R12, P1, PT, R41, R12, RZ ;  /* 0x0000000c290c7210 */ /* 0x000fc60007f3e0ff */
[----:B------:R-:W5:Y:S01]  /*70f0*/  LDG.E.U8 R8, desc[UR12][R8.64] ;  /* 0x0000000c08087981 */ /* 0x000f62000c1e1100 */
[----:B0-----:R-:W-:-:S03]  /*7100*/  IADD3 R10, P0, PT, R41, R20, RZ ;  /* 0x00000014290a7210 */ /* 0x001fc60007f1e0ff */
[----:B------:R-:W5:Y:S01]  /*7110*/  LDL R20, [R1+0x534] ;  /* 0x0005340001147983 */ /* 0x000f620000100800 */
[C---:B------:R-:W-:Y:S02]  /*7120*/  IMAD.X R13, R0.reuse, 0x1, R15, P1 ;  /* 0x00000001000d7824 */ /* 0x040fe400008e060f */
[----:B------:R-:W-:Y:S02]  /*7130*/  IMAD.X R11, R0, 0x1, R22, P0 ;  /* 0x00000001000b7824 */ /* 0x000fe400000e0616 */
[----:B------:R-:W5:Y:S04]  /*7140*/  LDL R22, [R1+0x544] ;  /* 0x0005440001167983 */ /* 0x000f680000100800 */
[----:B------:R0:W5:Y:S04]  /*7150*/  LDG.E.U8 R9, desc[UR12][R12.64] ;  /* 0x0000000c0c097981 */ /* 0x000168000c1e1100 */
[----:B------:R-:W5:Y:S01]  /*7160*/  LDG.E.U8 R10, desc[UR12][R10.64] ;  /* 0x0000000c0a0a7981 */ /* 0x000f62000c1e1100 */
[----:B0-----:R-:W-:-:S03]  /*7170*/  IADD3 R12, P0, PT, R41, R25, RZ ;  /* 0x00000019290c7210 */ /* 0x001fc60007f1e0ff */
[----:B------:R-:W5:Y:S02]  /*7180*/  LDL R25, [R1+0x540] ;  /* 0x0005400001197983 */ /* 0x000f640000100800 */
[----:B------:R-:W-:Y:S02]  /*7190*/  IMAD.X R13, R0, 0x1, R24, P0 ;  /* 0x00000001000d7824 */ /* 0x000fe400000e0618 */
[----:B------:R-:W5:Y:S04]  /*71a0*/  LDL R24, [R1+0x55c] ;  /* 0x00055c0001187983 */ /* 0x000f680000100800 */
[----:B------:R-:W5:Y:S01]  /*71b0*/  LDG.E.U8 R12, desc[UR12][R12.64] ;  /* 0x0000000c0c0c7981 */ /* 0x000f62000c1e1100 */
[----:B---3--:R-:W-:-:S05]  /*71c0*/  IADD3 R14, P1, PT, R41, R14, RZ ;  /* 0x0000000e290e7210 */ /* 0x008fca0007f3e0ff */
[----:B--2---:R-:W-:-:S05]  /*71d0*/  IMAD.X R15, R0, 0x1, R17, P1 ;  /* 0x00000001000f7824 */ /* 0x004fca00008e0611 */
[----:B------:R0:W2:Y:S02]  /*71e0*/  LDG.E.U8 R11, desc[UR12][R14.64] ;  /* 0x0000000c0e0b7981 */ /* 0x0000a4000c1e1100 */
[C---:B0-----:R-:W-:Y:S02]  /*71f0*/  IADD3 R14, P0, PT, R41.reuse, R29, RZ ;  /* 0x0000001d290e7210 */ /* 0x041fe40007f1e0ff */
[----:B------:R-:W3:Y:S03]  /*7200*/  LDL R29, [R1+0x548] ;  /* 0x00054800011d7983 */ /* 0x000ee60000100800 */
[----:B------:R-:W-:Y:S02]  /*7210*/  IMAD.X R15, R0, 0x1, R28, P0 ;  /* 0x00000001000f7824 */ /* 0x000fe400000e061c */
[----:B------:R-:W2:Y:S01]  /*7220*/  LDL R28, [R1+0x564] ;  /* 0x00056400011c7983 */ /* 0x000ea20000100800 */
[----:B----4-:R-:W-:-:S03]  /*7230*/  IADD3 R16, P1, PT, R41, R16, RZ ;  /* 0x0000001029107210 */ /* 0x010fc60007f3e0ff */
[----:B------:R-:W4:Y:S02]  /*7240*/  LDG.E.U8 R14, desc[UR12][R14.64] ;  /* 0x0000000c0e0e7981 */ /* 0x000f24000c1e1100 */
[----:B------:R-:W-:Y:S01]  /*7250*/  IMAD.X R17, R0, 0x1, R19, P1 ;  /* 0x0000000100117824 */ /* 0x000fe200008e0613 */
[----:B------:R-:W-:-:S04]  /*7260*/  IADD3 R18, P1, PT, R41, R18, RZ ;  /* 0x0000001229127210 */ /* 0x000fc80007f3e0ff */
[----:B------:R0:W4:Y:S01]  /*7270*/  LDG.E.U8 R13, desc[UR12][R16.64] ;  /* 0x0000000c100d7981 */ /* 0x000122000c1e1100 */
[----:B-----5:R-:W-:Y:S01]  /*7280*/  IMAD.X R19, R0, 0x1, R21, P1 ;  /* 0x0000000100137824 */ /* 0x020fe200008e0615 */
[----:B------:R-:W-:-:S04]  /*7290*/  IADD3 R20, P1, PT, R41, R20, RZ ;  /* 0x0000001429147210 */ /* 0x000fc80007f3e0ff */
[----:B------:R1:W5:Y:S01]  /*72a0*/  LDG.E.U8 R15, desc[UR12][R18.64] ;  /* 0x0000000c120f7981 */ /* 0x000362000c1e1100 */
[C---:B0-----:R-:W-:Y:S01]  /*72b0*/  IADD3 R16, P0, PT, R41.reuse, R27, RZ ;  /* 0x0000001b29107210 */ /* 0x041fe20007f1e0ff */
[C---:B------:R-:W-:Y:S02]  /*72c0*/  IMAD.X R21, R0.reuse, 0x1, R23, P1 ;  /* 0x0000000100157824 */ /* 0x040fe400008e0617 */
[----:B------:R-:W4:Y:S02]  /*72d0*/  LDL R27, [R1+0x558] ;  /* 0x00055800011b7983 */ /* 0x000f240000100800 */
[C---:B------:R-:W-:Y:S01]  /*72e0*/  IMAD.X R17, R0.reuse, 0x1, R32, P0 ;  /* 0x0000000100117824 */ /* 0x040fe200000e0620 */
[----:B-1----:R-:W-:Y:S01]  /*72f0*/  IADD3 R18, P0, PT, R41, R26, RZ ;  /* 0x0000001a29127210 */ /* 0x002fe20007f1e0ff */
[----:B------:R-:W5:Y:S04]  /*7300*/  LDL R32, [R1+0x578] ;  /* 0x0005780001207983 */ /* 0x000f680000100800 */
[----:B------:R-:W5:Y:S01]  /*7310*/  LDL R26, [R1+0x56c] ;  /* 0x00056c00011a7983 */ /* 0x000f620000100800 */
[----:B------:R-:W-:-:S03]  /*7320*/  IMAD.X R19, R0, 0x1, R31, P0 ;  /* 0x0000000100137824 */ /* 0x000fc600000e061f */
[----:B------:R-:W5:Y:S01]  /*7330*/  LDG.E.U8 R16, desc[UR12][R16.64] ;  /* 0x0000000c10107981 */ /* 0x000f62000c1e1100 */
[----:B------:R-:W-:-:S03]  /*7340*/  IADD3 R22, P1, PT, R41, R22, RZ ;  /* 0x0000001629167210 */ /* 0x000fc60007f3e0ff */
[----:B------:R-:W5:Y:S04]  /*7350*/  LDL R31, [R1+0x5a4] ;  /* 0x0005a400011f7983 */ /* 0x000f680000100800 */
[----:B------:R-:W5:Y:S04]  /*7360*/  LDG.E.U8 R18, desc[UR12][R18.64] ;  /* 0x0000000c12127981 */ /* 0x000f68000c1e1100 */
[----:B------:R0:W5:Y:S01]  /*7370*/  LDG.E.U8 R17, desc[UR12][R20.64] ;  /* 0x0000000c14117981 */ /* 0x000162000c1e1100 */
[----:B------:R-:W-:-:S05]  /*7380*/  IMAD.X R23, R0, 0x1, R25, P1 ;  /* 0x0000000100177824 */ /* 0x000fca00008e0619 */
[----:B------:R2:W5:Y:S01]  /*7390*/  LDG.E.U8 R19, desc[UR12][R22.64] ;  /* 0x0000000c16137981 */ /* 0x000562000c1e1100 */
[----:B0-----:R-:W-:-:S03]  /*73a0*/  IADD3 R20, P0, PT, R41, R30, RZ ;  /* 0x0000001e29147210 */ /* 0x001fc60007f1e0ff */
[----:B------:R-:W5:Y:S02]  /*73b0*/  LDL R30, [R1+0x568] ;  /* 0x00056800011e7983 */ /* 0x000f640000100800 */
[----:B---3--:R-:W-:Y:S02]  /*73c0*/  IMAD.X R21, R0, 0x1, R29, P0 ;  /* 0x0000000100157824 */ /* 0x008fe400000e061d */
[----:B------:R-:W3:Y:S01]  /*73d0*/  LDL R29, [R1+0x58c] ;  /* 0x00058c00011d7983 */ /* 0x000ee20000100800 */
[----:B--2---:R-:W-:-:S03]  /*73e0*/  IADD3 R22, P0, PT, R41, R28, RZ ;  /* 0x0000001c29167210 */ /* 0x004fc60007f1e0ff */
[----:B------:R-:W2:Y:S04]  /*73f0*/  LDG.E.U8 R20, desc[UR12][R20.64] ;  /* 0x0000000c14147981 */ /* 0x000ea8000c1e1100 */
[----:B------:R-:W2:Y:S01]  /*7400*/  LDL R28, [R1+0x59c] ;  /* 0x00059c00011c7983 */ /* 0x000ea20000100800 */
[----:B------:R-:W-:-:S03]  /*7410*/  IMAD.X R23, R0, 0x1, R39, P0 ;  /* 0x0000000100177824 */ /* 0x000fc600000e0627 */
[----:B------:R-:W2:Y:S01]  /*7420*/  LDL R39, [R1+0x584] ;  /* 0x0005840001277983 */ /* 0x000ea20000100800 */
[----:B------:R-:W-:-:S05]  /*7430*/  IADD3 R24, P1, PT, R41, R24, RZ ;  /* 0x0000001829187210 */ /* 0x000fca0007f3e0ff */
[----:B----4-:R-:W-:-:S05]  /*7440*/  IMAD.X R25, R0, 0x1, R27, P1 ;  /* 0x0000000100197824 */ /* 0x010fca00008e061b */
[----:B------:R0:W4:Y:S01]  /*7450*/  LDG.E.U8 R21, desc[UR12][R24.64] ;  /* 0x0000000c18157981 */ /* 0x000122000c1e1100 */
[C---:B-----5:R-:W-:Y:S02]  /*7460*/  IADD3 R26, P1, PT, R41.reuse, R26, RZ ;  /* 0x0000001a291a7210 */ /* 0x060fe40007f3e0ff */
[----:B0-----:R-:W-:-:S05]  /*7470*/  IADD3 R24, P0, PT, R41, R49, RZ ;  /* 0x0000003129187210 */ /* 0x001fca0007f1e0ff */
[C---:B------:R-:W-:Y:S02]  /*7480*/  IMAD.X R25, R0.reuse, 0x1, R31, P0 ;  /* 0x0000000100197824 */ /* 0x040fe400000e061f */
[----:B------:R-:W-:Y:S02]  /*7490*/  IMAD.X R27, R0, 0x1, R30, P1 ;  /* 0x00000001001b7824 */ /* 0x000fe400008e061e */
[----:B------:R0:W5:Y:S04]  /*74a0*/  LDG.E.U8 R30, desc[UR12][R22.64] ;  /* 0x0000000c161e7981 */ /* 0x000168000c1e1100 */
[----:B------:R1:W4:Y:S01]  /*74b0*/  LDG.E.U8 R31, desc[UR12][R26.64] ;  /* 0x0000000c1a1f7981 */ /* 0x000322000c1e1100 */
[C---:B0-----:R-:W-:Y:S02]  /*74c0*/  IADD3 R22, P1, PT, R41.reuse, R48, RZ ;  /* 0x0000003029167210 */ /* 0x041fe40007f3e0ff */
[----:B-1----:R-:W-:-:S03]  /*74d0*/  IADD3 R26, P0, PT, R41, R47, RZ ;  /* 0x0000002f291a7210 */ /* 0x002fc60007f1e0ff */
[C---:B------:R-:W-:Y:S02]  /*74e0*/  IMAD.X R23, R0.reuse, 0x1, R32, P1 ;  /* 0x0000000100177824 */ /* 0x040fe400008e0620 */
[----:B------:R0:W4:Y:S01]  /*74f0*/  LDG.E.U8 R32, desc[UR12][R24.64] ;  /* 0x0000000c18207981 */ /* 0x000122000c1e1100 */
[----:B------:R-:W-:-:S03]  /*7500*/  IMAD.X R27, R0, 0x1, R33, P0 ;  /* 0x00000001001b7824 */ /* 0x000fc600000e0621 */
[----:B------:R1:W4:Y:S01]  /*7510*/  LDG.E.U8 R33, desc[UR12][R22.64] ;  /* 0x0000000c16217981 */ /* 0x000322000c1e1100 */
[C---:B0-----:R-:W-:Y:S02]  /*7520*/  IADD3 R24, P1, PT, R41.reuse, R46, RZ ;  /* 0x0000002e29187210 */ /* 0x041fe40007f3e0ff */
[C---:B-1----:R-:W-:Y:S02]  /*7530*/  IADD3 R22, P0, PT, R41.reuse, R34, RZ ;  /* 0x0000002229167210 */ /* 0x042fe40007f1e0ff */
[----:B------:R0:W4:Y:S03]  /*7540*/  LDG.E.U8 R34, desc[UR12][R26.64] ;  /* 0x0000000c1a227981 */ /* 0x000126000c1e1100 */
[----:B------:R-:W-:Y:S01]  /*7550*/  IMAD.X R23, R0, 0x1, R35, P0 ;  /* 0x0000000100177824 */ /* 0x000fe200000e0623 */
[----:B0-----:R-:W-:-:S05]  /*7560*/  IADD3 R26, P0, PT, R41, R45, RZ ;  /* 0x0000002d291a7210 */ /* 0x001fca0007f1e0ff */
[----:B------:R-:W-:-:S05]  /*7570*/  IMAD.X R27, R0, 0x1, R37, P0 ;  /* 0x00000001001b7824 */ /* 0x000fca00000e0625 */
[----:B------:R-:W5:Y:S01]  /*7580*/  LDG.E.U8 R26, desc[UR12][R26.64] ;  /* 0x0000000c1a1a7981 */ /* 0x000f62000c1e1100 */
[----:B---3--:R-:W-:-:S05]  /*7590*/  IMAD.X R25, R0, 0x1, R29, P1 ;  /* 0x0000000100197824 */ /* 0x008fca00008e061d */
[----:B------:R0:W3:Y:S01]  /*75a0*/  LDG.E.U8 R35, desc[UR12][R24.64] ;  /* 0x0000000c18237981 */ /* 0x0000e2000c1e1100 */
[----:B--2---:R-:W-:-:S05]  /*75b0*/  IADD3 R28, P1, PT, R41, R28, RZ ;  /* 0x0000001c291c7210 */ /* 0x004fca0007f3e0ff */
[----:B------:R-:W-:Y:S02]  /*75c0*/  IMAD.X R29, R0, 0x1, R36, P1 ;  /* 0x00000001001d7824 */ /* 0x000fe400008e0624 */
[----:B------:R1:W2:Y:S01]  /*75d0*/  LDG.E.U8 R36, desc[UR12][R22.64] ;  /* 0x0000000c16247981 */ /* 0x0002a2000c1e1100 */
[----:B0-----:R-:W-:-:S03]  /*75e0*/  IADD3 R24, P1, PT, R41, R44, RZ ;  /* 0x0000002c29187210 */ /* 0x001fc60007f3e0ff */
[----:B------:R0:W3:Y:S01]  /*75f0*/  LDG.E.U8 R37, desc[UR12][R28.64] ;  /* 0x0000000c1c257981 */ /* 0x0000e2000c1e1100 */
[C---:B-1----:R-:W-:Y:S02]  /*7600*/  IADD3 R22, P2, PT, R41.reuse, R43, RZ ;  /* 0x0000002b29167210 */ /* 0x042fe40007f5e0ff */
[----:B0-----:R-:W-:-:S03]  /*7610*/  IADD3 R28, P0, PT, R41, R42, RZ ;  /* 0x0000002a291c7210 */ /* 0x001fc60007f1e0ff */
[C---:B------:R-:W-:Y:S02]  /*7620*/  IMAD.X R23, R0.reuse, 0x1, R38, P2 ;  /* 0x0000000100177824 */ /* 0x040fe400010e0626 */
[C---:B------:R-:W-:Y:S02]  /*7630*/  IMAD.X R25, R0.reuse, 0x1, R40, P1 ;  /* 0x0000000100197824 */ /* 0x040fe400008e0628 */
[----:B------:R-:W-:Y:S01]  /*7640*/  IMAD.X R29, R0, 0x1, R39, P0 ;  /* 0x00000001001d7824 */ /* 0x000fe200000e0627 */
[----:B------:R-:W3:Y:S04]  /*7650*/  LDG.E.U8 R22, desc[UR12][R22.64] ;  /* 0x0000000c16167981 */ /* 0x000ee8000c1e1100 */
[----:B------:R0:W3:Y:S04]  /*7660*/  LDG.E.U8 R24, desc[UR12][R24.64] ;  /* 0x0000000c18187981 */ /* 0x0000e8000c1e1100 */
[----:B------:R1:W3:Y:S01]  /*7670*/  LDG.E.U8 R23, desc[UR12][R28.64] ;  /* 0x0000000c1c177981 */ /* 0x0002e2000c1e1100 */
[----:B0-----:R-:W1:Y:S01]  /*7680*/  S2R R25, SR_TID.X ;  /* 0x0000000000197919 */ /* 0x001e620000002100 */
[----:B------:R-:W-:Y:S01]  /*7690*/  SEL R0, RZ, 0x110, !P4 ;  /* 0x00000110ff007807 */ /* 0x000fe20006000000 */
[----:B------:R-:W0:Y:S01]  /*76a0*/  S2R R38, SR_TID.X ;  /* 0x0000000000267919 */ /* 0x000e220000002100 */
[----:B-1----:R-:W-:-:S02]  /*76b0*/  IMAD.SHL.U32 R28, R25, 0x2, RZ ;  /* 0x00000002191c7824 */ /* 0x002fc400078e00ff */
[----:B------:R-:W-:Y:S01]  /*76c0*/  LOP3.LUT R25, R0, 0xff, R25, 0x78, !PT ;  /* 0x000000ff00197812 */ /* 0x000fe200078e7819 */
[----:B------:R-:W-:Y:S06]  /*76d0*/  BAR.SYNC.DEFER_BLOCKING 0x0 ;  /* 0x0000000000007b1d */ /* 0x000fec0000010000 */
[----:B------:R1:W-:Y:S04]  /*76e0*/  STS.U8 [R25+UR7+0x20000], R2 ;  /* 0x0200000219007988 */ /* 0x0003e80008000007 */
[----:B------:R0:W-:Y:S01]  /*76f0*/  STS.U8 [R25+UR7+0x20800], R6 ;  /* 0x0208000619007988 */ /* 0x0001e20008000007 */
[----:B-1----:R-:W-:-:S03]  /*7700*/  LOP3.LUT R2, R25, 0x20, RZ, 0x3c, !PT ;  /* 0x0000002019027812 */ /* 0x002fc600078e3cff */
[----:B------:R-:W-:Y:S04]  /*7710*/  STS.U8 [R25+UR7+0x21000], R10 ;  /* 0x0210000a19007988 */ /* 0x000fe80008000007 */
[----:B------:R-:W-:Y:S01]  /*7720*/  STS.U8 [R25+UR7+0x21800], R14 ;  /* 0x0218000e19007988 */ /* 0x000fe20008000007 */
[----:B0-----:R-:W-:-:S03]  /*7730*/  LOP3.LUT R6, R25, 0x60, RZ, 0x3c, !PT ;  /* 0x0000006019067812 */ /* 0x001fc600078e3cff */
[----:B------:R-:W-:Y:S04]  /*7740*/  STS.U8 [R25+UR7+0x22000], R18 ;  /* 0x0220001219007988 */ /* 0x000fe80008000007 */
[----:B----4-:R-:W-:Y:S04]  /*7750*/  STS.U8 [R25+UR7+0x22800], R21 ;  /* 0x0228001519007988 */ /* 0x010fe80008000007 */
[----:B------:R-:W-:Y:S04]  /*7760*/  STS.U8 [R25+UR7+0x23000], R32 ;  /* 0x0230002019007988 */ /* 0x000fe80008000007 */
[----:B------:R-:W-:Y:S04]  /*7770*/  STS.U8 [R25+UR7+0x23800], R33 ;  /* 0x0238002119007988 */ /* 0x000fe80008000007 */
[----:B------:R0:W-:Y:S04]  /*7780*/  STS.U8 [R2+UR7+0x20200], R3 ;  /* 0x0202000302007988 */ /* 0x0001e80008000007 */
[----:B------:R-:W-:Y:S01]  /*7790*/  STS.U8 [R2+UR7+0x20a00], R7 ;  /* 0x020a000702007988 */ /* 0x000fe20008000007 */
[----:B0-----:R-:W-:-:S03]  /*77a0*/  LOP3.LUT R3, R25, 0x40, RZ, 0x3c, !PT ;  /* 0x0000004019037812 */ /* 0x001fc600078e3cff */
[----:B------:R-:W-:Y:S04]  /*77b0*/  STS.U8 [R2+UR7+0x21200], R11 ;  /* 0x0212000b02007988 */ /* 0x000fe80008000007 */
[----:B------:R-:W-:Y:S04]  /*77c0*/  STS.U8 [R2+UR7+0x21a00], R15 ;  /* 0x021a000f02007988 */ /* 0x000fe80008000007 */
[----:B------:R-:W-:Y:S04]  /*77d0*/  STS.U8 [R2+UR7+0x22200], R19 ;  /* 0x0222001302007988 */ /* 0x000fe80008000007 */
[----:B-----5:R-:W-:Y:S04]  /*77e0*/  STS.U8 [R2+UR7+0x22a00], R30 ;  /* 0x022a001e02007988 */ /* 0x020fe80008000007 */
[----:B------:R-:W-:Y:S01]  /*77f0*/  STS.U8 [R2+UR7+0x23200], R34 ;  /* 0x0232002202007988 */ /* 0x000fe20008000007 */
[----:B------:R-:W-:-:S05]  /*7800*/  LOP3.LUT R38, R38, 0x7, RZ, 0xc0, !PT ;  /* 0x0000000726267812 */ /* 0x000fca00078ec0ff */
[----:B------:R-:W-:-:S05]  /*7810*/  IMAD R27, R38, 0x110, RZ ;  /* 0x00000110261b7824 */ /* 0x000fca00078e02ff */
[----:B------:R-:W-:Y:S01]  /*7820*/  LOP3.LUT R0, R27, 0x30, R28, 0x78, !PT ;  /* 0x000000301b007812 */ /* 0x000fe200078e781c */
[----:B--2---:R-:W-:Y:S04]  /*7830*/  STS.U8 [R2+UR7+0x23a00], R36 ;  /* 0x023a002402007988 */ /* 0x004fe80008000007 */
[----:B------:R-:W-:Y:S04]  /*7840*/  STS.U8 [R3+UR7+0x20400], R4 ;  /* 0x0204000403007988 */ /* 0x000fe80008000007 */
[----:B------:R-:W-:Y:S04]  /*7850*/  STS.U8 [R3+UR7+0x20c00], R8 ;  /* 0x020c000803007988 */ /* 0x000fe80008000007 */
[----:B------:R-:W-:Y:S04]  /*7860*/  STS.U8 [R3+UR7+0x21400], R12 ;  /* 0x0214000c03007988 */ /* 0x000fe80008000007 */
[----:B------:R-:W-:Y:S04]  /*7870*/  STS.U8 [R3+UR7+0x21c00], R16 ;  /* 0x021c001003007988 */ /* 0x000fe80008000007 */
[----:B------:R-:W-:Y:S04]  /*7880*/  STS.U8 [R3+UR7+0x22400], R20 ;  /* 0x0224001403007988 */ /* 0x000fe80008000007 */
[----:B------:R-:W-:Y:S04]  /*7890*/  STS.U8 [R3+UR7+0x22c00], R31 ;  /* 0x022c001f03007988 */ /* 0x000fe80008000007 */
[----:B---3--:R-:W-:Y:S04]  /*78a0*/  STS.U8 [R3+UR7+0x23400], R35 ;  /* 0x0234002303007988 */ /* 0x008fe80008000007 */
[----:B------:R-:W-:Y:S04]  /*78b0*/  STS.U8 [R3+UR7+0x23c00], R37 ;  /* 0x023c002503007988 */ /* 0x000fe80008000007 */
[----:B------:R-:W-:Y:S04]  /*78c0*/  STS.U8 [R6+UR7+0x20600], R5 ;  /* 0x0206000506007988 */ /* 0x000fe80008000007 */
[----:B------:R-:W-:Y:S04]  /*78d0*/  STS.U8 [R6+UR7+0x20e00], R9 ;  /* 0x020e000906007988 */ /* 0x000fe80008000007 */
[----:B------:R-:W-:Y:S04]  /*78e0*/  STS.U8 [R6+UR7+0x21600], R13 ;  /* 0x0216000d06007988 */ /* 0x000fe80008000007 */
[----:B------:R-:W-:Y:S04]  /*78f0*/  STS.U8 [R6+UR7+0x21e00], R17 ;  /* 0x021e001106007988 */ /* 0x000fe80008000007 */
[----:B------:R-:W-:Y:S04]  /*7900*/  STS.U8 [R6+UR7+0x22600], R26 ;  /* 0x0226001a06007988 */ /* 0x000fe80008000007 */
[----:B------:R-:W-:Y:S04]  /*7910*/  STS.U8 [R6+UR7+0x22e00], R24 ;  /* 0x022e001806007988 */ /* 0x000fe80008000007 */
[----:B------:R-:W-:Y:S04]  /*7920*/  STS.U8 [R6+UR7+0x23600], R22 ;  /* 0x0236001606007988 */ /* 0x000fe80008000007 */
[----:B------:R-:W-:Y:S01]  /*7930*/  STS.U8 [R6+UR7+0x23e00], R23 ;  /* 0x023e001706007988 */ /* 0x000fe20008000007 */
[----:B------:R-:W-:Y:S06]  /*7940*/  BAR.SYNC.DEFER_BLOCKING 0x0 ;  /* 0x0000000000007b1d */ /* 0x000fec0000010000 */
[----:B------:R-:W0:Y:S04]  /*7950*/  LDSM.16.M88.4 R20, [R0+UR7+0x20000] ;  /* 0x020000070014783b */ /* 0x000e280008000200 */
[----:B------:R-:W1:Y:S04]  /*7960*/  LDSM.16.MT88.4 R40, [R61] ;  /* 0x000000003d28783b */ /* 0x000e680000004200 */
[----:B------:R-:W2:Y:S04]  /*7970*/  LDSM.16.MT88.4 R52, [R61+0x2000] ;  /* 0x002000003d34783b */ /* 0x000ea80000004200 */
[----:B------:R-:W3:Y:S04]  /*7980*/  LDSM.16.M88.4 R24, [R0+UR7+0x20800] ;  /* 0x020800070018783b */ /* 0x000ee80008000200 */
[----:B------:R-:W4:Y:S04]  /*7990*/  LDSM.16.M88.4 R28, [R0+UR7+0x21000] ;  /* 0x02100007001c783b */ /* 0x000f280008000200 */
[----:B------:R-:W5:Y:S04]  /*79a0*/  LDSM.16.M88.4 R16, [R0+UR7+0x21800] ;  /* 0x021800070010783b */ /* 0x000f680008000200 */
[----:B------:R-:W4:Y:S04]  /*79b0*/  LDSM.16.M88.4 R12, [R0+UR7+0x22000] ;  /* 0x02200007000c783b */ /* 0x000f280008000200 */
[----:B------:R-:W4:Y:S01]  /*79c0*/  LDSM.16.M88.4 R56, [R0+UR7+0x22800] ;  /* 0x022800070038783b */ /* 0x000f220008000200 */
[----:B0-----:R-:W-:-:S02]  /*79d0*/  F2FP.F16.E4M3.UNPACK_B R2, R20 ;  /* 0x00000014ff02723e */ /* 0x001fc400020006ff */
[----:B------:R-:W-:Y:S01]  /*79e0*/  F2FP.F16.E4M3.UNPACK_B R3, R21 ;  /* 0x00000015ff03723e */ /* 0x000fe200020006ff */
[----:B-1----:R-:W-:Y:S02]  /*79f0*/  IMAD.MOV.U32 R4, RZ, RZ, R40 ;  /* 0x000000ffff047224 */ /* 0x002fe400078e0028 */
[----:B------:R-:W-:Y:S02]  /*7a00*/  IMAD.MOV.U32 R5, RZ, RZ, R42 ;  /* 0x000000ffff057224 */ /* 0x000fe400078e002a */
[----:B--2---:R-:W-:Y:S02]  /*7a10*/  IMAD.MOV.U32 R6, RZ, RZ, R52 ;  /* 0x000000ffff067224 */ /* 0x004fe400078e0034 */
[----:B------:R-:W-:-:S07]  /*7a20*/  IMAD.MOV.U32 R7, RZ, RZ, R54 ;  /* 0x000000ffff077224 */ /* 0x000fce00078e0036 */
[----:B------:R-:W-:Y:S01]  /*7a30*/  HMMA.16816.F32 R48, R4, R2, RZ ;  /* 0x000000020430723c */ /* 0x000fe200000018ff */
[----:B---3--:R-:W-:Y:S02]  /*7a40*/  F2FP.F16.E4M3.UNPACK_B R2, R24 ;  /* 0x00000018ff02723e */ /* 0x008fe400020006ff */
[----:B------:R-:W-:-:S07]  /*7a50*/  F2FP.F16.E4M3.UNPACK_B R3, R25 ;  /* 0x00000019ff03723e */ /* 0x000fce00020006ff */
[----:B------:R-:W-:Y:S01]  /*7a60*/  HMMA.16816.F32 R44, R4, R2, RZ ;  /* 0x00000002042c723c */ /* 0x000fe200000018ff */
[----:B----4-:R-:W-:Y:S02]  /*7a70*/  F2FP.F16.E4M3.UNPACK_B R2, R28 ;  /* 0x0000001cff02723e */ /* 0x010fe400020006ff */
[----:B------:R-:W-:-:S07]  /*7a80*/  F2FP.F16.E4M3.UNPACK_B R3, R29 ;  /* 0x0000001dff03723e */ /* 0x000fce00020006ff */
[C---:B------:R-:W-:Y:S01]  /*7a90*/  HMMA.16816.F32 R32, R4.reuse, R2, RZ ;  /* 0x000000020420723c */ /* 0x040fe200000018ff */
[----:B-----5:R-:W-:Y:S02]  /*7aa0*/  F2FP.F16.E4M3.UNPACK_B R2, R16 ;  /* 0x00000010ff02723e */ /* 0x020fe400020006ff */
[----:B------:R-:W-:Y:S01]  /*7ab0*/  F2FP.F16.E4M3.UNPACK_B R3, R17 ;  /* 0x00000011ff03723e */ /* 0x000fe200020006ff */
[----:B------:R-:W-:Y:S04]  /*7ac0*/  STL [R1+0x8e8], R22 ;  /* 0x0008e81601007387 */ /* 0x000fe80000100800 */
[----:B------:R-:W-:Y:S02]  /*7ad0*/  STL [R1+0x8e4], R23 ;  /* 0x0008e41701007387 */ /* 0x000fe40000100800 */
[----:B------:R-:W-:Y:S01]  /*7ae0*/  HMMA.16816.F32 R36, R4, R2, RZ ;  /* 0x000000020424723c */ /* 0x000fe200000018ff */
[----:B------:R-:W-:Y:S01]  /*7af0*/  F2FP.F16.E4M3.UNPACK_B R2, R12 ;  /* 0x0000000cff02723e */ /* 0x000fe200020006ff */
[----:B------:R0:W-:Y:S01]  /*7b00*/  STL [R1+0x8ec], R26 ;  /* 0x0008ec1a01007387 */ /* 0x0001e20000100800 */
[----:B------:R-:W-:-:S03]  /*7b10*/  F2FP.F16.E4M3.UNPACK_B R3, R13 ;  /* 0x0000000dff03723e */ /* 0x000fc600020006ff */
[----:B------:R1:W-:Y:S01]  /*7b20*/  STL [R1+0x8e0], R27 ;  /* 0x0008e01b01007387 */ /* 0x0003e20000100800 */
[----:B------:R-:W-:Y:S02]  /*7b30*/  IMAD.MOV.U32 R8, RZ, RZ, R40 ;  /* 0x000000ffff087224 */ /* 0x000fe400078e0028 */
[----:B0-----:R-:W-:Y:S02]  /*7b40*/  IMAD.MOV.U32 R26, RZ, RZ, R56 ;  /* 0x000000ffff1a7224 */ /* 0x001fe400078e0038 */
[----:B-1----:R-:W-:Y:S01]  /*7b50*/  IMAD.MOV.U32 R27, RZ, RZ, R57 ;  /* 0x000000ffff1b7224 */ /* 0x002fe200078e0039 */
[----:B------:R-:W-:Y:S02]  /*7b60*/  HMMA.16816.F32 R4, R4, R2, RZ ;  /* 0x000000020404723c */ /* 0x000fe400000018ff */
[----:B------:R-:W-:Y:S01]  /*7b70*/  F2FP.F16.E4M3.UNPACK_B R2, R26 ;  /* 0x0000001aff02723e */ /* 0x000fe200020006ff */
[----:B------:R-:W-:Y:S01]  /*7b80*/  IMAD.MOV.U32 R9, RZ, RZ, R42 ;  /* 0x000000ffff097224 */ /* 0x000fe200078e002a */
[----:B------:R-:W-:Y:S01]  /*7b90*/  F2FP.F16.E4M3.UNPACK_B R3, R27 ;  /* 0x0000001bff03723e */ /* 0x000fe200020006ff */
[----:B------:R-:W-:-:S02]  /*7ba0*/  IMAD.MOV.U32 R10, RZ, RZ, R52 ;  /* 0x000000ffff0a7224 */ /* 0x000fc400078e0034 */
[----:B------:R-:W-:Y:S01]  /*7bb0*/  IMAD.MOV.U32 R11, RZ, RZ, R54 ;  /* 0x000000ffff0b7224 */ /* 0x000fe200078e0036 */
[----:B------:R-:W-:Y:S01]  /*7bc0*/  STL [R1+0x8f4], R30 ;  /* 0x0008f41e01007387 */ /* 0x000fe20000100800 */
[----:B------:R-:W-:Y:S02]  /*7bd0*/  IMAD.MOV.U32 R22, RZ, RZ, R58 ;  /* 0x000000ffff167224 */ /* 0x000fe400078e003a */
[----:B------:R-:W-:Y:S01]  /*7be0*/  IMAD.MOV.U32 R60, RZ, RZ, R59 ;  /* 0x000000ffff3c7224 */ /* 0x000fe200078e003b */
[----:B------:R-:W-:Y:S01]  /*7bf0*/  STL [R1+0x8f0], R31 ;  /* 0x0008f01f01007387 */ /* 0x000fe20000100800 */
[----:B------:R-:W-:Y:S01]  /*7c00*/  IMAD.MOV.U32 R56, RZ, RZ, R41 ;  /* 0x000000ffff387224 */ /* 0x000fe200078e0029 */
[----:B------:R-:W-:Y:S01]  /*7c10*/  HMMA.16816.F32 R8, R8, R2, RZ ;  /* 0x000000020808723c */ /* 0x000fe200000018ff */
[----:B------:R-:W-:Y:S01]  /*7c20*/  F2FP.F16.E4M3.UNPACK_B R2, R20.H1 ;  /* 0x00000014ff02723e */ /* 0x000fe200030006ff */
[----:B------:R0:W-:Y:S01]  /*7c30*/  STL.64 [R1+0x48], R58 ;  /* 0x0000483a01007387 */ /* 0x0001e20000100a00 */
[----:B------:R-:W-:Y:S01]  /*7c40*/  F2FP.F16.E4M3.UNPACK_B R3, R21.H1 ;  /* 0x00000015ff03723e */ /* 0x000fe200030006ff */
[----:B------:R-:W-:-:S02]  /*7c50*/  IMAD.MOV.U32 R57, RZ, RZ, R43 ;  /* 0x000000ffff397224 */ /* 0x000fc400078e002b */
[----:B0-----:R-:W-:Y:S02]  /*7c60*/  IMAD.MOV.U32 R58, RZ, RZ, R53 ;  /* 0x000000ffff3a7224 */ /* 0x001fe400078e0035 */
[----:B------:R-:W-:-:S07]  /*7c70*/  IMAD.MOV.U32 R59, RZ, RZ, R55 ;  /* 0x000000ffff3b7224 */ /* 0x000fce00078e0037 */
[----:B------:R-:W-:Y:S01]  /*7c80*/  HMMA.16816.F32 R48, R56, R2, R48 ;  /* 0x000000023830723c */ /* 0x000fe20000001830 */
[----:B------:R-:W-:Y:S02]  /*7c90*/  F2FP.F16.E4M3.UNPACK_B R2, R24.H1 ;  /* 0x00000018ff02723e */ /* 0x000fe400030006ff */
[----:B------:R-:W-:-:S07]  /*7ca0*/  F2FP.F16.E4M3.UNPACK_B R3, R25.H1 ;  /* 0x00000019ff03723e */ /* 0x000fce00030006ff */
[----:B------:R-:W-:Y:S01]  /*7cb0*/  HMMA.16816.F32 R44, R56, R2, R44 ;  /* 0x00000002382c723c */ /* 0x000fe2000000182c */
[----:B------:R-:W0:Y:S01]  /*7cc0*/  LDSM.16.M88.4 R56, [R0+UR7+0x23000] ;  /* 0x023000070038783b */ /* 0x000e220008000200 */
[----:B------:R-:W-:Y:S02]  /*7cd0*/  F2FP.F16.E4M3.UNPACK_B R2, R28.H1 ;  /* 0x0000001cff02723e */ /* 0x000fe400030006ff */
[----:B------:R-:W-:Y:S01]  /*7ce0*/  F2FP.F16.E4M3.UNPACK_B R3, R29.H1 ;  /* 0x0000001dff03723e */ /* 0x000fe200030006ff */
[----:B0-----:R-:W-:Y:S01]  /*7cf0*/  IMAD.MOV.U32 R24, RZ, RZ, R56 ;  /* 0x000000ffff187224 */ /* 0x001fe200078e0038 */
[----:B------:R0:W-:Y:S01]  /*7d00*/  STL.64 [R1+0x58], R58 ;  /* 0x0000583a01007387 */ /* 0x0001e20000100a00 */
[----:B------:R-:W-:Y:S02]  /*7d10*/  IMAD.MOV.U32 R23, RZ, RZ, R57 ;  /* 0x000000ffff177224 */ /* 0x000fe400078e0039 */
[----:B------:R-:W-:Y:S02]  /*7d20*/  IMAD.MOV.U32 R21, RZ, RZ, R58 ;  /* 0x000000ffff157224 */ /* 0x000fe400078e003a */
[----:B------:R-:W-:-:S02]  /*7d30*/  IMAD.MOV.U32 R20, RZ, RZ, R59 ;  /* 0x000000ffff147224 */ /* 0x000fc400078e003b */
[----:B------:R-:W-:Y:S02]  /*7d40*/  IMAD.MOV.U32 R56, RZ, RZ, R41 ;  /* 0x000000ffff387224 */ /* 0x000fe400078e0029 */
[----:B------:R-:W-:Y:S02]  /*7d50*/  IMAD.MOV.U32 R57, RZ, RZ, R43 ;  /* 0x000000ffff397224 */ /* 0x000fe400078e002b */
[----:B0-----:R-:W-:Y:S02]  /*7d60*/  IMAD.MOV.U32 R58, RZ, RZ, R53 ;  /* 0x000000ffff3a7224 */ /* 0x001fe400078e0035 */
[----:B------:R-:W-:-:S07]  /*7d70*/  IMAD.MOV.U32 R59, RZ, RZ, R55 ;  /* 0x000000ffff3b7224 */ /* 0x000fce00078e0037 */
[----:B------:R-:W-:Y:S01]  /*7d80*/  HMMA.16816.F32 R32, R56, R2, R32 ;  /* 0x000000023820723c */ /* 0x000fe20000001820 */
[----:B------:R-:W-:Y:S02]  /*7d90*/  F2FP.F16.E4M3.UNPACK_B R2, R16.H1 ;  /* 0x00000010ff02723e */ /* 0x000fe400030006ff */
[----:B------:R-:W-:-:S07]  /*7da0*/  F2FP.F16.E4M3.UNPACK_B R3, R17.H1 ;  /* 0x00000011ff03723e */ /* 0x000fce00030006ff */
[----:B------:R-:W-:Y:S01]  /*7db0*/  HMMA.16816.F32 R36, R56, R2, R36 ;  /* 0x000000023824723c */ /* 0x000fe20000001824 */
[----:B------:R-:W-:Y:S02]  /*7dc0*/  F2FP.F16.E4M3.UNPACK_B R2, R12.H1 ;  /* 0x0000000cff02723e */ /* 0x000fe400030006ff */
[----:B------:R-:W-:-:S07]  /*7dd0*/  F2FP.F16.E4M3.UNPACK_B R3, R13.H1 ;  /* 0x0000000dff03723e */ /* 0x000fce00030006ff */
[----:B------:R-:W-:Y:S01]  /*7de0*/  HMMA.16816.F32 R4, R56, R2, R4 ;  /* 0x000000023804723c */ /* 0x000fe20000001804 */
[----:B------:R-:W0:Y:S01]  /*7df0*/  LDSM.16.M88.4 R56, [R0+UR7+0x23800] ;  /* 0x023800070038783b */ /* 0x000e220008000200 */
[----:B------:R-:W-:Y:S02]  /*7e00*/  F2FP.F16.E4M3.UNPACK_B R2, R24 ;  /* 0x00000018ff02723e */ /* 0x000fe400020006ff */
[----:B------:R-:W-:Y:S01]  /*7e10*/  F2FP.F16.E4M3.UNPACK_B R3, R23 ;  /* 0x00000017ff03723e */ /* 0x000fe200020006ff */
[----:B------:R-:W-:Y:S02]  /*7e20*/  IMAD.MOV.U32 R28, RZ, RZ, R26 ;  /* 0x000000ffff1c7224 */ /* 0x000fe400078e001a */
[----:B------:R-:W-:-:S12]  /*7e30*/  IMAD.MOV.U32 R31, RZ, RZ, R61 ;  /* 0x000000ffff1f7224 */ /* 0x000fd800078e003d */
[----:B------:R-:W-:Y:S02]  /*7e40*/  IMAD.MOV.U32 R25, RZ, RZ, R4 ;  /* 0x000000ffff197224 */ /* 0x000fe400078e0004 */
[----:B------:R-:W-:Y:S02]  /*7e50*/  IMAD.MOV.U32 R17, RZ, RZ, R5 ;  /* 0x000000ffff117224 */ /* 0x000fe400078e0005 */
[----:B------:R-:W-:Y:S02]  /*7e60*/  IMAD.MOV.U32 R16, RZ, RZ, R6 ;  /* 0x000000ffff107224 */ /* 0x000fe400078e0006 */
[----:B------:R-:W-:Y:S02]  /*7e70*/  IMAD.MOV.U32 R13, RZ, RZ, R7 ;  /* 0x000000ffff0d7224 */ /* 0x000fe400078e0007 */
[----:B------:R-:W-:Y:S02]  /*7e80*/  IMAD.MOV.U32 R4, RZ, RZ, R40 ;  /* 0x000000ffff047224 */ /* 0x000fe400078e0028 */
[----:B------:R-:W-:-:S02]  /*7e90*/  IMAD.MOV.U32 R5, RZ, RZ, R42 ;  /* 0x000000ffff057224 */ /* 0x000fc400078e002a */
[----:B------:R-:W-:Y:S02]  /*7ea0*/  IMAD.MOV.U32 R6, RZ, RZ, R52 ;  /* 0x000000ffff067224 */ /* 0x000fe400078e0034 */
[----:B------:R-:W-:-:S07]  /*7eb0*/  IMAD.MOV.U32 R7, RZ, RZ, R54 ;  /* 0x000000ffff077224 */ /* 0x000fce00078e0036 */
[----:B------:R-:W-:Y:S01]  /*7ec0*/  HMMA.16816.F32 R4, R4, R2, RZ ;  /* 0x000000020404723c */ /* 0x000fe200000018ff */
[----:B0-----:R-:W-:Y:S01]  /*7ed0*/  IMAD.MOV.U32 R30, RZ, RZ, R56 ;  /* 0x000000ffff1e7224 */ /* 0x001fe200078e0038 */
[----:B------:R0:W-:Y:S01]  /*7ee0*/  STL [R1+0x38], R58 ;  /* 0x0000383a01007387 */ /* 0x0001e20000100800 */
[----:B------:R-:W-:Y:S01]  /*7ef0*/  IMAD.MOV.U32 R26, RZ, RZ, R57 ;  /* 0x000000ffff1a7224 */ /* 0x000fe200078e0039 */
[----:B------:R-:W-:Y:S01]  /*7f00*/  F2FP.F16.E4M3.UNPACK_B R2, R28.H1 ;  /* 0x0000001cff02723e */ /* 0x000fe200030006ff */
[----:B------:R-:W-:Y:S01]  /*7f10*/  IMAD.MOV.U32 R12, RZ, RZ, R58 ;  /* 0x000000ffff0c7224 */ /* 0x000fe200078e003a */
[----:B------:R-:W-:Y:S01]  /*7f20*/  F2FP.F16.E4M3.UNPACK_B R3, R27.H1 ;  /* 0x0000001bff03723e */ /* 0x000fe200030006ff */
[----:B------:R-:W-:Y:S02]  /*7f30*/  IMAD.MOV.U32 R61, RZ, RZ, R59 ;  /* 0x000000ffff3d7224 */ /* 0x000fe400078e003b */
[----:B------:R-:W-:Y:S02]  /*7f40*/  IMAD.MOV.U32 R56, RZ, RZ, R41 ;  /* 0x000000ffff387224 */ /* 0x000fe400078e0029 */
[----:B------:R-:W-:-:S02]  /*7f50*/  IMAD.MOV.U32 R57, RZ, RZ, R43 ;  /* 0x000000ffff397224 */ /* 0x000fc400078e002b */
[----:B0-----:R-:W-:Y:S02]  /*7f60*/  IMAD.MOV.U32 R58, RZ, RZ, R53 ;  /* 0x000000ffff3a7224 */ /* 0x001fe400078e0035 */
[----:B------:R-:W-:-:S07]  /*7f70*/  IMAD.MOV.U32 R59, RZ, RZ, R55 ;  /* 0x000000ffff3b7224 */ /* 0x000fce00078e0037 */
[----:B------:R-:W-:Y:S01]  /*7f80*/  HMMA.16816.F32 R8, R56, R2, R8 ;  /* 0x000000023808723c */ /* 0x000fe20000001808 */
[----:B------:R0:W-:Y:S01]  /*7f90*/  STL [R1+0x8b8], R0 ;  /* 0x0008b80001007387 */ /* 0x0001e20000100800 */
[----:B------:R-:W-:Y:S02]  /*7fa0*/  F2FP.F16.E4M3.UNPACK_B R2, R24.H1 ;  /* 0x00000018ff02723e */ /* 0x000fe400030006ff */
[----:B------:R-:W-:-:S15]  /*7fb0*/  F2FP.F16.E4M3.UNPACK_B R3, R23.H1 ;  /* 0x00000017ff03723e */ /* 0x000fde00030006ff */
[----:B------:R-:W-:Y:S02]  /*7fc0*/  IMAD.MOV.U32 R27, RZ, RZ, R8 ;  /* 0x000000ffff1b7224 */ /* 0x000fe400078e0008 */
[----:B------:R-:W-:Y:S02]  /*7fd0*/  IMAD.MOV.U32 R29, RZ, RZ, R9 ;  /* 0x000000ffff1d7224 */ /* 0x000fe400078e0009 */
[----:B------:R-:W-:Y:S02]  /*7fe0*/  IMAD.MOV.U32 R28, RZ, RZ, R10 ;  /* 0x000000ffff1c7224 */ /* 0x000fe400078e000a */
[----:B0-----:R-:W-:Y:S02]  /*7ff0*/  IMAD.MOV.U32 R0, RZ, RZ, R11 ;  /* 0x000000ffff007224 */ /* 0x001fe400078e000b */
[----:B------:R-:W-:Y:S02]  /*8000*/  IMAD.MOV.U32 R8, RZ, RZ, R41 ;  /* 0x000000ffff087224 */ /* 0x000fe400078e0029 */
[----:B------:R-:W-:-:S02]  /*8010*/  IMAD.MOV.U32 R9, RZ, RZ, R43 ;  /* 0x000000ffff097224 */ /* 0x000fc400078e002b */
[----:B------:R-:W-:Y:S02]  /*8020*/  IMAD.MOV.U32 R10, RZ, RZ, R53 ;  /* 0x000000ffff0a7224 */ /* 0x000fe400078e0035 */
[----:B------:R-:W-:-:S07]  /*8030*/  IMAD.MOV.U32 R11, RZ, RZ, R55 ;  /* 0x000000ffff0b7224 */ /* 0x000fce00078e0037 */
[----:B------:R-:W-:Y:S01]  /*8040*/  HMMA.16816.F32 R4, R8, R2, R4 ;  /* 0x000000020804723c */ /* 0x000fe20000001804 */
[----:B------:R-:W-:Y:S02]  /*8050*/  IMAD.MOV.U32 R58, RZ, RZ, R31 ;  /* 0x000000ffff3a7224 */ /* 0x000fe400078e001f */
[----:B------:R-:W-:Y:S02]  /*8060*/  IMAD.MOV.U32 R57, RZ, RZ, R30 ;  /* 0x000000ffff397224 */ /* 0x000fe400078e001e */
[----:B------:R-:W-:Y:S01]  /*8070*/  IMAD.MOV.U32 R59, RZ, RZ, R26 ;  /* 0x000000ffff3b7224 */ /* 0x000fe200078e001a */
[----:B------:R-:W-:Y:S01]  /*8080*/  LDSM.16.MT88.4 R8, [R58+0x6000] ;  /* 0x006000003a08783b */ /* 0x000fe20000004200 */
[----:B------:R-:W-:Y:S02]  /*8090*/  IMAD.MOV.U32 R24, RZ, RZ, R22 ;  /* 0x000000ffff187224 */ /* 0x000fe400078e0016 */
[----:B------:R-:W-:Y:S01]  /*80a0*/  IMAD.MOV.U32 R3, RZ, RZ, R57 ;  /* 0x000000ffff037224 */ /* 0x000fe200078e0039 */
[----:B------:R-:W2:Y:S09]  /*80b0*/  LDL.LU R30, [R1+0x8f4] ;  /* 0x0008f400011e7983 */ /* 0x000eb20000300800 */
[----:B------:R-:W-:-:S02]  /*80c0*/  IMAD.MOV.U32 R31, RZ, RZ, R4 ;  /* 0x000000ffff1f7224 */ /* 0x000fc400078e0004 */
[----:B------:R-:W-:Y:S02]  /*80d0*/  IMAD.MOV.U32 R26, RZ, RZ, R5 ;  /* 0x000000ffff1a7224 */ /* 0x000fe400078e0005 */
[----:B------:R-:W-:Y:S02]  /*80e0*/  IMAD.MOV.U32 R22, RZ, RZ, R6 ;  /* 0x000000ffff167224 */ /* 0x000fe400078e0006 */
[----:B------:R-:W-:Y:S02]  /*80f0*/  IMAD.MOV.U32 R23, RZ, RZ, R7 ;  /* 0x000000ffff177224 */ /* 0x000fe400078e0007 */
[----:B------:R0:W1:Y:S02]  /*8100*/  LDSM.16.MT88.4 R4, [R58+0x4000] ;  /* 0x004000003a04783b */ /* 0x0000640000004200 */
[----:B0-----:R-:W-:Y:S02]  /*8110*/  IMAD.MOV.U32 R58, RZ, RZ, R52 ;  /* 0x000000ffff3a7224 */ /* 0x001fe400078e0034 */
[----:B------:R-:W-:-:S02]  /*8120*/  IMAD.MOV.U32 R52, RZ, RZ, R59 ;  /* 0x000000ffff347224 */ /* 0x000fc400078e003b */
[----:B------:R-:W-:Y:S02]  /*8130*/  IMAD.MOV.U32 R59, RZ, RZ, R54 ;  /* 0x000000ffff3b7224 */ /* 0x000fe400078e0036 */
[----:B------:R-:W-:Y:S01]  /*8140*/  IMAD.MOV.U32 R54, RZ, RZ, R3 ;  /* 0x000000ffff367224 */ /* 0x000fe200078e0003 */
[----:B------:R-:W-:Y:S01]  /*8150*/  F2FP.F16.E4M3.UNPACK_B R3, R52 ;  /* 0x00000034ff03723e */ /* 0x000fe200020006ff */
[----:B------:R-:W-:Y:S02]  /*8160*/  IMAD.MOV.U32 R56, RZ, RZ, R40 ;  /* 0x000000ffff387224 */ /* 0x000fe400078e0028 */
[----:B------:R-:W-:Y:S01]  /*8170*/  IMAD.MOV.U32 R57, RZ, RZ, R42 ;  /* 0x000000ffff397224 */ /* 0x000fe200078e002a */
[----:B------:R-:W-:-:S07]  /*8180*/  F2FP.F16.E4M3.UNPACK_B R2, R54 ;  /* 0x00000036ff02723e */ /* 0x000fce00020006ff */
[----:B------:R-:W-:Y:S01]  /*8190*/  HMMA.16816.F32 R56, R56, R2, RZ ;  /* 0x000000023838723c */ /* 0x000fe200000018ff */
[----:B------:R-:W-:Y:S01]  /*81a0*/  IMAD.MOV.U32 R40, RZ, RZ, R41 ;  /* 0x000000ffff287224 */ /* 0x000fe200078e0029 */
[----:B------:R-:W-:Y:S01]  /*81b0*/  F2FP.F16.E4M3.UNPACK_B R2, R54.H1 ;  /* 0x00000036ff02723e */ /* 0x000fe200030006ff */
[----:B------:R-:W-:Y:S01]  /*81c0*/  IMAD.MOV.U32 R41, RZ, RZ, R43 ;  /* 0x000000ffff297224 */ /* 0x000fe200078e002b */
[----:B------:R-:W-:Y:S01]  /*81d0*/  F2FP.F16.E4M3.UNPACK_B R3, R52.H1 ;  /* 0x00000034ff03723e */ /* 0x000fe200030006ff */
[----:B------:R-:W-:Y:S02]  /*81e0*/  IMAD.MOV.U32 R42, RZ, RZ, R53 ;  /* 0x000000ffff2a7224 */ /* 0x000fe400078e0035 */
[----:B------:R-:W-:-:S13]  /*81f0*/  IMAD.MOV.U32 R43, RZ, RZ, R55 ;  /* 0x000000ffff2b7224 */ /* 0x000fda00078e0037 */
[----:B------:R-:W-:-:S15]  /*8200*/  HMMA.16816.F32 R52, R40, R2, R56 ;  /* 0x000000022834723c */ /* 0x000fde0000001838 */
[----:B------:R-:W-:-:S04]  /*8210*/  NOP ;  /* 0x0000000000007918 */ /* 0x000fc80000000000 */
[----:B------:R0:W-:Y:S04]  /*8220*/  STL.64 [R1+0x8c8], R54 ;  /* 0x0008c83601007387 */ /* 0x0001e80000100a00 */
[----:B------:R3:W-:Y:S01]  /*8230*/  STL.64 [R1+0x8c0], R52 ;  /* 0x0008c03401007387 */ /* 0x0007e20000100a00 */
[----:B0-----:R-:W-:Y:S02]  /*8240*/  IMAD.MOV.U32 R54, RZ, RZ, R22 ;  /* 0x000000ffff367224 */ /* 0x001fe400078e0016 */
[----:B---3--:R-:W-:Y:S02]  /*8250*/  IMAD.MOV.U32 R52, RZ, RZ, R31 ;  /* 0x000000ffff347224 */ /* 0x008fe400078e001f */
[----:B------:R-:W3:Y:S01]  /*8260*/  LDL.LU R31, [R1+0x8f0] ;  /* 0x0008f000011f7983 */ /* 0x000ee20000300800 */
[----:B------:R-:W-:-:S02]  /*8270*/  IMAD.MOV.U32 R53, RZ, RZ, R26 ;  /* 0x000000ffff357224 */ /* 0x000fc400078e001a */
[----:B------:R-:W-:Y:S01]  /*8280*/  IMAD.MOV.U32 R55, RZ, RZ, R23 ;  /* 0x000000ffff377224 */ /* 0x000fe200078e0017 */
[----:B------:R-:W4:Y:S04]  /*8290*/  LDL.LU R26, [R1+0x8ec] ;  /* 0x0008ec00011a7983 */ /* 0x000f280000300800 */
[----:B------:R-:W5:Y:S04]  /*82a0*/  LDL.LU R22, [R1+0x8e8] ;  /* 0x0008e80001167983 */ /* 0x000f680000300800 */
[----:B------:R-:W2:Y:S04]  /*82b0*/  LDL.LU R23, [R1+0x8e4] ;  /* 0x0008e40001177983 */ /* 0x000ea80000300800 */
[----:B------:R-:W-:Y:S04]  /*82c0*/  STL.64 [R1+0x8d8], R54 ;  /* 0x0008d83601007387 */ /* 0x000fe80000100a00 */
[----:B------:R0:W-:Y:S02]  /*82d0*/  STL.64 [R1+0x8d0], R52 ;  /* 0x0008d03401007387 */ /* 0x0001e40000100a00 */
[----:B0-----:R-:W-:-:S02]  /*82e0*/  IMAD.MOV.U32 R52, RZ, RZ, R27 ;  /* 0x000000ffff347224 */ /* 0x001fc400078e001b */
[----:B------:R-:W3:Y:S01]  /*82f0*/  LDL.LU R27, [R1+0x8e0] ;  /* 0x0008e000011b7983 */ /* 0x000ee20000300800 */
[----:B-1----:R-:W-:Y:S02]  /*8300*/  IMAD.MOV.U32 R40, RZ, RZ, R4 ;  /* 0x000000ffff287224 */ /* 0x002fe400078e0004 */
[----:B------:R-:W-:Y:S02]  /*8310*/  IMAD.MOV.U32 R41, RZ, RZ, R6 ;  /* 0x000000ffff297224 */ /* 0x000fe400078e0006 */
[----:B------:R-:W-:Y:S02]  /*8320*/  IMAD.MOV.U32 R42, RZ, RZ, R8 ;  /* 0x000000ffff2a7224 */ /* 0x000fe400078e0008 */
[----:B------:R-:W-:Y:S02]  /*8330*/  IMAD.MOV.U32 R43, RZ, RZ, R10 ;  /* 0x000000ffff2b7224 */ /* 0x000fe400078e000a */
[----:B------:R-:W-:Y:S02]  /*8340*/  IMAD.MOV.U32 R56, RZ, RZ, R25 ;  /* 0x000000ffff387224 */ /* 0x000fe400078e0019 */
[----:B------:R-:W-:-:S02]  /*8350*/  IMAD.MOV.U32 R57, RZ, RZ, R17 ;  /* 0x000000ffff397224 */ /* 0x000fc400078e0011 */
[----:B------:R-:W-:Y:S02]  /*8360*/  IMAD.MOV.U32 R58, RZ, RZ, R16 ;  /* 0x000000ffff3a7224 */ /* 0x000fe400078e0010 */
[----:B------:R-:W-:Y:S02]  /*8370*/  IMAD.MOV.U32 R59, RZ, RZ, R13 ;  /* 0x000000ffff3b7224 */ /* 0x000fe400078e000d */
[----:B------:R-:W-:Y:S02]  /*8380*/  IMAD.MOV.U32 R53, RZ, RZ, R29 ;  /* 0x000000ffff357224 */ /* 0x000fe400078e001d */
[----:B------:R-:W-:Y:S02]  /*8390*/  IMAD.MOV.U32 R54, RZ, RZ, R28 ;  /* 0x000000ffff367224 */ /* 0x000fe400078e001c */
[----:B------:R-:W-:Y:S01]  /*83a0*/  IMAD.MOV.U32 R55, RZ, RZ, R0 ;  /* 0x000000ffff377224 */ /* 0x000fe200078e0000 */
[----:B-----5:R-:W-:Y:S02]  /*83b0*/  F2FP.F16.E4M3.UNPACK_B R2, R22 ;  /* 0x00000016ff02723e */ /* 0x020fe400020006ff */
[----:B--2---:R-:W-:-:S07]  /*83c0*/  F2FP.F16.E4M3.UNPACK_B R3, R23 ;  /* 0x00000017ff03723e */ /* 0x004fce00020006ff */
[----:B------:R-:W-:Y:S01]  /*83d0*/  HMMA.16816.F32 R48, R40, R2, R48 ;  /* 0x000000022830723c */ /* 0x000fe20000001830 */
[----:B----4-:R-:W-:Y:S02]  /*83e0*/  F2FP.F16.E4M3.UNPACK_B R2, R26 ;  /* 0x0000001aff02723e */ /* 0x010fe400020006ff */
[----:B---3--:R-:W-:-:S07]  /*83f0*/  F2FP.F16.E4M3.UNPACK_B R3, R27 ;  /* 0x0000001bff03723e */ /* 0x008fce00020006ff */
[----:B------:R-:W-:Y:S01]  /*8400*/  HMMA.16816.F32 R44, R40, R2, R44 ;  /* 0x00000002282c723c */ /* 0x000fe2000000182c */
[----:B------:R-:W-:Y:S02]  /*8410*/  F2FP.F16.E4M3.UNPACK_B R2, R30 ;  /* 0x0000001eff02723e */ /* 0x000fe400020006ff */
[----:B------:R-:W-:-:S07]  /*8420*/  F2FP.F16.E4M3.UNPACK_B R3, R31 ;  /* 0x0000001fff03723e */ /* 0x000fce00020006ff */
[----:B------:R-:W-:Y:S01]  /*8430*/  HMMA.16816.F32 R32, R40, R2, R32 ;  /* 0x000000022820723c */ /* 0x000fe20000001820 */
[----:B------:R-:W-:Y:S02]  /*8440*/  F2FP.F16.E4M3.UNPACK_B R2, R18 ;  /* 0x00000012ff02723e */ /* 0x000fe400020006ff */
[----:B------:R-:W-:-:S07]  /*8450*/  F2FP.F16.E4M3.UNPACK_B R3, R19 ;  /* 0x00000013ff03723e */ /* 0x000fce00020006ff */
[----:B------:R-:W-:Y:S01]  /*8460*/  HMMA.16816.F32 R36, R40, R2, R36 ;  /* 0x000000022824723c */ /* 0x000fe20000001824 */
[----:B------:R-:W-:Y:S02]  /*8470*/  F2FP.F16.E4M3.UNPACK_B R2, R14 ;  /* 0x0000000eff02723e */ /* 0x000fe400020006ff */
[----:B------:R-:W-:-:S07]  /*8480*/  F2FP.F16.E4M3.UNPACK_B R3, R15 ;  /* 0x0000000fff03723e */ /* 0x000fce00020006ff */
[----:B------:R-:W-:Y:S01]  /*8490*/  HMMA.16816.F32 R40, R40, R2, R56 ;  /* 0x000000022828723c */ /* 0x000fe20000001838 */
[----:B------:R-:W-:Y:S01]  /*84a0*/  F2FP.F16.E4M3.UNPACK_B R2, R24 ;  /* 0x00000018ff02723e */ /* 0x000fe200020006ff */
[----:B------:R-:W-:Y:S01]  /*84b0*/  IMAD.MOV.U32 R56, RZ, RZ, R4 ;  /* 0x000000ffff387224 */ /* 0x000fe200078e0004 */
[----:B------:R-:W-:Y:S01]  /*84c0*/  F2FP.F16.E4M3.UNPACK_B R3, R60 ;  /* 0x0000003cff03723e */ /* 0x000fe200020006ff */
[----:B------:R-:W-:Y:S02]  /*84d0*/  IMAD.MOV.U32 R57, RZ, RZ, R6 ;  /* 0x000000ffff397224 */ /* 0x000fe400078e0006 */
[----:B------:R-:W-:Y:S02]  /*84e0*/  IMAD.MOV.U32 R58, RZ, RZ, R8 ;  /* 0x000000ffff3a7224 */ /* 0x000fe400078e0008 */
[----:B------:R-:W-:-:S07]  /*84f0*/  IMAD.MOV.U32 R59, RZ, RZ, R10 ;  /* 0x000000ffff3b7224 */ /* 0x000fce00078e000a */
[----:B------:R-:W-:Y:S01]  /*8500*/  HMMA.16816.F32 R56, R56, R2, R52 ;  /* 0x000000023838723c */ /* 0x000fe20000001834 */
[----:B------:R-:W2:Y:S04]  /*8510*/  LDL.LU.64 R54, [R1+0x8d8] ;  /* 0x0008d80001367983 */ /* 0x000ea80000300a00 */
[----:B------:R-:W2:Y:S01]  /*8520*/  LDL.LU.64 R52, [R1+0x8d0] ;  /* 0x0008d00001347983 */ /* 0x000ea20000300a00 */
[----:B------:R-:W-:Y:S02]  /*8530*/  F2FP.F16.E4M3.UNPACK_B R2, R21 ;  /* 0x00000015ff02723e */ /* 0x000fe400020006ff */
[----:B------:R-:W-:-:S11]  /*8540*/  F2FP.F16.E4M3.UNPACK_B R3, R20 ;  /* 0x00000014ff03723e */ /* 0x000fd600020006ff */
        /* <DEDUP_REMOVED lines=8> */
[----:B--2---:R-:W-:Y:S01]  /*85d0*/  HMMA.16816.F32 R56, R56, R2, R52 ;  /* 0x000000023838723c */ /* 0x004fe20000001834 */
[----:B------:R-:W2:Y:S04]  /*85e0*/  LDL.LU.64 R54, [R1+0x8c8] ;  /* 0x0008c80001367983 */ /* 0x000ea80000300a00 */
[----:B------:R-:W2:Y:S01]  /*85f0*/  LDL.LU.64 R52, [R1+0x8c0] ;  /* 0x0008c00001347983 */ /* 0x000ea20000300a00 */
[----:B------:R-:W-:Y:S02]  /*8600*/  F2FP.F16.E4M3.UNPACK_B R2, R12 ;  /* 0x0000000cff02723e */ /* 0x000fe400020006ff */
[----:B------:R-:W-:Y:S02]  /*8610*/  F2FP.F16.E4M3.UNPACK_B R3, R61 ;  /* 0x0000003dff03723e */ /* 0x000fe400020006ff */
[----:B------:R-:W-:-:S02]  /*8620*/  F2FP.F16.E4M3.UNPACK_B R12, R22.H1 ;  /* 0x00000016ff0c723e */ /* 0x000fc400030006ff */
[----:B------:R-:W-:-:S07]  /*8630*/  F2FP.F16.E4M3.UNPACK_B R13, R23.H1 ;  /* 0x00000017ff0d723e */ /* 0x000fce00030006ff */
[----:B------:R-:W-:Y:S02]  /*8640*/  IMAD.MOV.U32 R29, RZ, RZ, R56 ;  /* 0x000000ffff1d7224 */ /* 0x000fe400078e0038 */
[----:B------:R-:W-:Y:S02]  /*8650*/  IMAD.MOV.U32 R28, RZ, RZ, R57 ;  /* 0x000000ffff1c7224 */ /* 0x000fe400078e0039 */
[----:B------:R-:W-:Y:S02]  /*8660*/  IMAD.MOV.U32 R25, RZ, RZ, R58 ;  /* 0x000000ffff197224 */ /* 0x000fe400078e003a */
[----:B------:R-:W-:Y:S02]  /*8670*/  IMAD.MOV.U32 R24, RZ, RZ, R59 ;  /* 0x000000ffff187224 */ /* 0x000fe400078e003b */
[----:B------:R-:W-:Y:S02]  /*8680*/  IMAD.MOV.U32 R56, RZ, RZ, R4 ;  /* 0x000000ffff387224 */ /* 0x000fe400078e0004 */
[----:B------:R-:W-:Y:S01]  /*8690*/  IMAD.MOV.U32 R57, RZ, RZ, R6 ;  /* 0x000000ffff397224 */ /* 0x000fe200078e0006 */
[----:B------:R-:W3:Y:S01]  /*86a0*/  LDL.LU R4, [R1+0x38] ;  /* 0x0000380001047983 */ /* 0x000ee20000300800 */
[----:B------:R-:W-:-:S02]  /*86b0*/  IMAD.MOV.U32 R58, RZ, RZ, R8 ;  /* 0x000000ffff3a7224 */ /* 0x000fc400078e0008 */
[----:B------:R-:W-:Y:S01]  /*86c0*/  IMAD.MOV.U32 R59, RZ, RZ, R10 ;  /* 0x000000ffff3b7224 */ /* 0x000fe200078e000a */
[----:B------:R-:W4:Y:S04]  /*86d0*/  LDL R8, [R1+0x2e0] ;  /* 0x0002e00001087983 */ /* 0x000f280000100800 */
[----:B------:R-:W5:Y:S04]  /*86e0*/  LDL.LU R10, [R1+0x4c] ;  /* 0x00004c00010a7983 */ /* 0x000f680000300800 */
[----:B------:R-:W3:Y:S01]  /*86f0*/  LDL.LU R6, [R1+0x5c] ;  /* 0x00005c0001067983 */ /* 0x000ee20000300800 */
[----:B--2---:R-:W-:Y:S01]  /*8700*/  HMMA.16816.F32 R20, R56, R2, R52 ;  /* 0x000000023814723c */ /* 0x004fe20000001834 */
[----:B------:R-:W-:-:S02]  /*8710*/  IMAD.MOV.U32 R52, RZ, RZ, R5 ;  /* 0x000000ffff347224 */ /* 0x000fc400078e0005 */
[----:B------:R-:W-:Y:S02]  /*8720*/  IMAD.MOV.U32 R53, RZ, RZ, R7 ;  /* 0x000000ffff357224 */ /* 0x000fe400078e0007 */
[----:B------:R-:W-:Y:S02]  /*8730*/  IMAD.MOV.U32 R54, RZ, RZ, R9 ;  /* 0x000000ffff367224 */ /* 0x000fe400078e0009 */
[----:B------:R-:W-:Y:S01]  /*8740*/  IMAD.MOV.U32 R55, RZ, RZ, R11 ;  /* 0x000000ffff377224 */ /* 0x000fe200078e000b */
[----:B------:R-:W-:Y:S01]  /*8750*/  F2FP.F16.E4M3.UNPACK_B R2, R26.H1 ;  /* 0x0000001aff02723e */ /* 0x000fe200030006ff */
[----:B------:R-:W-:Y:S01]  /*8760*/  IMAD.MOV.U32 R58, RZ, RZ, R25 ;  /* 0x000000ffff3a7224 */ /* 0x000fe200078e0019 */
[----:B------:R-:W-:Y:S01]  /*8770*/  F2FP.F16.E4M3.UNPACK_B R3, R27.H1 ;  /* 0x0000001bff03723e */ /* 0x000fe200030006ff */
[----:B------:R-:W-:-:S03]  /*8780*/  IMAD.MOV.U32 R59, RZ, RZ, R24 ;  /* 0x000000ffff3b7224 */ /* 0x000fc600078e0018 */
[----:B------:R-:W-:Y:S01]  /*8790*/  HMMA.16816.F32 R24, R52, R12, R48 ;  /* 0x0000000c3418723c */ /* 0x000fe20000001830 */
[----:B------:R-:W-:Y:S01]  /*87a0*/  IMAD.MOV.U32 R48, RZ, RZ, R5 ;  /* 0x000000ffff307224 */ /* 0x000fe200078e0005 */
[----:B------:R-:W2:Y:S01]  /*87b0*/  LDL.LU R54, [R1+0x48] ;  /* 0x0000480001367983 */ /* 0x000ea20000300800 */
[----:B------:R-:W-:Y:S02]  /*87c0*/  IMAD.MOV.U32 R49, RZ, RZ, R7 ;  /* 0x000000ffff317224 */ /* 0x000fe400078e0007 */
[----:B------:R-:W-:Y:S01]  /*87d0*/  IMAD.MOV.U32 R50, RZ, RZ, R9 ;  /* 0x000000ffff327224 */ /* 0x000fe200078e0009 */
[----:B------:R-:W2:Y:S01]  /*87e0*/  LDL.LU R55, [R1+0x58] ;  /* 0x0000580001377983 */ /* 0x000ea20000300800 */
[----:B------:R-:W-:Y:S01]  /*87f0*/  IMAD.MOV.U32 R51, RZ, RZ, R11 ;  /* 0x000000ffff337224 */ /* 0x000fe200078e000b */
[----:B------:R-:W-:Y:S01]  /*8800*/  F2FP.F16.E4M3.UNPACK_B R12, R30.H1 ;  /* 0x0000001eff0c723e */ /* 0x000fe200030006ff */
[----:B------:R-:W-:Y:S01]  /*8810*/  IMAD.MOV.U32 R56, RZ, RZ, R29 ;  /* 0x000000ffff387224 */ /* 0x000fe200078e001d */
[----:B------:R-:W-:Y:S01]  /*8820*/  F2FP.F16.E4M3.UNPACK_B R13, R31.H1 ;  /* 0x0000001fff0d723e */ /* 0x000fe200030006ff */
[----:B------:R-:W-:-:S03]  /*8830*/  IMAD.MOV.U32 R57, RZ, RZ, R28 ;  /* 0x000000ffff397224 */ /* 0x000fc600078e001c */
[----:B------:R-:W-:Y:S01]  /*8840*/  HMMA.16816.F32 R28, R48, R2, R44 ;  /* 0x00000002301c723c */ /* 0x000fe2000000182c */
[----:B------:R-:W-:-:S04]  /*8850*/  IMAD.MOV.U32 R48, RZ, RZ, R0 ;  /* 0x000000ffff307224 */ /* 0x000fc800078e0000 */
[----:B------:R-:W-:Y:S04]  /*8860*/  STL.64 [R1+0x8b0], R26 ;  /* 0x0008b01a01007387 */ /* 0x000fe80000100a00 */
[----:B------:R-:W-:Y:S04]  /*8870*/  STL.64 [R1+0x8a8], R24 ;  /* 0x0008a81801007387 */ /* 0x000fe80000100a00 */
[----:B------:R-:W2:Y:S01]  /*8880*/  LDL.LU R0, [R1+0x8b8] ;  /* 0x0008b80001007983 */ /* 0x000ea20000300800 */
[----:B------:R-:W-:Y:S02]  /*8890*/  IMAD.MOV.U32 R44, RZ, RZ, R5 ;  /* 0x000000ffff2c7224 */ /* 0x000fe400078e0005 */
[----:B------:R-:W-:-:S02]  /*88a0*/  IMAD.MOV.U32 R45, RZ, RZ, R7 ;  /* 0x000000ffff2d7224 */ /* 0x000fc400078e0007 */
[----:B------:R-:W-:Y:S02]  /*88b0*/  IMAD.MOV.U32 R46, RZ, RZ, R9 ;  /* 0x000000ffff2e7224 */ /* 0x000fe400078e0009 */
[----:B------:R-:W-:Y:S02]  /*88c0*/  IMAD.MOV.U32 R47, RZ, RZ, R11 ;  /* 0x000000ffff2f7224 */ /* 0x000fe400078e000b */
[----:B------:R-:W-:-:S05]  /*88d0*/  IMAD.MOV.U32 R49, RZ, RZ, R60 ;  /* 0x000000ffff317224 */ /* 0x000fca00078e003c */
[----:B------:R-:W-:Y:S01]  /*88e0*/  HMMA.16816.F32 R32, R44, R12, R32 ;  /* 0x0000000c2c20723c */ /* 0x000fe20000001820 */
[----:B------:R-:W-:Y:S01]  /*88f0*/  IMAD.MOV.U32 R50, RZ, RZ, R17 ;  /* 0x000000ffff327224 */ /* 0x000fe200078e0011 */
[----:B------:R-:W-:Y:S01]  /*8900*/  F2FP.F16.E4M3.UNPACK_B R2, R18.H1 ;  /* 0x00000012ff02723e */ /* 0x000fe200030006ff */
[----:B------:R-:W-:Y:S01]  /*8910*/  IMAD.MOV.U32 R51, RZ, RZ, R16 ;  /* 0x000000ffff337224 */ /* 0x000fe200078e0010 */
[----:B------:R-:W-:Y:S01]  /*8920*/  F2FP.F16.E4M3.UNPACK_B R3, R19.H1 ;  /* 0x00000013ff03723e */ /* 0x000fe200030006ff */
[----:B------:R-:W-:Y:S02]  /*8930*/  IMAD.MOV.U32 R16, RZ, RZ, R5 ;  /* 0x000000ffff107224 */ /* 0x000fe400078e0005 */
[----:B------:R-:W-:Y:S02]  /*8940*/  IMAD.MOV.U32 R17, RZ, RZ, R7 ;  /* 0x000000ffff117224 */ /* 0x000fe400078e0007 */
[----:B------:R-:W-:Y:S02]  /*8950*/  IMAD.MOV.U32 R18, RZ, RZ, R9 ;  /* 0x000000ffff127224 */ /* 0x000fe400078e0009 */
[----:B------:R-:W-:-:S07]  /*8960*/  IMAD.MOV.U32 R19, RZ, RZ, R11 ;  /* 0x000000ffff137224 */ /* 0x000fce00078e000b */
[----:B------:R-:W-:Y:S01]  /*8970*/  HMMA.16816.F32 R36, R16, R2, R36 ;  /* 0x000000021024723c */ /* 0x000fe20000001824 */
[----:B-----5:R-:W-:Y:S02]  /*8980*/  F2FP.F16.E4M3.UNPACK_B R3, R10.H1 ;  /* 0x0000000aff03723e */ /* 0x020fe400030006ff */
[----:B--2---:R-:W-:-:S05]  /*8990*/  LOP3.LUT R60, R0, 0x40, RZ, 0x3c, !PT ;  /* 0x00000040003c7812 */ /* 0x004fca00078e3cff */
[----:B------:R-:W0:Y:S01]  /*89a0*/  LDSM.16.M88.4 R44, [R60+UR7+0x20000] ;  /* 0x020000073c2c783b */ /* 0x000e220008000200 */
[----:B------:R-:W-:-:S03]  /*89b0*/  F2FP.F16.E4M3.UNPACK_B R2, R54.H1 ;  /* 0x00000036ff02723e */ /* 0x000fc600030006ff */
[----:B------:R1:W-:Y:S04]  /*89c0*/  STL [R1+0x898], R0 ;  /* 0x0008980001007387 */ /* 0x0003e80000100800 */
[----:B0-----:R0:W-:Y:S01]  /*89d0*/  STL.64 [R1+0x70], R44 ;  /* 0x0000702c01007387 */ /* 0x0011e20000100a00 */
[----:B------:R-:W-:Y:S02]  /*89e0*/  IMAD.MOV.U32 R24, RZ, RZ, R44 ;  /* 0x000000ffff187224 */ /* 0x000fe400078e002c */
[----:B-1----:R-:W-:Y:S01]  /*89f0*/  IMAD.MOV.U32 R0, RZ, RZ, R45 ;  /* 0x000000ffff007224 */ /* 0x002fe200078e002d */
[----:B------:R1:W-:Y:S01]  /*8a00*/  STL.64 [R1+0x78], R46 ;  /* 0x0000782e01007387 */ /* 0x0003e20000100a00 */
[----:B0-----:R-:W-:Y:S02]  /*8a10*/  IMAD.MOV.U32 R44, RZ, RZ, R5 ;  /* 0x000000ffff2c7224 */ /* 0x001fe400078e0005 */
[----:B------:R-:W-:-:S02]  /*8a20*/  IMAD.MOV.U32 R45, RZ, RZ, R7 ;  /* 0x000000ffff2d7224 */ /* 0x000fc400078e0007 */
[----:B-1----:R-:W-:Y:S02]  /*8a30*/  IMAD.MOV.U32 R46, RZ, RZ, R9 ;  /* 0x000000ffff2e7224 */ /* 0x002fe400078e0009 */
[----:B------:R-:W-:-:S07]  /*8a40*/  IMAD.MOV.U32 R47, RZ, RZ, R11 ;  /* 0x000000ffff2f7224 */ /* 0x000fce00078e000b */
[----:B------:R-:W-:Y:S01]  /*8a50*/  HMMA.16816.F32 R44, R44, R2, R48 ;  /* 0x000000022c2c723c */ /* 0x000fe20000001830 */
[----:B------:R-:W0:Y:S01]  /*8a60*/  LDSM.16.M88.4 R48, [R60+UR7+0x20800] ;  /* 0x020800073c30783b */ /* 0x000e220008000200 */
[----:B------:R-:W-:-:S03]  /*8a70*/  F2FP.F16.E4M3.UNPACK_B R2, R55.H1 ;  /* 0x00000037ff02723e */ /* 0x000fc600030006ff */
[----:B----4-:R-:W-:Y:S01]  /*8a80*/  STL [R1+0x8a4], R8 ;  /* 0x0008a40801007387 */ /* 0x010fe20000100800 */
[----:B---3--:R-:W-:Y:S01]  /*8a90*/  F2FP.F16.E4M3.UNPACK_B R3, R6.H1 ;  /* 0x00000006ff03723e */ /* 0x008fe200030006ff */
[----:B------:R-:W-:Y:S02]  /*8aa0*/  IMAD.MOV.U32 R6, RZ, RZ, R9 ;  /* 0x000000ffff067224 */ /* 0x000fe400078e0009 */
[----:B0-----:R0:W-:Y:S01]  /*8ab0*/  STL.64 [R1+0x60], R48 ;  /* 0x0000603001007387 */ /* 0x0011e20000100a00 */
[----:B------:R-:W-:Y:S02]  /*8ac0*/  IMAD.MOV.U32 R52, RZ, RZ, R48 ;  /* 0x000000ffff347224 */ /* 0x000fe400078e0030 */
[----:B------:R-:W-:Y:S01]  /*8ad0*/  IMAD.MOV.U32 R10, RZ, RZ, R49 ;  /* 0x000000ffff0a7224 */ /* 0x000fe200078e0031 */
[----:B------:R1:W-:Y:S01]  /*8ae0*/  STL.64 [R1+0x68], R50 ;  /* 0x0000683201007387 */ /* 0x0003e20000100a00 */
[----:B0-----:R-:W-:Y:S02]  /*8af0*/  IMAD.MOV.U32 R48, RZ, RZ, R5 ;  /* 0x000000ffff307224 */ /* 0x001fe400078e0005 */
[----:B------:R-:W-:-:S02]  /*8b00*/  IMAD.MOV.U32 R49, RZ, RZ, R7 ;  /* 0x000000ffff317224 */ /* 0x000fc400078e0007 */
[----:B-1----:R-:W-:Y:S02]  /*8b10*/  IMAD.MOV.U32 R50, RZ, RZ, R9 ;  /* 0x000000ffff327224 */ /* 0x002fe400078e0009 */
[----:B------:R-:W-:-:S07]  /*8b20*/  IMAD.MOV.U32 R51, RZ, RZ, R11 ;  /* 0x000000ffff337224 */ /* 0x000fce00078e000b */
[----:B------:R-:W-:Y:S01]  /*8b30*/  HMMA.16816.F32 R48, R48, R2, R56 ;  /* 0x000000023030723c */ /* 0x000fe20000001838 */
[----:B------:R-:W-:Y:S01]  /*8b40*/  F2FP.F16.E4M3.UNPACK_B R2, R4.H1 ;  /* 0x00000004ff02723e */ /* 0x000fe200030006ff */
[----:B------:R-:W-:Y:S01]  /*8b50*/  IMAD.MOV.U32 R4, RZ, RZ, R5 ;  /* 0x000000ffff047224 */ /* 0x000fe200078e0005 */
[----:B------:R-:W-:Y:S01]  /*8b60*/  F2FP.F16.E4M3.UNPACK_B R3, R61.H1 ;  /* 0x0000003dff03723e */ /* 0x000fe200030006ff */
[----:B------:R-:W-:Y:S01]  /*8b70*/  IMAD.MOV.U32 R5, RZ, RZ, R7 ;  /* 0x000000ffff057224 */ /* 0x000fe200078e0007 */
[----:B------:R-:W0:Y:S01]  /*8b80*/  LDSM.16.M88.4 R56, [R60+UR7+0x21000] ;  /* 0x021000073c38783b */ /* 0x000e220008000200 */
[----:B------:R-:W-:-:S07]  /*8b90*/  IMAD.MOV.U32 R7, RZ, RZ, R11 ;  /* 0x000000ffff077224 */ /* 0x000fce00078e000b */
[----:B------:R-:W-:Y:S01]  /*8ba0*/  HMMA.16816.F32 R20, R4, R2, R20 ;  /* 0x000000020414723c */ /* 0x000fe20000001814 */
[----:B------:R-:W-:Y:S02]  /*8bb0*/  F2FP.F16.E4M3.UNPACK_B R2, R24 ;  /* 0x00000018ff02723e */ /* 0x000fe400020006ff */
[----:B------:R-:W1:Y:S01]  /*8bc0*/  LDSM.16.M88.4 R24, [R60+UR7+0x21800] ;  /* 0x021800073c18783b */ /* 0x000e620008000200 */
[----:B------:R-:W-:-:S03]  /*8bd0*/  F2FP.F16.E4M3.UNPACK_B R3, R0 ;  /* 0x00000000ff03723e */ /* 0x000fc600020006ff */
[----:B0-----:R0:W-:Y:S04]  /*8be0*/  STL.64 [R1+0x18], R58 ;  /* 0x0000183a01007387 */ /* 0x0011e80000100a00 */
[----:B-1----:R1:W-:Y:S01]  /*8bf0*/  STL [R1+0x28], R26 ;  /* 0x0000281a01007387 */ /* 0x0023e20000100800 */
[----:B------:R-:W-:Y:S02]  /*8c00*/  IMAD.MOV.U32 R0, RZ, RZ, R27 ;  /* 0x000000ffff007224 */ /* 0x000fe400078e001b */
[----:B0-----:R-:W-:Y:S02]  /*8c10*/  IMAD.MOV.U32 R58, RZ, RZ, R24 ;  /* 0x000000ffff3a7224 */ /* 0x001fe400078e0018 */
[----:B------:R-:W-:Y:S01]  /*8c20*/  IMAD.MOV.U32 R11, RZ, RZ, R25 ;  /* 0x000000ffff0b7224 */ /* 0x000fe200078e0019 */
[----:B-1----:R-:W2:Y:S04]  /*8c30*/  LDL.LU.64 R26, [R1+0x8b0] ;  /* 0x0008b000011a7983 */ /* 0x002ea80000300a00 */
[----:B------:R-:W2:Y:S01]  /*8c40*/  LDL.LU.64 R24, [R1+0x8a8] ;  /* 0x0008a80001187983 */ /* 0x000ea20000300a00 */
[----:B------:R-:W-:-:S02]  /*8c50*/  F2FP.F16.E4M3.UNPACK_B R14, R14.H1 ;  /* 0x0000000eff0e723e */ /* 0x000fc400030006ff */
[----:B------:R-:W-:-:S07]  /*8c60*/  F2FP.F16.E4M3.UNPACK_B R15, R15.H1 ;  /* 0x0000000fff0f723e */ /* 0x000fce00030006ff */
[----:B------:R-:W-:Y:S01]  /*8c70*/  HMMA.16816.F32 R40, R16, R14, R40 ;  /* 0x0000000e1028723c */ /* 0x000fe20000001828 */
[----:B------:R-:W0:Y:S04]  /*8c80*/  LDSM.16.MT88.4 R12, [R8+0x8000] ;  /* 0x00800000080c783b */ /* 0x000e280000004200 */
[----:B------:R-:W1:Y:S01]  /*8c90*/  LDSM.16.MT88.4 R16, [R8+0xa000] ;  /* 0x00a000000810783b */ /* 0x000e620000004200 */
[----:B------:R-:W-:Y:S02]  /*8ca0*/  IMAD.MOV.U32 R59, RZ, RZ, R57 ;  /* 0x000000ffff3b7224 */ /* 0x000fe400078e0039 */
[----:B0-----:R-:W-:Y:S02]  /*8cb0*/  IMAD.MOV.U32 R4, RZ, RZ, R12 ;  /* 0x000000ffff047224 */ /* 0x001fe400078e000c */
[----:B------:R-:W-:-:S02]  /*8cc0*/  IMAD.MOV.U32 R5, RZ, RZ, R14 ;  /* 0x000000ffff057224 */ /* 0x000fc400078e000e */
[----:B-1----:R-:W-:Y:S02]  /*8cd0*/  IMAD.MOV.U32 R6, RZ, RZ, R16 ;  /* 0x000000ffff067224 */ /* 0x002fe400078e0010 */
[----:B------:R-:W-:Y:S02]  /*8ce0*/  IMAD.MOV.U32 R7, RZ, RZ, R18 ;  /* 0x000000ffff077224 */ /* 0x000fe400078e0012 */
[----:B------:R-:W-:Y:S01]  /*8cf0*/  IMAD.MOV.U32 R8, RZ, RZ, R56 ;  /* 0x000000ffff087224 */ /* 0x000fe200078e0038 */
[----:B------:R-:W-:Y:S04]  /*8d00*/  STL [R1+0x89c], R0 ;  /* 0x00089c0001007387 */ /* 0x000fe80000100800 */
[----:B--2---:R-:W-:Y:S01]  /*8d10*/  HMMA.16816.F32 R24, R4, R2, R24 ;  /* 0x000000020418723c */ /* 0x004fe20000001818 */
[----:B------:R-:W-:-:S02]  /*8d20*/  F2FP.F16.E4M3.UNPACK_B R2, R52 ;  /* 0x00000034ff02723e */ /* 0x000fc400020006ff */
[----:B------:R-:W0:Y:S01]  /*8d30*/  LDSM.16.M88.4 R52, [R60+UR7+0x22000] ;  /* 0x022000073c34783b */ /* 0x000e220008000200 */
        /* <DEDUP_REMOVED lines=8> */
[----:B0-----:R-:W-:Y:S02]  /*8dc0*/  IMAD.MOV.U32 R10, RZ, RZ, R52 ;  /* 0x000000ffff0a7224 */ /* 0x001fe400078e0034 */
[----:B------:R-:W-:-:S03]  /*8dd0*/  IMAD.MOV.U32 R9, RZ, RZ, R53 ;  /* 0x000000ffff097224 */ /* 0x000fc600078e0035 */
[----:B------:R-:W-:Y:S02]  /*8de0*/  F2FP.F16.E4M3.UNPACK_B R2, R10 ;  /* 0x0000000aff02723e */ /* 0x000fe400020006ff */
[----:B------:R-:W-:Y:S01]  /*8df0*/  F2FP.F16.E4M3.UNPACK_B R3, R9 ;  /* 0x00000009ff03723e */ /* 0x000fe200020006ff */
[----:B------:R-:W-:Y:S04]  /*8e00*/  STL.64 [R1+0x8], R54 ;  /* 0x0000083601007387 */ /* 0x000fe80000100a00 */
[----:B------:R-:W0:Y:S02]  /*8e10*/  LDSM.16.M88.4 R52, [R60+UR7+0x22800] ;  /* 0x022800073c34783b */ /* 0x000e240008000200 */
[----:B------:R-:W-:Y:S02]  /*8e20*/  HMMA.16816.F32 R40, R4, R2, R40 ;  /* 0x000000020428723c */ /* 0x000fe40000001828 */
[----:B------:R-:W1:Y:S04]  /*8e30*/  LDSM.16.M88.4 R4, [R60+UR7+0x23000] ;  /* 0x023000073c04783b */ /* 0x000e680008000200 */
[----:B0-----:R-:W-:Y:S01]  /*8e40*/  STL [R1+0x8a0], R55 ;  /* 0x0008a03701007387 */ /* 0x001fe20000100800 */
[----:B-1----:R-:W-:-:S03]  /*8e50*/  IMAD.MOV.U32 R57, RZ, RZ, R4 ;  /* 0x000000ffff397224 */ /* 0x002fc600078e0004 */
[----:B------:R-:W-:Y:S01]  /*8e60*/  STL.64 [R1+0x38], R6 ;  /* 0x0000380601007387 */ /* 0x000fe20000100a00 */
[----:B------:R-:W-:-:S03]  /*8e70*/  IMAD.MOV.U32 R56, RZ, RZ, R5 ;  /* 0x000000ffff387224 */ /* 0x000fc600078e0005 */
[----:B------:R-:W0:Y:S04]  /*8e80*/  LDSM.16.M88.4 R4, [R60+UR7+0x23800] ;  /* 0x023800073c04783b */ /* 0x000e280008000200 */
[----:B0-----:R0:W-:Y:S01]  /*8e90*/  STL [R1+0x48], R6 ;  /* 0x0000480601007387 */ /* 0x0011e20000100800 */
[----:B------:R-:W-:Y:S02]  /*8ea0*/  IMAD.MOV.U32 R55, RZ, RZ, R4 ;  /* 0x000000ffff377224 */ /* 0x000fe400078e0004 */
[----:B------:R-:W-:Y:S01]  /*8eb0*/  IMAD.MOV.U32 R0, RZ, RZ, R5 ;  /* 0x000000ffff007224 */ /* 0x000fe200078e0005 */
[----:B------:R1:W-:Y:S01]  /*8ec0*/  STL [R1+0x860], R60 ;  /* 0x0008603c01007387 */ /* 0x0003e20000100800 */
[----:B------:R-:W-:Y:S02]  /*8ed0*/  IMAD.MOV.U32 R4, RZ, RZ, R12 ;  /* 0x000000ffff047224 */ /* 0x000fe400078e000c */
[----:B------:R-:W-:-:S02]  /*8ee0*/  IMAD.MOV.U32 R5, RZ, RZ, R14 ;  /* 0x000000ffff057224 */ /* 0x000fc400078e000e */
[----:B0-----:R-:W-:Y:S01]  /*8ef0*/  IMAD.MOV.U32 R6, RZ, RZ, R16 ;  /* 0x000000ffff067224 */ /* 0x001fe200078e0010 */
[----:B-1----:R-:W2:Y:S04]  /*8f00*/  LDL.LU R60, [R1+0x64] ;  /* 0x00006400013c7983 */ /* 0x002ea80000300800 */
[----:B------:R-:W3:Y:S04]  /*8f10*/  LDL.LU R12, [R1+0x60] ;  /* 0x00006000010c7983 */ /* 0x000ee80000300800 */
[----:B------:R-:W4:Y:S04]  /*8f20*/  LDL.LU R14, [R1+0x74] ;  /* 0x00007400010e7983 */ /* 0x000f280000300800 */
[----:B------:R-:W5:Y:S01]  /*8f30*/  LDL.LU R16, [R1+0x70] ;  /* 0x0000700001107983 */ /* 0x000f620000300800 */
[----:B------:R-:W-:Y:S01]  /*8f40*/  IMAD.MOV.U32 R61, RZ, RZ, R7 ;  /* 0x000000ffff3d7224 */ /* 0x000fe200078e0007 */
[----:B------:R-:W-:Y:S01]  /*8f50*/  F2FP.F16.E4M3.UNPACK_B R2, R52 ;  /* 0x00000034ff02723e */ /* 0x000fe200020006ff */
[----:B------:R-:W-:Y:S01]  /*8f60*/  IMAD.MOV.U32 R7, RZ, RZ, R18 ;  /* 0x000000ffff077224 */ /* 0x000fe200078e0012 */
        /* <DEDUP_REMOVED lines=8> */
[----:B------:R-:W-:Y:S02]  /*8ff0*/  IMAD.MOV.U32 R4, RZ, RZ, R13 ;  /* 0x000000ffff047224 */ /* 0x000fe400078e000d */
[----:B------:R-:W-:Y:S02]  /*9000*/  IMAD.MOV.U32 R5, RZ, RZ, R15 ;  /* 0x000000ffff057224 */ /* 0x000fe400078e000f */
[----:B------:R-:W-:Y:S02]  /*9010*/  IMAD.MOV.U32 R6, RZ, RZ, R17 ;  /* 0x000000ffff067224 */ /* 0x000fe400078e0011 */
[----:B------:R-:W-:Y:S01]  /*9020*/  IMAD.MOV.U32 R7, RZ, RZ, R19 ;  /* 0x000000ffff077224 */ /* 0x000fe200078e0013 */
[----:B----4-:R-:W-:Y:S02]  /*9030*/  F2FP.F16.E4M3.UNPACK_B R3, R14.H1 ;  /* 0x0000000eff03723e */ /* 0x010fe400030006ff */
[----:B-----5:R-:W-:-:S07]  /*9040*/  F2FP.F16.E4M3.UNPACK_B R2, R16.H1 ;  /* 0x00000010ff02723e */ /* 0x020fce00030006ff */
[----:B------:R-:W-:Y:S01]  /*9050*/  HMMA.16816.F32 R24, R4, R2, R24 ;  /* 0x000000020418723c */ /* 0x000fe20000001818 */
[----:B---3--:R-:W-:Y:S02]  /*9060*/  F2FP.F16.E4M3.UNPACK_B R2, R12.H1 ;  /* 0x0000000cff02723e */ /* 0x008fe400030006ff */
[----:B--2---:R-:W-:-:S07]  /*9070*/  F2FP.F16.E4M3.UNPACK_B R3, R60.H1 ;  /* 0x0000003cff03723e */ /* 0x004fce00030006ff */
[----:B------:R-:W-:Y:S01]  /*9080*/  HMMA.16816.F32 R28, R4, R2, R28 ;  /* 0x00000002041c723c */ /* 0x000fe2000000181c */
[----:B------:R-:W-:Y:S02]  /*9090*/  F2FP.F16.E4M3.UNPACK_B R2, R8.H1 ;  /* 0x00000008ff02723e */ /* 0x000fe400030006ff */
[----:B------:R-:W-:Y:S01]  /*90a0*/  F2FP.F16.E4M3.UNPACK_B R3, R59.H1 ;  /* 0x0000003bff03723e */ /* 0x000fe200030006ff */
[----:B------:R-:W2:Y:S01]  /*90b0*/  LDL.LU R8, [R1+0x8a4] ;  /* 0x0008a40001087983 */ /* 0x000ea20000300800 */
[----:B------:R-:W-:-:S03]  /*90c0*/  IMAD.MOV.U32 R59, RZ, RZ, R19 ;  /* 0x000000ffff3b7224 */ /* 0x000fc600078e0013 */
[----:B------:R-:W3:Y:S02]  /*90d0*/  LDL R16, [R1+0x68] ;  /* 0x0000680001107983 */ /* 0x000ee40000100800 */
[----:B------:R-:W-:Y:S01]  /*90e0*/  HMMA.16816.F32 R32, R4, R2, R32 ;  /* 0x000000020420723c */ /* 0x000fe20000001820 */
[----:B------:R-:W-:Y:S02]  /*90f0*/  F2FP.F16.E4M3.UNPACK_B R2, R58.H1 ;  /* 0x0000003aff02723e */ /* 0x000fe400030006ff */
[----:B------:R-:W-:-:S07]  /*9100*/  F2FP.F16.E4M3.UNPACK_B R3, R11.H1 ;  /* 0x0000000bff03723e */ /* 0x000fce00030006ff */
[----:B------:R-:W-:Y:S01]  /*9110*/  HMMA.16816.F32 R36, R4, R2, R36 ;  /* 0x000000020424723c */ /* 0x000fe20000001824 */
[----:B------:R-:W-:Y:S02]  /*9120*/  F2FP.F16.E4M3.UNPACK_B R2, R10.H1 ;  /* 0x0000000aff02723e */ /* 0x000fe400030006ff */
[----:B------:R-:W-:-:S07]  /*9130*/  F2FP.F16.E4M3.UNPACK_B R3, R9.H1 ;  /* 0x00000009ff03723e */ /* 0x000fce00030006ff */
[C---:B------:R-:W-:Y:S01]  /*9140*/  HMMA.16816.F32 R40, R4.reuse, R2, R40 ;  /* 0x000000020428723c */ /* 0x040fe20000001828 */
[----:B------:R-:W-:Y:S02]  /*9150*/  F2FP.F16.E4M3.UNPACK_B R2, R52.H1 ;  /* 0x00000034ff02723e */ /* 0x000fe400030006ff */
[----:B------:R-:W-:Y:S01]  /*9160*/  F2FP.F16.E4M3.UNPACK_B R3, R53.H1 ;  /* 0x00000035ff03723e */ /* 0x000fe200030006ff */
[----:B------:R-:W-:Y:S01]  /*9170*/  IMAD.MOV.U32 R58, RZ, RZ, R17 ;  /* 0x000000ffff3a7224 */ /* 0x000fe200078e0011 */
[----:B------:R-:W4:Y:S05]  /*9180*/  LDL.LU R53, [R1+0x28] ;  /* 0x0000280001357983 */ /* 0x000f2a0000300800 */
[----:B------:R-:W-:Y:S01]  /*9190*/  HMMA.16816.F32 R44, R4, R2, R44 ;  /* 0x00000002042c723c */ /* 0x000fe2000000182c */
[----:B------:R-:W-:Y:S01]  /*91a0*/  F2FP.F16.E4M3.UNPACK_B R2, R57.H1 ;  /* 0x00000039ff02723e */ /* 0x000fe200030006ff */
[----:B------:R-:W-:Y:S01]  /*91b0*/  IMAD.MOV.U32 R57, RZ, RZ, R15 ;  /* 0x000000ffff397224 */ /* 0x000fe200078e000f */
[----:B------:R-:W-:Y:S01]  /*91c0*/  F2FP.F16.E4M3.UNPACK_B R3, R56.H1 ;  /* 0x00000038ff03723e */ /* 0x000fe200030006ff */
[----:B------:R-:W-:-:S02]  /*91d0*/  IMAD.MOV.U32 R56, RZ, RZ, R13 ;  /* 0x000000ffff387224 */ /* 0x000fc400078e000d */
[----:B------:R-:W-:Y:S02]  /*91e0*/  IMAD.MOV.U32 R12, RZ, RZ, R13 ;  /* 0x000000ffff0c7224 */ /* 0x000fe400078e000d */
[----:B------:R-:W-:-:S03]  /*91f0*/  IMAD.MOV.U32 R13, RZ, RZ, R15 ;  /* 0x000000ffff0d7224 */ /* 0x000fc600078e000f */
[----:B------:R-:W-:Y:S01]  /*9200*/  HMMA.16816.F32 R48, R56, R2, R48 ;  /* 0x000000023830723c */ /* 0x000fe20000001830 */
[----:B------:R-:W5:Y:S01]  /*9210*/  LDL.LU R59, [R1+0x6c] ;  /* 0x00006c00013b7983 */ /* 0x000f620000300800 */
[----:B------:R-:W-:Y:S01]  /*9220*/  IMAD.MOV.U32 R14, RZ, RZ, R17 ;  /* 0x000000ffff0e7224 */ /* 0x000fe200078e0011 */
[----:B------:R-:W-:Y:S01]  /*9230*/  F2FP.F16.E4M3.UNPACK_B R2, R55.H1 ;  /* 0x00000037ff02723e */ /* 0x000fe200030006ff */
[----:B------:R-:W-:Y:S01]  /*9240*/  IMAD.MOV.U32 R15, RZ, RZ, R19 ;  /* 0x000000ffff0f7224 */ /* 0x000fe200078e0013 */
[----:B------:R-:W3:Y:S01]  /*9250*/  LDL.LU R56, [R1+0x1c] ;  /* 0x00001c0001387983 */ /* 0x000ee20000300800 */
[----:B------:R-:W-:-:S03]  /*9260*/  F2FP.F16.E4M3.UNPACK_B R3, R0.H1 ;  /* 0x00000000ff03723e */ /* 0x000fc600030006ff */
[----:B------:R-:W3:Y:S04]  /*9270*/  LDL R17, [R1+0x7c] ;  /* 0x00007c0001117983 */ /* 0x000ee80000100800 */
[----:B------:R-:W3:Y:S04]  /*9280*/  LDL.LU R19, [R1+0x18] ;  /* 0x0000180001137983 */ /* 0x000ee80000300800 */
[----:B------:R-:W3:Y:S04]  /*9290*/  LDL.LU R55, [R1+0x8a0] ;  /* 0x0008a00001377983 */ /* 0x000ee80000300800 */
[----:B------:R-:W3:Y:S04]  /*92a0*/  LDL.LU R0, [R1+0x89c] ;  /* 0x00089c0001007983 */ /* 0x000ee80000300800 */
[----:B------:R-:W3:Y:S01]  /*92b0*/  LDL.LU R18, [R1+0x8] ;  /* 0x0000080001127983 */ /* 0x000ee20000300800 */
[----:B------:R-:W-:Y:S03]  /*92c0*/  HMMA.16816.F32 R20, R12, R2, R20 ;  /* 0x000000020c14723c */ /* 0x000fe60000001814 */
[----:B------:R-:W3:Y:S04]  /*92d0*/  LDL.LU R52, [R1+0xc] ;  /* 0x00000c0001347983 */ /* 0x000ee80000300800 */
[----:B------:R-:W3:Y:S04]  /*92e0*/  LDL.LU R57, [R1+0x38] ;  /* 0x0000380001397983 */ /* 0x000ee80000300800 */
[----:B------:R-:W3:Y:S04]  /*92f0*/  LDL.LU R58, [R1+0x3c] ;  /* 0x00003c00013a7983 */ /* 0x000ee80000300800 */
[----:B------:R-:W3:Y:S04]  /*9300*/  LDL.LU R60, [R1+0x48] ;  /* 0x00004800013c7983 */ /* 0x000ee80000300800 */
[----:B------:R-:W3:Y:S04]  /*9310*/  LDL R3, [R1+0x78] ;  /* 0x0000780001037983 */ /* 0x000ee80000100800 */
[----:B--2---:R-:W0:Y:S04]  /*9320*/  LDSM.16.MT88.4 R4, [R8+0xc000] ;  /* 0x00c000000804783b */ /* 0x004e280000004200 */
[----:B------:R-:W1:Y:S01]  /*9330*/  LDSM.16.MT88.4 R8, [R8+0xe000] ;  /* 0x00e000000808783b */ /* 0x000e620000004200 */
[----:B0-----:R-:W-:-:S02]  /*9340*/  IMAD.MOV.U32 R12, RZ, RZ, R4 ;  /* 0x000000ffff0c7224 */ /* 0x001fc400078e0004 */
[----:B------:R-:W-:Y:S02]  /*9350*/  IMAD.MOV.U32 R13, RZ, RZ, R6 ;  /* 0x000000ffff0d7224 */ /* 0x000fe400078e0006 */
[----:B-1----:R-:W-:Y:S02]  /*9360*/  IMAD.MOV.U32 R14, RZ, RZ, R8 ;  /* 0x000000ffff0e7224 */ /* 0x002fe400078e0008 */
[----:B------:R-:W-:Y:S01]  /*9370*/  IMAD.MOV.U32 R15, RZ, RZ, R10 ;  /* 0x000000ffff0f7224 */ /* 0x000fe200078e000a */
[----:B---3--:R-:W-:Y:S02]  /*9380*/  F2FP.F16.E4M3.UNPACK_B R2, R3 ;  /* 0x00000003ff02723e */ /* 0x008fe400020006ff */
[----:B------:R-:W-:-:S07]  /*9390*/  F2FP.F16.E4M3.UNPACK_B R3, R17 ;  /* 0x00000011ff03723e */ /* 0x000fce00020006ff */
[----:B------:R-:W-:Y:S01]  /*93a0*/  HMMA.16816.F32 R24, R12, R2, R24 ;  /* 0x000000020c18723c */ /* 0x000fe20000001818 */
[----:B------:R-:W-:Y:S02]  /*93b0*/  F2FP.F16.E4M3.UNPACK_B R2, R16 ;  /* 0x00000010ff02723e */ /* 0x000fe400020006ff */
[----:B-----5:R-:W-:-:S07]  /*93c0*/  F2FP.F16.E4M3.UNPACK_B R3, R59 ;  /* 0x0000003bff03723e */ /* 0x020fce00020006ff */
[----:B------:R-:W-:Y:S01]  /*93d0*/  HMMA.16816.F32 R28, R12, R2, R28 ;  /* 0x000000020c1c723c */ /* 0x000fe2000000181c */
[----:B------:R-:W-:Y:S02]  /*93e0*/  F2FP.F16.E4M3.UNPACK_B R2, R19 ;  /* 0x00000013ff02723e */ /* 0x000fe400020006ff */
[----:B------:R-:W-:-:S07]  /*93f0*/  F2FP.F16.E4M3.UNPACK_B R3, R56 ;  /* 0x00000038ff03723e */ /* 0x000fce00020006ff */
[----:B------:R-:W-:Y:S01]  /*9400*/  HMMA.16816.F32 R32, R12, R2, R32 ;  /* 0x000000020c20723c */ /* 0x000fe20000001820 */
[----:B----4-:R-:W-:Y:S02]  /*9410*/  F2FP.F16.E4M3.UNPACK_B R2, R53 ;  /* 0x00000035ff02723e */ /* 0x010fe400020006ff */
        /* <DEDUP_REMOVED lines=11> */
[----:B------:R-:W2:Y:S04]  /*94d0*/  LDL.LU R2, [R1+0x78] ;  /* 0x0000780001027983 */ /* 0x000ea80000300800 */
[----:B------:R-:W3:Y:S04]  /*94e0*/  LDL.LU R3, [R1+0x7c] ;  /* 0x00007c0001037983 */ /* 0x000ee80000300800 */
[----:B------:R-:W4:Y:S01]  /*94f0*/  LDL.LU R4, [R1+0x68] ;  /* 0x0000680001047983 */ /* 0x000f220000300800 */
[----:B------:R-:W-:-:S02]  /*9500*/  F2FP.F16.E4M3.UNPACK_B R16, R60 ;  /* 0x0000003cff10723e */ /* 0x000fc400020006ff */
[----:B------:R-:W-:-:S07]  /*9510*/  F2FP.F16.E4M3.UNPACK_B R17, R61 ;  /* 0x0000003dff11723e */ /* 0x000fce00020006ff */
[----:B------:R-:W-:Y:S01]  /*9520*/  HMMA.16816.F32 R20, R12, R16, R20 ;  /* 0x000000100c14723c */ /* 0x000fe20000001814 */
[----:B------:R-:W-:Y:S02]  /*9530*/  IMAD.MOV.U32 R12, RZ, RZ, R5 ;  /* 0x000000ffff0c7224 */ /* 0x000fe400078e0005 */
[----:B------:R-:W-:Y:S02]  /*9540*/  IMAD.MOV.U32 R13, RZ, RZ, R7 ;  /* 0x000000ffff0d7224 */ /* 0x000fe400078e0007 */
[----:B------:R-:W-:Y:S02]  /*9550*/  IMAD.MOV.U32 R14, RZ, RZ, R9 ;  /* 0x000000ffff0e7224 */ /* 0x000fe400078e0009 */
[----:B------:R-:W-:Y:S01]  /*9560*/  IMAD.MOV.U32 R15, RZ, RZ, R11 ;  /* 0x000000ffff0f7224 */ /* 0x000fe200078e000b */
[----:B------:R-:W-:Y:S02]  /*9570*/  F2FP.F16.E4M3.UNPACK_B R17, R59.H1 ;  /* 0x0000003bff11723e */ /* 0x000fe400030006ff */
[----:B------:R-:W5:Y:S01]  /*9580*/  LDL R59, [R1+0x2e0] ;  /* 0x0002e000013b7983 */ /* 0x000f620000100800 */
[----:B--2---:R-:W-:-:S02]  /*9590*/  F2FP.F16.E4M3.UNPACK_B R2, R2.H1 ;  /* 0x00000002ff02723e */ /* 0x004fc400030006ff */
[----:B---3--:R-:W-:-:S07]  /*95a0*/  F2FP.F16.E4M3.UNPACK_B R3, R3.H1 ;  /* 0x00000003ff03723e */ /* 0x008fce00030006ff */
[----:B------:R-:W-:Y:S01]  /*95b0*/  HMMA.16816.F32 R24, R12, R2, R24 ;  /* 0x000000020c18723c */ /* 0x000fe20000001818 */
[----:B----4-:R-:W-:-:S07]  /*95c0*/  F2FP.F16.E4M3.UNPACK_B R16, R4.H1 ;  /* 0x00000004ff10723e */ /* 0x010fce00030006ff */
[----:B------:R-:W-:Y:S01]  /*95d0*/  HMMA.16816.F32 R28, R12, R16, R28 ;  /* 0x000000100c1c723c */ /* 0x000fe2000000181c */
[----:B------:R-:W-:-:S10]  /*95e0*/  F2FP.F16.E4M3.UNPACK_B R17, R0.H1 ;  /* 0x00000000ff11723e */ /* 0x000fd400030006ff */
[----:B------:R-:W-:Y:S04]  /*95f0*/  STL.64 [R1+0x890], R26 ;  /* 0x0008901a01007387 */ /* 0x000fe80000100a00 */
[----:B------:R-:W-:Y:S04]  /*9600*/  STL.64 [R1+0x888], R24 ;  /* 0x0008881801007387 */ /* 0x000fe80000100a00 */
[----:B------:R-:W2:Y:S01]  /*9610*/  LDL.LU R0, [R1+0x898] ;  /* 0x0008980001007983 */ /* 0x000ea20000300800 */
[----:B------:R-:W-:Y:S02]  /*9620*/  F2FP.F16.E4M3.UNPACK_B R2, R19.H1 ;  /* 0x00000013ff02723e */ /* 0x000fe400030006ff */
[----:B------:R-:W-:-:S02]  /*9630*/  F2FP.F16.E4M3.UNPACK_B R3, R56.H1 ;  /* 0x00000038ff03723e */ /* 0x000fc400030006ff */
[----:B------:R-:W-:Y:S02]  /*9640*/  F2FP.F16.E4M3.UNPACK_B R16, R53.H1 ;  /* 0x00000035ff10723e */ /* 0x000fe400030006ff */
[----:B------:R-:W-:-:S03]  /*9650*/  F2FP.F16.E4M3.UNPACK_B R19, R52.H1 ;  /* 0x00000034ff13723e */ /* 0x000fc600030006ff */
[C---:B------:R-:W-:Y:S01]  /*9660*/  HMMA.16816.F32 R32, R12.reuse, R2, R32 ;  /* 0x000000020c20723c */ /* 0x040fe20000001820 */
[----:B------:R-:W-:Y:S02]  /*9670*/  F2FP.F16.E4M3.UNPACK_B R2, R54.H1 ;  /* 0x00000036ff02723e */ /* 0x000fe400030006ff */
[----:B------:R-:W-:Y:S01]  /*9680*/  F2FP.F16.E4M3.UNPACK_B R3, R55.H1 ;  /* 0x00000037ff03723e */ /* 0x000fe200030006ff */
[----:B------:R-:W-:Y:S01]  /*9690*/  IMAD.MOV.U32 R4, RZ, RZ, R5 ;  /* 0x000000ffff047224 */ /* 0x000fe200078e0005 */
[----:B------:R-:W-:Y:S01]  /*96a0*/  F2FP.F16.E4M3.UNPACK_B R18, R18.H1 ;  /* 0x00000012ff12723e */ /* 0x000fe200030006ff */
[----:B------:R-:W-:Y:S02]  /*96b0*/  IMAD.MOV.U32 R6, RZ, RZ, R9 ;  /* 0x000000ffff067224 */ /* 0x000fe400078e0009 */
[C---:B------:R-:W-:Y:S08]  /*96c0*/  HMMA.16816.F32 R36, R12.reuse, R16, R36 ;  /* 0x000000100c24723c */ /* 0x040ff00000001824 */
[----:B------:R-:W-:Y:S01]  /*96d0*/  HMMA.16816.F32 R40, R12, R18, R40 ;  /* 0x000000120c28723c */ /* 0x000fe20000001828 */
[----:B-----5:R-:W-:Y:S04]  /*96e0*/  LDSM.16.MT88.4 R16, [R59+0x10000] ;  /* 0x010000003b10783b */ /* 0x020fe80000004200 */
[----:B------:R-:W-:Y:S04]  /*96f0*/  LDSM.16.MT88.4 R12, [R59+0x12000] ;  /* 0x012000003b0c783b */ /* 0x000fe80000004200 */
[----:B--2---:R-:W0:Y:S04]  /*9700*/  LDSM.16.M88.4 R52, [R0+UR7+0x20080] ;  /* 0x020080070034783b */ /* 0x004e280008000200 */
[----:B0-----:R0:W-:Y:S01]  /*9710*/  STL.64 [R1+0x60], R52 ;  /* 0x0000603401007387 */ /* 0x0011e20000100a00 */
[----:B------:R-:W-:-:S02]  /*9720*/  IMAD.MOV.U32 R25, RZ, RZ, R52 ;  /* 0x000000ffff197224 */ /* 0x000fc400078e0034 */
[----:B------:R-:W-:Y:S01]  /*9730*/  IMAD.MOV.U32 R24, RZ, RZ, R53 ;  /* 0x000000ffff187224 */ /* 0x000fe200078e0035 */
[----:B------:R1:W-:Y:S01]  /*9740*/  STL.64 [R1+0x68], R54 ;  /* 0x0000683601007387 */ /* 0x0003e20000100a00 */
[----:B0-----:R-:W-:Y:S02]  /*9750*/  IMAD.MOV.U32 R52, RZ, RZ, R5 ;  /* 0x000000ffff347224 */ /* 0x001fe400078e0005 */
[----:B------:R-:W-:Y:S02]  /*9760*/  IMAD.MOV.U32 R53, RZ, RZ, R7 ;  /* 0x000000ffff357224 */ /* 0x000fe400078e0007 */
[----:B-1----:R-:W-:Y:S02]  /*9770*/  IMAD.MOV.U32 R54, RZ, RZ, R9 ;  /* 0x000000ffff367224 */ /* 0x002fe400078e0009 */
[----:B------:R-:W-:-:S07]  /*9780*/  IMAD.MOV.U32 R55, RZ, RZ, R11 ;  /* 0x000000ffff377224 */ /* 0x000fce00078e000b */
[----:B------:R-:W-:Y:S01]  /*9790*/  HMMA.16816.F32 R44, R52, R2, R44 ;  /* 0x00000002342c723c */ /* 0x000fe2000000182c */
[----:B------:R-:W0:Y:S01]  /*97a0*/  LDSM.16.M88.4 R52, [R0+UR7+0x20880] ;  /* 0x020880070034783b */ /* 0x000e220008000200 */
[----:B------:R-:W-:-:S03]  /*97b0*/  F2FP.F16.E4M3.UNPACK_B R2, R57.H1 ;  /* 0x00000039ff02723e */ /* 0x000fc600030006ff */
[----:B------:R-:W-:Y:S01]  /*97c0*/  STL [R1+0x880], R59 ;  /* 0x0008803b01007387 */ /* 0x000fe20000100800 */
[----:B------:R-:W-:-:S03]  /*97d0*/  F2FP.F16.E4M3.UNPACK_B R3, R58.H1 ;  /* 0x0000003aff03723e */ /* 0x000fc600030006ff */
[----:B------:R-:W1:Y:S04]  /*97e0*/  LDSM.16.M88.4 R56, [R0+UR7+0x21080] ;  /* 0x021080070038783b */ /* 0x000e680008000200 */
[----:B0-----:R0:W-:Y:S01]  /*97f0*/  STL.64 [R1+0x50], R52 ;  /* 0x0000503401007387 */ /* 0x0011e20000100a00 */
[----:B------:R-:W-:Y:S02]  /*9800*/  IMAD.MOV.U32 R10, RZ, RZ, R52 ;  /* 0x000000ffff0a7224 */ /* 0x000fe400078e0034 */
[----:B------:R-:W-:Y:S01]  /*9810*/  IMAD.MOV.U32 R8, RZ, RZ, R53 ;  /* 0x000000ffff087224 */ /* 0x000fe200078e0035 */
[----:B------:R2:W-:Y:S01]  /*9820*/  STL.64 [R1+0x58], R54 ;  /* 0x0000583601007387 */ /* 0x0005e20000100a00 */
[----:B0-----:R-:W-:Y:S02]  /*9830*/  IMAD.MOV.U32 R52, RZ, RZ, R5 ;  /* 0x000000ffff347224 */ /* 0x001fe400078e0005 */
[----:B------:R-:W-:-:S02]  /*9840*/  IMAD.MOV.U32 R53, RZ, RZ, R7 ;  /* 0x000000ffff357224 */ /* 0x000fc400078e0007 */
[----:B--2---:R-:W-:Y:S02]  /*9850*/  IMAD.MOV.U32 R54, RZ, RZ, R9 ;  /* 0x000000ffff367224 */ /* 0x004fe400078e0009 */
[----:B------:R-:W-:Y:S02]  /*9860*/  IMAD.MOV.U32 R55, RZ, RZ, R11 ;  /* 0x000000ffff377224 */ /* 0x000fe400078e000b */
[----:B------:R-:W-:Y:S02]  /*9870*/  IMAD.MOV.U32 R5, RZ, RZ, R7 ;  /* 0x000000ffff057224 */ /* 0x000fe400078e0007 */
[----:B------:R-:W-:-:S03]  /*9880*/  IMAD.MOV.U32 R7, RZ, RZ, R11 ;  /* 0x000000ffff077224 */ /* 0x000fc600078e000b */
[----:B------:R-:W-:Y:S01]  /*9890*/  HMMA.16816.F32 R48, R52, R2, R48 ;  /* 0x000000023430723c */ /* 0x000fe20000001830 */
[----:B------:R-:W-:Y:S02]  /*98a0*/  F2FP.F16.E4M3.UNPACK_B R2, R60.H1 ;  /* 0x0000003cff02723e */ /* 0x000fe400030006ff */
[----:B------:R-:W-:-:S07]  /*98b0*/  F2FP.F16.E4M3.UNPACK_B R3, R61.H1 ;  /* 0x0000003dff03723e */ /* 0x000fce00030006ff */
[----:B------:R-:W-:Y:S01]  /*98c0*/  HMMA.16816.F32 R20, R4, R2, R20 ;  /* 0x000000020414723c */ /* 0x000fe20000001814 */
[----:B------:R-:W-:Y:S02]  /*98d0*/  F2FP.F16.E4M3.UNPACK_B R2, R25 ;  /* 0x00000019ff02723e */ /* 0x000fe400020006ff */
[----:B------:R-:W-:Y:S02]  /*98e0*/  F2FP.F16.E4M3.UNPACK_B R3, R24 ;  /* 0x00000018ff03723e */ /* 0x000fe400020006ff */
[----:B------:R-:W0:Y:S04]  /*98f0*/  LDSM.16.M88.4 R24, [R0+UR7+0x21880] ;  /* 0x021880070018783b */ /* 0x000e280008000200 */
[----:B-1----:R-:W-:Y:S04]  /*9900*/  STL.64 [R1+0x10], R56 ;  /* 0x0000103801007387 */ /* 0x002fe80000100a00 */
[----:B------:R1:W-:Y:S04]  /*9910*/  STL.64 [R1+0x18], R58 ;  /* 0x0000183a01007387 */ /* 0x0003e80000100a00 */
[----:B0-----:R0:W-:Y:S01]  /*9920*/  STL [R1+0x28], R26 ;  /* 0x0000281a01007387 */ /* 0x0011e20000100800 */
[----:B------:R-:W-:-:S02]  /*9930*/  IMAD.MOV.U32 R60, RZ, RZ, R27 ;  /* 0x000000ffff3c7224 */ /* 0x000fc400078e001b */
[----:B-1----:R-:W-:Y:S02]  /*9940*/  IMAD.MOV.U32 R59, RZ, RZ, R24 ;  /* 0x000000ffff3b7224 */ /* 0x002fe400078e0018 */
[----:B------:R-:W-:Y:S01]  /*9950*/  IMAD.MOV.U32 R58, RZ, RZ, R25 ;  /* 0x000000ffff3a7224 */ /* 0x000fe200078e0019 */
[----:B0-----:R-:W2:Y:S04]  /*9960*/  LDL.LU.64 R26, [R1+0x890] ;  /* 0x00089000011a7983 */ /* 0x001ea80000300a00 */
[----:B------:R-:W2:Y:S01]  /*9970*/  LDL.LU.64 R24, [R1+0x888] ;  /* 0x0008880001187983 */ /* 0x000ea20000300a00 */
[----:B------:R-:W-:Y:S02]  /*9980*/  IMAD.MOV.U32 R4, RZ, RZ, R16 ;  /* 0x000000ffff047224 */ /* 0x000fe400078e0010 */
[----:B------:R-:W-:-:S02]  /*9990*/  IMAD.MOV.U32 R5, RZ, RZ, R18 ;  /* 0x000000ffff057224 */ /* 0x000fc400078e0012 */
[----:B------:R-:W-:Y:S02]  /*99a0*/  IMAD.MOV.U32 R6, RZ, RZ, R12 ;  /* 0x000000ffff067224 */ /* 0x000fe400078e000c */
[----:B------:R-:W-:Y:S02]  /*99b0*/  IMAD.MOV.U32 R7, RZ, RZ, R14 ;  /* 0x000000ffff077224 */ /* 0x000fe400078e000e */
[----:B------:R-:W-:Y:S02]  /*99c0*/  IMAD.MOV.U32 R9, RZ, RZ, R18 ;  /* 0x000000ffff097224 */ /* 0x000fe400078e0012 */
[----:B------:R-:W-:Y:S02]  /*99d0*/  IMAD.MOV.U32 R11, RZ, RZ, R14 ;  /* 0x000000ffff0b7224 */ /* 0x000fe400078e000e */
[----:B------:R-:W-:Y:S02]  /*99e0*/  IMAD.MOV.U32 R53, RZ, RZ, R56 ;  /* 0x000000ffff357224 */ /* 0x000fe400078e0038 */
[----:B------:R-:W-:Y:S01]  /*99f0*/  IMAD.MOV.U32 R52, RZ, RZ, R57 ;  /* 0x000000ffff347224 */ /* 0x000fe200078e0039 */
[----:B------:R-:W-:Y:S01]  /*9a00*/  STL [R1+0x864], R60 ;  /* 0x0008643c01007387 */ /* 0x000fe20000100800 */
[----:B--2---:R-:W-:Y:S01]  /*9a10*/  HMMA.16816.F32 R24, R4, R2, R24 ;  /* 0x000000020418723c */ /* 0x004fe20000001818 */
[----:B------:R-:W-:Y:S01]  /*9a20*/  F2FP.F16.E4M3.UNPACK_B R2, R10 ;  /* 0x0000000aff02723e */ /* 0x000fe200020006ff */
[----:B------:R-:W-:Y:S01]  /*9a30*/  IMAD.MOV.U32 R10, RZ, RZ, R12 ;  /* 0x000000ffff0a7224 */ /* 0x000fe200078e000c */
[----:B------:R-:W-:Y:S01]  /*9a40*/  F2FP.F16.E4M3.UNPACK_B R3, R8 ;  /* 0x00000008ff03723e */ /* 0x000fe200020006ff */
[----:B------:R-:W-:Y:S01]  /*9a50*/  IMAD.MOV.U32 R8, RZ, RZ, R16 ;  /* 0x000000ffff087224 */ /* 0x000fe200078e0010 */
[----:B------:R-:W0:Y:S06]  /*9a60*/  LDSM.16.M88.4 R4, [R0+UR7+0x22080] ;  /* 0x022080070004783b */ /* 0x000e2c0008000200 */
[----:B------:R-:W-:Y:S01]  /*9a70*/  HMMA.16816.F32 R28, R8, R2, R28 ;  /* 0x00000002081c723c */ /* 0x000fe2000000181c */
[----:B------:R-:W-:-:S02]  /*9a80*/  F2FP.F16.E4M3.UNPACK_B R2, R53 ;  /* 0x00000035ff02723e */ /* 0x000fc400020006ff */
[----:B------:R-:W-:Y:S02]  /*9a90*/  F2FP.F16.E4M3.UNPACK_B R3, R52 ;  /* 0x00000034ff03723e */ /* 0x000fe400020006ff */
[----:B------:R-:W1:Y:S05]  /*9aa0*/  LDSM.16.M88.4 R52, [R0+UR7+0x23080] ;  /* 0x023080070034783b */ /* 0x000e6a0008000200 */
[----:B------:R-:W-:Y:S01]  /*9ab0*/  HMMA.16816.F32 R32, R8, R2, R32 ;  /* 0x000000020820723c */ /* 0x000fe20000001820 */
[----:B------:R-:W-:Y:S02]  /*9ac0*/  F2FP.F16.E4M3.UNPACK_B R2, R59 ;  /* 0x0000003bff02723e */ /* 0x000fe400020006ff */
[----:B------:R-:W-:-:S07]  /*9ad0*/  F2FP.F16.E4M3.UNPACK_B R3, R58 ;  /* 0x0000003aff03723e */ /* 0x000fce00020006ff */
[C---:B------:R-:W-:Y:S01]  /*9ae0*/  HMMA.16816.F32 R36, R8.reuse, R2, R36 ;  /* 0x000000020824723c */ /* 0x040fe20000001824 */
[----:B0-----:R-:W-:Y:S02]  /*9af0*/  F2FP.F16.E4M3.UNPACK_B R2, R4 ;  /* 0x00000004ff02723e */ /* 0x001fe400020006ff */
[----:B------:R-:W-:Y:S01]  /*9b00*/  F2FP.F16.E4M3.UNPACK_B R3, R5 ;  /* 0x00000005ff03723e */ /* 0x000fe200020006ff */
[----:B------:R-:W-:Y:S06]  /*9b10*/  STL [R1+0x868], R7 ;  /* 0x0008680701007387 */ /* 0x000fec0000100800 */
[----:B------:R-:W-:Y:S01]  /*9b20*/  HMMA.16816.F32 R40, R8, R2, R40 ;  /* 0x000000020828723c */ /* 0x000fe20000001828 */
[----:B------:R-:W0:Y:S01]  /*9b30*/  LDSM.16.M88.4 R8, [R0+UR7+0x22880] ;  /* 0x022880070008783b */ /* 0x000e220008000200 */
[----:B-1----:R-:W-:-:S02]  /*9b40*/  IMAD.MOV.U32 R57, RZ, RZ, R52 ;  /* 0x000000ffff397224 */ /* 0x002fc400078e0034 */
[----:B------:R-:W-:Y:S01]  /*9b50*/  IMAD.MOV.U32 R56, RZ, RZ, R53 ;  /* 0x000000ffff387224 */ /* 0x000fe200078e0035 */
[----:B------:R-:W-:Y:S04]  /*9b60*/  STL.64 [R1+0x38], R54 ;  /* 0x0000383601007387 */ /* 0x000fe80000100a00 */
[----:B------:R-:W1:Y:S01]  /*9b70*/  LDSM.16.M88.4 R52, [R0+UR7+0x23880] ;  /* 0x023880070034783b */ /* 0x000e620008000200 */
[----:B0-----:R-:W-:Y:S02]  /*9b80*/  F2FP.F16.E4M3.UNPACK_B R2, R8 ;  /* 0x00000008ff02723e */ /* 0x001fe400020006ff */
[----:B------:R-:W-:Y:S01]  /*9b90*/  F2FP.F16.E4M3.UNPACK_B R3, R9 ;  /* 0x00000009ff03723e */ /* 0x000fe200020006ff */
[----:B-1----:R-:W-:Y:S01]  /*9ba0*/  IMAD.MOV.U32 R7, RZ, RZ, R52 ;  /* 0x000000ffff077224 */ /* 0x002fe200078e0034 */
[----:B------:R0:W-:Y:S01]  /*9bb0*/  STL [R1+0x48], R54 ;  /* 0x0000483601007387 */ /* 0x0001e20000100800 */
[----:B------:R-:W-:-:S02]  /*9bc0*/  IMAD.MOV.U32 R60, RZ, RZ, R53 ;  /* 0x000000ffff3c7224 */ /* 0x000fc400078e0035 */
[----:B------:R-:W-:Y:S02]  /*9bd0*/  IMAD.MOV.U32 R61, RZ, RZ, R55 ;  /* 0x000000ffff3d7224 */ /* 0x000fe400078e0037 */
[----:B------:R-:W-:Y:S02]  /*9be0*/  IMAD.MOV.U32 R52, RZ, RZ, R16 ;  /* 0x000000ffff347224 */ /* 0x000fe400078e0010 */
[----:B------:R-:W-:Y:S02]  /*9bf0*/  IMAD.MOV.U32 R53, RZ, RZ, R18 ;  /* 0x000000ffff357224 */ /* 0x000fe400078e0012 */
[----:B------:R-:W-:Y:S02]  /*9c00*/  IMAD.MOV.U32 R55, RZ, RZ, R14 ;  /* 0x000000ffff377224 */ /* 0x000fe400078e000e */
[----:B0-----:R-:W-:-:S07]  /*9c10*/  IMAD.MOV.U32 R54, RZ, RZ, R12 ;  /* 0x000000ffff367224 */ /* 0x001fce00078e000c */
[----:B------:R-:W-:Y:S01]  /*9c20*/  HMMA.16816.F32 R44, R52, R2, R44 ;  /* 0x00000002342c723c */ /* 0x000fe2000000182c */
[----:B------:R-:W-:Y:S02]  /*9c30*/  F2FP.F16.E4M3.UNPACK_B R2, R57 ;  /* 0x00000039ff02723e */ /* 0x000fe400020006ff */
[----:B------:R-:W-:-:S07]  /*9c40*/  F2FP.F16.E4M3.UNPACK_B R3, R56 ;  /* 0x00000038ff03723e */ /* 0x000fce00020006ff */
[----:B------:R-:W-:Y:S01]  /*9c50*/  HMMA.16816.F32 R48, R52, R2, R48 ;  /* 0x000000023430723c */ /* 0x000fe20000001830 */
[----:B------:R-:W-:Y:S01]  /*9c60*/  F2FP.F16.E4M3.UNPACK_B R2, R7 ;  /* 0x00000007ff02723e */ /* 0x000fe200020006ff */
[----:B------:R-:W2:Y:S01]  /*9c70*/  LDL.LU R55, [R1+0x14] ;  /* 0x0000140001377983 */ /* 0x000ea20000300800 */
[----:B------:R-:W-:-:S15]  /*9c80*/  F2FP.F16.E4M3.UNPACK_B R3, R60 ;  /* 0x0000003cff03723e */ /* 0x000fde00020006ff */
[----:B------:R-:W-:Y:S01]  /*9c90*/  NOP ;  /* 0x0000000000007918 */ /* 0x000fe20000000000 */
        /* <DEDUP_REMOVED lines=9> */
[----:B------:R-:W4:Y:S04]  /*9d30*/  LDL.LU R18, [R1+0x54] ;  /* 0x0000540001127983 */ /* 0x000f280000300800 */
[----:B------:R-:W5:Y:S02]  /*9d40*/  LDL.LU R12, [R1+0x50] ;  /* 0x00005000010c7983 */ /* 0x000f640000300800 */
[----:B------:R-:W-:Y:S02]  /*9d50*/  HMMA.16816.F32 R20, R48, R2, R20 ;  /* 0x000000023014723c */ /* 0x000fe40000001814 */
[----:B------:R-:W2:Y:S04]  /*9d60*/  LDL.LU R14, [R1+0x64] ;  /* 0x00006400010e7983 */ /* 0x000ea80000300800 */
[----:B------:R-:W2:Y:S01]  /*9d70*/  LDL.LU R3, [R1+0x60] ;  /* 0x0000600001037983 */ /* 0x000ea20000300800 */
[----:B------:R-:W-:-:S02]  /*9d80*/  IMAD.MOV.U32 R48, RZ, RZ, R17 ;  /* 0x000000ffff307224 */ /* 0x000fc400078e0011 */
[----:B------:R-:W-:Y:S02]  /*9d90*/  IMAD.MOV.U32 R49, RZ, RZ, R19 ;  /* 0x000000ffff317224 */ /* 0x000fe400078e0013 */
[----:B------:R-:W-:Y:S02]  /*9da0*/  IMAD.MOV.U32 R50, RZ, RZ, R13 ;  /* 0x000000ffff327224 */ /* 0x000fe400078e000d */
[----:B------:R-:W-:-:S06]  /*9db0*/  IMAD.MOV.U32 R51, RZ, RZ, R15 ;  /* 0x000000ffff337224 */ /* 0x000fcc00078e000f */
[----:B------:R-:W-:Y:S04]  /*9dc0*/  STL.64 [R1+0x878], R22 ;  /* 0x0008781601007387 */ /* 0x000fe80000100a00 */
[----:B------:R0:W-:Y:S01]  /*9dd0*/  STL.64 [R1+0x870], R20 ;  /* 0x0008701401007387 */ /* 0x0001e20000100a00 */
[----:B--2---:R-:W-:Y:S02]  /*9de0*/  F2FP.F16.E4M3.UNPACK_B R2, R3.H1 ;  /* 0x00000003ff02723e */ /* 0x004fe400030006ff */
[----:B------:R-:W-:-:S07]  /*9df0*/  F2FP.F16.E4M3.UNPACK_B R3, R14.H1 ;  /* 0x0000000eff03723e */ /* 0x000fce00030006ff */
[----:B------:R-:W-:Y:S01]  /*9e00*/  HMMA.16816.F32 R24, R48, R2, R24 ;  /* 0x000000023018723c */ /* 0x000fe20000001818 */
[----:B-----5:R-:W-:Y:S02]  /*9e10*/  F2FP.F16.E4M3.UNPACK_B R2, R12.H1 ;  /* 0x0000000cff02723e */ /* 0x020fe400030006ff */
[----:B----4-:R-:W-:-:S07]  /*9e20*/  F2FP.F16.E4M3.UNPACK_B R3, R18.H1 ;  /* 0x00000012ff03723e */ /* 0x010fce00030006ff */
[----:B------:R-:W-:Y:S01]  /*9e30*/  HMMA.16816.F32 R28, R48, R2, R28 ;  /* 0x00000002301c723c */ /* 0x000fe2000000181c */
[----:B---3--:R-:W-:Y:S02]  /*9e40*/  F2FP.F16.E4M3.UNPACK_B R2, R16.H1 ;  /* 0x00000010ff02723e */ /* 0x008fe400030006ff */
[----:B------:R-:W-:-:S07]  /*9e50*/  F2FP.F16.E4M3.UNPACK_B R3, R55.H1 ;  /* 0x00000037ff03723e */ /* 0x000fce00030006ff */
[C---:B------:R-:W-:Y:S01]  /*9e60*/  HMMA.16816.F32 R32, R48.reuse, R2, R32 ;  /* 0x000000023020723c */ /* 0x040fe20000001820 */
[----:B------:R-:W-:Y:S02]  /*9e70*/  F2FP.F16.E4M3.UNPACK_B R2, R59.H1 ;  /* 0x0000003bff02723e */ /* 0x000fe400030006ff */
[----:B------:R-:W2:Y:S01]  /*9e80*/  LDL.LU R59, [R1+0x880] ;  /* 0x00088000013b7983 */ /* 0x000ea20000300800 */
[----:B------:R-:W-:Y:S01]  /*9e90*/  F2FP.F16.E4M3.UNPACK_B R3, R58.H1 ;  /* 0x0000003aff03723e */ /* 0x000fe200030006ff */
[----:B0-----:R-:W-:Y:S02]  /*9ea0*/  IMAD.MOV.U32 R20, RZ, RZ, R54 ;  /* 0x000000ffff147224 */ /* 0x001fe400078e0036 */
[----:B------:R-:W-:Y:S01]  /*9eb0*/  IMAD.MOV.U32 R21, RZ, RZ, R53 ;  /* 0x000000ffff157224 */ /* 0x000fe200078e0035 */
[----:B------:R-:W3:Y:S03]  /*9ec0*/  LDL R14, [R1+0x68] ;  /* 0x00006800010e7983 */ /* 0x000ee60000100800 */
[C---:B------:R-:W-:Y:S01]  /*9ed0*/  HMMA.16816.F32 R36, R48.reuse, R2, R36 ;  /* 0x000000023024723c */ /* 0x040fe20000001824 */
[----:B------:R-:W-:Y:S01]  /*9ee0*/  F2FP.F16.E4M3.UNPACK_B R2, R4.H1 ;  /* 0x00000004ff02723e */ /* 0x000fe200030006ff */
[----:B------:R-:W-:Y:S01]  /*9ef0*/  IMAD.MOV.U32 R22, RZ, RZ, R52 ;  /* 0x000000ffff167224 */ /* 0x000fe200078e0034 */
[----:B------:R-:W-:Y:S01]  /*9f00*/  F2FP.F16.E4M3.UNPACK_B R3, R5.H1 ;  /* 0x00000005ff03723e */ /* 0x000fe200030006ff */
[----:B------:R-:W-:Y:S01]  /*9f10*/  IMAD.MOV.U32 R23, RZ, RZ, R0 ;  /* 0x000000ffff177224 */ /* 0x000fe200078e0000 */
[----:B------:R-:W4:Y:S05]  /*9f20*/  LDL R12, [R1+0x6c] ;  /* 0x00006c00010c7983 */ /* 0x000f2a0000100800 */
[----:B------:R-:W-:Y:S01]  /*9f30*/  HMMA.16816.F32 R40, R48, R2, R40 ;  /* 0x000000023028723c */ /* 0x000fe20000001828 */
[----:B------:R-:W-:-:S02]  /*9f40*/  F2FP.F16.E4M3.UNPACK_B R2, R8.H1 ;  /* 0x00000008ff02723e */ /* 0x000fc400030006ff */
[----:B------:R-:W-:Y:S01]  /*9f50*/  F2FP.F16.E4M3.UNPACK_B R3, R9.H1 ;  /* 0x00000009ff03723e */ /* 0x000fe200030006ff */
[----:B------:R-:W-:Y:S01]  /*9f60*/  IMAD.MOV.U32 R58, RZ, RZ, R13 ;  /* 0x000000ffff3a7224 */ /* 0x000fe200078e000d */
[----:B------:R-:W5:Y:S04]  /*9f70*/  LDL.LU R9, [R1+0x18] ;  /* 0x0000180001097983 */ /* 0x000f680000300800 */
[----:B------:R-:W3:Y:S01]  /*9f80*/  LDL.LU R8, [R1+0x1c] ;  /* 0x00001c0001087983 */ /* 0x000ee20000300800 */
[----:B------:R-:W-:Y:S01]  /*9f90*/  HMMA.16816.F32 R44, R48, R2, R44 ;  /* 0x00000002302c723c */ /* 0x000fe2000000182c */
[----:B------:R-:W-:Y:S01]  /*9fa0*/  F2FP.F16.E4M3.UNPACK_B R2, R57.H1 ;  /* 0x00000039ff02723e */ /* 0x000fe200030006ff */
[----:B------:R-:W-:Y:S01]  /*9fb0*/  IMAD.MOV.U32 R57, RZ, RZ, R19 ;  /* 0x000000ffff397224 */ /* 0x000fe200078e0013 */
[----:B------:R-:W-:Y:S01]  /*9fc0*/  F2FP.F16.E4M3.UNPACK_B R3, R56.H1 ;  /* 0x00000038ff03723e */ /* 0x000fe200030006ff */
[----:B------:R-:W-:Y:S01]  /*9fd0*/  IMAD.MOV.U32 R56, RZ, RZ, R17 ;  /* 0x000000ffff387224 */ /* 0x000fe200078e0011 */
[----:B--2---:R-:W0:Y:S04]  /*9fe0*/  LDSM.16.MT88.4 R48, [R59+0x14000] ;  /* 0x014000003b30783b */ /* 0x004e280000004200 */
[----:B------:R1:W2:Y:S02]  /*9ff0*/  LDSM.16.MT88.4 R52, [R59+0x16000] ;  /* 0x016000003b34783b */ /* 0x0002a40000004200 */
[----:B-1----:R-:W-:-:S07]  /*a000*/  IMAD.MOV.U32 R59, RZ, RZ, R15 ;  /* 0x000000ffff3b7224 */ /* 0x002fce00078e000f */
[----:B------:R-:W-:Y:S01]  /*a010*/  HMMA.16816.F32 R56, R56, R2, R20 ;  /* 0x000000023838723c */ /* 0x000fe20000001814 */
[----:B------:R-:W2:Y:S04]  /*a020*/  LDL.LU.64 R22, [R1+0x878] ;  /* 0x0008780001167983 */ /* 0x000ea80000300a00 */
[----:B------:R-:W2:Y:S01]  /*a030*/  LDL.LU.64 R20, [R1+0x870] ;  /* 0x0008700001147983 */ /* 0x000ea20000300a00 */
[----:B------:R-:W-:Y:S01]  /*a040*/  IMAD.MOV.U32 R16, RZ, RZ, R17 ;  /* 0x000000ffff107224 */ /* 0x000fe200078e0011 */
[----:B------:R-:W-:Y:S01]  /*a050*/  F2FP.F16.E4M3.UNPACK_B R2, R7.H1 ;  /* 0x00000007ff02723e */ /* 0x000fe200030006ff */
[----:B------:R-:W-:Y:S01]  /*a060*/  IMAD.MOV.U32 R17, RZ, RZ, R19 ;  /* 0x000000ffff117224 */ /* 0x000fe200078e0013 */
[----:B------:R-:W-:Y:S01]  /*a070*/  F2FP.F16.E4M3.UNPACK_B R3, R60.H1 ;  /* 0x0000003cff03723e */ /* 0x000fe200030006ff */
[----:B------:R-:W-:Y:S01]  /*a080*/  IMAD.MOV.U32 R18, RZ, RZ, R13 ;  /* 0x000000ffff127224 */ /* 0x000fe200078e000d */
[----:B------:R-:W3:Y:S01]  /*a090*/  LDL.LU R0, [R1+0x28] ;  /* 0x0000280001007983 */ /* 0x000ee20000300800 */
[----:B------:R-:W-:-:S03]  /*a0a0*/  IMAD.MOV.U32 R19, RZ, RZ, R15 ;  /* 0x000000ffff137224 */ /* 0x000fc600078e000f */
[----:B------:R-:W3:Y:S04]  /*a0b0*/  LDL.LU R7, [R1+0x868] ;  /* 0x0008680001077983 */ /* 0x000ee80000300800 */
[----:B------:R-:W3:Y:S01]  /*a0c0*/  LDL.LU R60, [R1+0x864] ;  /* 0x00086400013c7983 */ /* 0x000ee20000300800 */
[----:B--2---:R-:W-:Y:S03]  /*a0d0*/  HMMA.16816.F32 R20, R16, R2, R20 ;  /* 0x000000021014723c */ /* 0x004fe60000001814 */
[----:B------:R-:W2:Y:S04]  /*a0e0*/  LDL.LU R18, [R1+0x58] ;  /* 0x0000580001127983 */ /* 0x000ea80000300800 */
[----:B------:R-:W5:Y:S04]  /*a0f0*/  LDL.LU R19, [R1+0x5c] ;  /* 0x00005c0001137983 */ /* 0x000f680000300800 */
[----:B------:R-:W5:Y:S04]  /*a100*/  LDL.LU R16, [R1+0x38] ;  /* 0x0000380001107983 */ /* 0x000f680000300800 */
[----:B------:R-:W5:Y:S04]  /*a110*/  LDL.LU R17, [R1+0x3c] ;  /* 0x00003c0001117983 */ /* 0x000f680000300800 */
[----:B------:R-:W5:Y:S01]  /*a120*/  LDL R4, [R1+0x48] ;  /* 0x0000480001047983 */ /* 0x000f620000100800 */
[----:B---3--:R-:W-:Y:S01]  /*a130*/  F2FP.F16.E4M3.UNPACK_B R2, R14 ;  /* 0x0000000eff02723e */ /* 0x008fe200020006ff */
[----:B0-----:R-:W-:Y:S01]  /*a140*/  IMAD.MOV.U32 R13, RZ, RZ, R50 ;  /* 0x000000ffff0d7224 */ /* 0x001fe200078e0032 */
[----:B----4-:R-:W-:Y:S01]  /*a150*/  F2FP.F16.E4M3.UNPACK_B R3, R12 ;  /* 0x0000000cff03723e */ /* 0x010fe200020006ff */
[----:B------:R-:W-:-:S02]  /*a160*/  IMAD.MOV.U32 R12, RZ, RZ, R48 ;  /* 0x000000ffff0c7224 */ /* 0x000fc400078e0030 */
[----:B------:R-:W-:Y:S02]  /*a170*/  IMAD.MOV.U32 R14, RZ, RZ, R52 ;  /* 0x000000ffff0e7224 */ /* 0x000fe400078e0034 */
[----:B------:R-:W-:-:S07]  /*a180*/  IMAD.MOV.U32 R15, RZ, RZ, R54 ;  /* 0x000000ffff0f7224 */ /* 0x000fce00078e0036 */
[----:B------:R-:W-:Y:S01]  /*a190*/  HMMA.16816.F32 R24, R12, R2, R24 ;  /* 0x000000020c18723c */ /* 0x000fe20000001818 */
[----:B------:R-:W-:Y:S02]  /*a1a0*/  F2FP.F16.E4M3.UNPACK_B R5, R61 ;  /* 0x0000003dff05723e */ /* 0x000fe400020006ff */
[----:B--2---:R-:W-:Y:S02]  /*a1b0*/  F2FP.F16.E4M3.UNPACK_B R2, R18 ;  /* 0x00000012ff02723e */ /* 0x004fe400020006ff */
[----:B-----5:R-:W-:-:S07]  /*a1c0*/  F2FP.F16.E4M3.UNPACK_B R3, R19 ;  /* 0x00000013ff03723e */ /* 0x020fce00020006ff */
        /* <DEDUP_REMOVED lines=11> */
[----:B------:R-:W-:Y:S02]  /*a280*/  F2FP.F16.E4M3.UNPACK_B R3, R11 ;  /* 0x0000000bff03723e */ /* 0x000fe400020006ff */
[----:B------:R-:W-:-:S05]  /*a290*/  F2FP.F16.E4M3.UNPACK_B R4, R4 ;  /* 0x00000004ff04723e */ /* 0x000fca00020006ff */
[----:B------:R-:W-:Y:S01]  /*a2a0*/  HMMA.16816.F32 R44, R12, R2, R44 ;  /* 0x000000020c2c723c */ /* 0x000fe2000000182c */
[----:B------:R-:W-:Y:S02]  /*a2b0*/  F2FP.F16.E4M3.UNPACK_B R2, R16 ;  /* 0x00000010ff02723e */ /* 0x000fe400020006ff */
[----:B------:R-:W-:-:S05]  /*a2c0*/  F2FP.F16.E4M3.UNPACK_B R3, R17 ;  /* 0x00000011ff03723e */ /* 0x000fca00020006ff */
[----:B------:R-:W-:Y:S01]  /*a2d0*/  HMMA.16816.F32 R20, R12, R4, R20 ;  /* 0x000000040c14723c */ /* 0x000fe20000001814 */
[----:B------:R-:W-:Y:S02]  /*a2e0*/  F2FP.F16.E4M3.UNPACK_B R4, R18.H1 ;  /* 0x00000012ff04723e */ /* 0x000fe400030006ff */
[----:B------:R-:W-:-:S05]  /*a2f0*/  F2FP.F16.E4M3.UNPACK_B R5, R19.H1 ;  /* 0x00000013ff05723e */ /* 0x000fca00030006ff */
[----:B------:R-:W-:Y:S01]  /*a300*/  HMMA.16816.F32 R56, R12, R2, R56 ;  /* 0x000000020c38723c */ /* 0x000fe20000001838 */
[----:B------:R-:W-:Y:S01]  /*a310*/  IMAD.MOV.U32 R12, RZ, RZ, R49 ;  /* 0x000000ffff0c7224 */ /* 0x000fe200078e0031 */
[----:B------:R-:W2:Y:S01]  /*a320*/  LDL.LU R2, [R1+0x68] ;  /* 0x0000680001027983 */ /* 0x000ea20000300800 */
[----:B------:R-:W-:Y:S02]  /*a330*/  IMAD.MOV.U32 R13, RZ, RZ, R51 ;  /* 0x000000ffff0d7224 */ /* 0x000fe400078e0033 */
[----:B------:R-:W-:Y:S01]  /*a340*/  IMAD.MOV.U32 R14, RZ, RZ, R53 ;  /* 0x000000ffff0e7224 */ /* 0x000fe200078e0035 */
[----:B------:R-:W3:Y:S01]  /*a350*/  LDL.LU R3, [R1+0x6c] ;  /* 0x00006c0001037983 */ /* 0x000ee20000300800 */
[----:B------:R-:W-:-:S03]  /*a360*/  IMAD.MOV.U32 R15, RZ, RZ, R55 ;  /* 0x000000ffff0f7224 */ /* 0x000fc600078e0037 */
[----:B------:R-:W4:Y:S04]  /*a370*/  LDL R54, [R1+0x2e0] ;  /* 0x0002e00001367983 */ /* 0x000f280000100800 */
[----:B------:R-:W-:Y:S01]  /*a380*/  HMMA.16816.F32 R28, R12, R4, R28 ;  /* 0x000000040c1c723c */ /* 0x000fe2000000181c */
[----:B------:R-:W-:-:S15]  /*a390*/  F2FP.F16.E4M3.UNPACK_B R5, R60.H1 ;  /* 0x0000003cff05723e */ /* 0x000fde00030006ff */
[----:B------:R-:W-:-:S03]  /*a3a0*/  NOP ;  /* 0x0000000000007918 */ /* 0x000fc60000000000 */
[----:B------:R-:W-:Y:S04]  /*a3b0*/  STL.64 [R1+0x858], R30 ;  /* 0x0008581e01007387 */ /* 0x000fe80000100a00 */
[----:B------:R-:W-:Y:S04]  /*a3c0*/  STL.64 [R1+0x850], R28 ;  /* 0x0008501c01007387 */ /* 0x000fe80000100a00 */
[----:B------:R-:W5:Y:S04]  /*a3d0*/  LDL.LU R60, [R1+0x860] ;  /* 0x00086000013c7983 */ /* 0x000f680000300800 */
[----:B------:R-:W5:Y:S01]  /*a3e0*/  LDL.LU R48, [R1+0x48] ;  /* 0x0000480001307983 */ /* 0x000f620000300800 */
[----:B------:R-:W-:-:S02]  /*a3f0*/  F2FP.F16.E4M3.UNPACK_B R4, R0.H1 ;  /* 0x00000000ff04723e */ /* 0x000fc400030006ff */
[----:B------:R-:W-:Y:S02]  /*a400*/  F2FP.F16.E4M3.UNPACK_B R6, R6.H1 ;  /* 0x00000006ff06723e */ /* 0x000fe400030006ff */
[----:B------:R-:W-:-:S03]  /*a410*/  F2FP.F16.E4M3.UNPACK_B R7, R7.H1 ;  /* 0x00000007ff07723e */ /* 0x000fc600030006ff */
[C---:B------:R-:W-:Y:S08]  /*a420*/  HMMA.16816.F32 R36, R12.reuse, R4, R36 ;  /* 0x000000040c24723c */ /* 0x040ff00000001824 */
[----:B------:R-:W-:Y:S01]  /*a430*/  HMMA.16816.F32 R40, R12, R6, R40 ;  /* 0x000000060c28723c */ /* 0x000fe20000001828 */
[----:B------:R-:W-:Y:S02]  /*a440*/  F2FP.F16.E4M3.UNPACK_B R16, R16.H1 ;  /* 0x00000010ff10723e */ /* 0x000fe400030006ff */
[----:B------:R-:W-:-:S02]  /*a450*/  F2FP.F16.E4M3.UNPACK_B R17, R17.H1 ;  /* 0x00000011ff11723e */ /* 0x000fc400030006ff */
[----:B--2---:R-:W-:Y:S02]  /*a460*/  F2FP.F16.E4M3.UNPACK_B R2, R2.H1 ;  /* 0x00000002ff02723e */ /* 0x004fe400030006ff */
[----:B---3--:R-:W-:Y:S01]  /*a470*/  F2FP.F16.E4M3.UNPACK_B R3, R3.H1 ;  /* 0x00000003ff03723e */ /* 0x008fe200030006ff */
[----:B----4-:R-:W-:Y:S06]  /*a480*/  LDSM.16.MT88.4 R4, [R54+0x18000] ;  /* 0x018000003604783b */ /* 0x010fec0000004200 */
[----:B------:R-:W-:Y:S01]  /*a490*/  HMMA.16816.F32 R24, R12, R2, R24 ;  /* 0x000000020c18723c */ /* 0x000fe20000001818 */
[----:B------:R-:W-:-:S02]  /*a4a0*/  F2FP.F16.E4M3.UNPACK_B R2, R9.H1 ;  /* 0x00000009ff02723e */ /* 0x000fc400030006ff */
[----:B------:R-:W-:-:S07]  /*a4b0*/  F2FP.F16.E4M3.UNPACK_B R3, R8.H1 ;  /* 0x00000008ff03723e */ /* 0x000fce00030006ff */
[----:B------:R-:W-:Y:S01]  /*a4c0*/  HMMA.16816.F32 R32, R12, R2, R32 ;  /* 0x000000020c20723c */ /* 0x000fe20000001820 */
[----:B------:R-:W-:Y:S02]  /*a4d0*/  F2FP.F16.E4M3.UNPACK_B R2, R10.H1 ;  /* 0x0000000aff02723e */ /* 0x000fe400030006ff */
[----:B------:R-:W-:-:S07]  /*a4e0*/  F2FP.F16.E4M3.UNPACK_B R3, R11.H1 ;  /* 0x0000000bff03723e */ /* 0x000fce00030006ff */
[----:B------:R-:W-:Y:S01]  /*a4f0*/  HMMA.16816.F32 R44, R12, R2, R44 ;  /* 0x000000020c2c723c */ /* 0x000fe2000000182c */
[----:B-----5:R-:W0:Y:S04]  /*a500*/  LDSM.16.M88.4 R8, [R60+UR7+0x20080] ;  /* 0x020080073c08783b */ /* 0x020e280008000200 */
[----:B------:R-:W1:Y:S01]  /*a510*/  LDSM.16.M88.4 R12, [R60+UR7+0x20880] ;  /* 0x020880073c0c783b */ /* 0x000e620008000200 */
[----:B------:R-:W-:Y:S02]  /*a520*/  F2FP.F16.E4M3.UNPACK_B R2, R48.H1 ;  /* 0x00000030ff02723e */ /* 0x000fe400030006ff */
[----:B------:R-:W-:Y:S01]  /*a530*/  F2FP.F16.E4M3.UNPACK_B R3, R61.H1 ;  /* 0x0000003dff03723e */ /* 0x000fe200030006ff */
[----:B0-----:R-:W-:Y:S04]  /*a540*/  STL.64 [R1+0x20], R8 ;  /* 0x0000200801007387 */ /* 0x001fe80000100a00 */
[----:B------:R-:W-:Y:S01]  /*a550*/  STL.64 [R1+0x28], R10 ;  /* 0x0000280a01007387 */ /* 0x000fe20000100a00 */
[----:B-1----:R-:W-:-:S03]  /*a560*/  IMAD.MOV.U32 R18, RZ, RZ, R12 ;  /* 0x000000ffff127224 */ /* 0x002fc600078e000c */
[----:B------:R-:W-:Y:S01]  /*a570*/  STL [R1+0x848], R54 ;  /* 0x0008483601007387 */ /* 0x000fe20000100800 */
[----:B------:R-:W-:-:S03]  /*a580*/  IMAD.MOV.U32 R0, RZ, RZ, R13 ;  /* 0x000000ffff007224 */ /* 0x000fc600078e000d */
[----:B------:R0:W-:Y:S04]  /*a590*/  STL.64 [R1+0x10], R12 ;  /* 0x0000100c01007387 */ /* 0x0001e80000100a00 */
[----:B------:R1:W-:Y:S01]  /*a5a0*/  STL.64 [R1+0x18], R14 ;  /* 0x0000180e01007387 */ /* 0x0003e20000100a00 */
[----:B------:R-:W-:Y:S02]  /*a5b0*/  IMAD.MOV.U32 R28, RZ, RZ, R8 ;  /* 0x000000ffff1c7224 */ /* 0x000fe400078e0008 */
[----:B0-----:R-:W-:Y:S02]  /*a5c0*/  IMAD.MOV.U32 R12, RZ, RZ, R49 ;  /* 0x000000ffff0c7224 */ /* 0x001fe400078e0031 */
[----:B------:R-:W-:Y:S02]  /*a5d0*/  IMAD.MOV.U32 R13, RZ, RZ, R51 ;  /* 0x000000ffff0d7224 */ /* 0x000fe400078e0033 */
[----:B-1----:R-:W-:Y:S01]  /*a5e0*/  IMAD.MOV.U32 R14, RZ, RZ, R53 ;  /* 0x000000ffff0e7224 */ /* 0x002fe200078e0035 */
[----:B------:R-:W0:Y:S01]  /*a5f0*/  LDSM.16.M88.4 R48, [R60+UR7+0x21080] ;  /* 0x021080073c30783b */ /* 0x000e220008000200 */
[----:B------:R-:W-:-:S07]  /*a600*/  IMAD.MOV.U32 R15, RZ, RZ, R55 ;  /* 0x000000ffff0f7224 */ /* 0x000fce00078e0037 */
[----:B------:R-:W-:Y:S01]  /*a610*/  HMMA.16816.F32 R20, R12, R2, R20 ;  /* 0x000000020c14723c */ /* 0x000fe20000001814 */
[----:B------:R-:W-:Y:S02]  /*a620*/  F2FP.F16.E4M3.UNPACK_B R2, R28 ;  /* 0x0000001cff02723e */ /* 0x000fe400020006ff */
[----:B------:R-:W1:Y:S01]  /*a630*/  LDSM.16.M88.4 R28, [R60+UR7+0x21880] ;  /* 0x021880073c1c783b */ /* 0x000e620008000200 */
[----:B------:R-:W-:-:S03]  /*a640*/  IMAD.MOV.U32 R19, RZ, RZ, R9 ;  /* 0x000000ffff137224 */ /* 0x000fc600078e0009 */
[----:B------:R1:W2:Y:S04]  /*a650*/  LDSM.16.MT88.4 R8, [R54+0x1a000] ;  /* 0x01a000003608783b */ /* 0x0002a80000004200 */
[----:B0-----:R-:W-:Y:S04]  /*a660*/  STL.64 [R1], R48 ;  /* 0x0000003001007387 */ /* 0x001fe80000100a00 */
[----:B------:R-:W-:Y:S01]  /*a670*/  STL.64 [R1+0x8], R50 ;  /* 0x0000083201007387 */ /* 0x000fe20000100a00 */
[----:B-1----:R-:W-:-:S03]  /*a680*/  IMAD.MOV.U32 R54, RZ, RZ, R28 ;  /* 0x000000ffff367224 */ /* 0x002fc600078e001c */
[----:B------:R-:W-:Y:S01]  /*a690*/  STL.64 [R1+0x68], R30 ;  /* 0x0000681e01007387 */ /* 0x000fe20000100a00 */
[----:B------:R-:W-:-:S03]  /*a6a0*/  IMAD.MOV.U32 R55, RZ, RZ, R29 ;  /* 0x000000ffff377224 */ /* 0x000fc600078e001d */
[----:B------:R-:W0:Y:S01]  /*a6b0*/  LDSM.16.M88.4 R28, [R60+UR7+0x22080] ;  /* 0x022080073c1c783b */ /* 0x000e220008000200 */
[----:B------:R-:W-:Y:S01]  /*a6c0*/  HMMA.16816.F32 R56, R12, R16, R56 ;  /* 0x000000100c38723c */ /* 0x000fe20000001838 */
[----:B------:R-:W-:Y:S01]  /*a6d0*/  F2FP.F16.E4M3.UNPACK_B R3, R19 ;  /* 0x00000013ff03723e */ /* 0x000fe200020006ff */
[----:B------:R-:W-:Y:S02]  /*a6e0*/  IMAD.MOV.U32 R12, RZ, RZ, R4 ;  /* 0x000000ffff0c7224 */ /* 0x000fe400078e0004 */
[----:B------:R-:W-:Y:S02]  /*a6f0*/  IMAD.MOV.U32 R13, RZ, RZ, R6 ;  /* 0x000000ffff0d7224 */ /* 0x000fe400078e0006 */
[----:B--2---:R-:W-:Y:S02]  /*a700*/  IMAD.MOV.U32 R14, RZ, RZ, R8 ;  /* 0x000000ffff0e7224 */ /* 0x004fe400078e0008 */
[----:B------:R-:W-:-:S07]  /*a710*/  IMAD.MOV.U32 R15, RZ, RZ, R10 ;  /* 0x000000ffff0f7224 */ /* 0x000fce00078e000a */
[----:B------:R-:W-:Y:S01]  /*a720*/  HMMA.16816.F32 R24, R12, R2, R24 ;  /* 0x000000020c18723c */ /* 0x000fe20000001818 */
[----:B------:R-:W-:Y:S01]  /*a730*/  F2FP.F16.E4M3.UNPACK_B R3, R0 ;  /* 0x00000000ff03723e */ /* 0x000fe200020006ff */
[----:B0-----:R0:W-:Y:S01]  /*a740*/  STL.64 [R1+0x58], R30 ;  /* 0x0000581e01007387 */ /* 0x0011e20000100a00 */
[----:B------:R-:W-:Y:S02]  /*a750*/  IMAD.MOV.U32 R0, RZ, RZ, R30 ;  /* 0x000000ffff007224 */ /* 0x000fe400078e001e */
[----:B------:R-:W-:Y:S02]  /*a760*/  IMAD.MOV.U32 R51, RZ, RZ, R28 ;  /* 0x000000ffff337224 */ /* 0x000fe400078e001c */
[----:B------:R-:W-:Y:S01]  /*a770*/  IMAD.MOV.U32 R50, RZ, RZ, R29 ;  /* 0x000000ffff327224 */ /* 0x000fe200078e001d */
[----:B0-----:R-:W2:Y:S04]  /*a780*/  LDL.LU.64 R30, [R1+0x858] ;  /* 0x00085800011e7983 */ /* 0x001ea80000300a00 */
[----:B------:R-:W2:Y:S01]  /*a790*/  LDL.LU.64 R28, [R1+0x850] ;  /* 0x00085000011c7983 */ /* 0x000ea20000300a00 */
[----:B------:R-:W-:Y:S01]  /*a7a0*/  F2FP.F16.E4M3.UNPACK_B R2, R18 ;  /* 0x00000012ff02723e */ /* 0x000fe200020006ff */
[----:B------:R-:W-:-:S02]  /*a7b0*/  IMAD.MOV.U32 R17, RZ, RZ, R48 ;  /* 0x000000ffff117224 */ /* 0x000fc400078e0030 */
[----:B------:R-:W-:-:S04]  /*a7c0*/  IMAD.MOV.U32 R16, RZ, RZ, R49 ;  /* 0x000000ffff107224 */ /* 0x000fc800078e0031 */
[C---:B--2---:R-:W-:Y:S01]  /*a7d0*/  HMMA.16816.F32 R28, R12.reuse, R2, R28 ;  /* 0x000000020c1c723c */ /* 0x044fe2000000181c */
[----:B------:R-:W-:Y:S02]  /*a7e0*/  F2FP.F16.E4M3.UNPACK_B R2, R17 ;  /* 0x00000011ff02723e */ /* 0x000fe400020006ff */
[----:B------:R-:W-:Y:S02]  /*a7f0*/  F2FP.F16.E4M3.UNPACK_B R3, R16 ;  /* 0x00000010ff03723e */ /* 0x000fe400020006ff */
[----:B------:R-:W0:Y:S05]  /*a800*/  LDSM.16.M88.4 R16, [R60+UR7+0x22880] ;  /* 0x022880073c10783b */ /* 0x000e2a0008000200 */
[----:B------:R-:W-:Y:S01]  /*a810*/  HMMA.16816.F32 R32, R12, R2, R32 ;  /* 0x000000020c20723c */ /* 0x000fe20000001820 */
[----:B------:R-:W-:-:S02]  /*a820*/  F2FP.F16.E4M3.UNPACK_B R2, R54 ;  /* 0x00000036ff02723e */ /* 0x000fc400020006ff */
[----:B------:R-:W-:-:S07]  /*a830*/  F2FP.F16.E4M3.UNPACK_B R3, R55 ;  /* 0x00000037ff03723e */ /* 0x000fce00020006ff */
[----:B------:R-:W-:Y:S01]  /*a840*/  HMMA.16816.F32 R36, R12, R2, R36 ;  /* 0x000000020c24723c */ /* 0x000fe20000001824 */
[----:B------:R-:W-:Y:S02]  /*a850*/  F2FP.F16.E4M3.UNPACK_B R2, R51 ;  /* 0x00000033ff02723e */ /* 0x000fe400020006ff */
[----:B------:R-:W-:-:S07]  /*a860*/  F2FP.F16.E4M3.UNPACK_B R3, R50 ;  /* 0x00000032ff03723e */ /* 0x000fce00020006ff */
[----:B------:R-:W-:Y:S01]  /*a870*/  HMMA.16816.F32 R40, R12, R2, R40 ;  /* 0x000000020c28723c */ /* 0x000fe20000001828 */
[----:B------:R-:W1:Y:S04]  /*a880*/  LDSM.16.M88.4 R12, [R60+UR7+0x23080] ;  /* 0x023080073c0c783b */ /* 0x000e680008000200 */
[----:B0-----:R0:W-:Y:S01]  /*a890*/  STL.64 [R1+0x38], R18 ;  /* 0x0000381201007387 */ /* 0x0011e20000100a00 */
[----:B------:R-:W-:Y:S02]  /*a8a0*/  IMAD.MOV.U32 R49, RZ, RZ, R16 ;  /* 0x000000ffff317224 */ /* 0x000fe400078e0010 */
[----:B------:R-:W-:Y:S02]  /*a8b0*/  IMAD.MOV.U32 R48, RZ, RZ, R17 ;  /* 0x000000ffff307224 */ /* 0x000fe400078e0011 */
[----:B-1----:R-:W-:Y:S01]  /*a8c0*/  IMAD.MOV.U32 R53, RZ, RZ, R12 ;  /* 0x000000ffff357224 */ /* 0x002fe200078e000c */
[----:B------:R-:W-:Y:S01]  /*a8d0*/  STL [R1+0x48], R14 ;  /* 0x0000480e01007387 */ /* 0x000fe20000100800 */
[----:B------:R-:W-:-:S02]  /*a8e0*/  IMAD.MOV.U32 R52, RZ, RZ, R13 ;  /* 0x000000ffff347224 */ /* 0x000fc400078e000d */
[----:B------:R-:W-:Y:S02]  /*a8f0*/  IMAD.MOV.U32 R61, RZ, RZ, R15 ;  /* 0x000000ffff3d7224 */ /* 0x000fe400078e000f */
[----:B------:R1:W2:Y:S01]  /*a900*/  LDSM.16.M88.4 R12, [R60+UR7+0x23880] ;  /* 0x023880073c0c783b */ /* 0x0002a20008000200 */
[----:B------:R-:W-:Y:S01]  /*a910*/  F2FP.F16.E4M3.UNPACK_B R2, R49 ;  /* 0x00000031ff02723e */ /* 0x000fe200020006ff */
[----:B------:R-:W-:Y:S01]  /*a920*/  IMAD.MOV.U32 R16, RZ, RZ, R4 ;  /* 0x000000ffff107224 */ /* 0x000fe200078e0004 */
[----:B------:R-:W-:Y:S01]  /*a930*/  F2FP.F16.E4M3.UNPACK_B R3, R48 ;  /* 0x00000030ff03723e */ /* 0x000fe200020006ff */
[----:B------:R-:W-:Y:S02]  /*a940*/  IMAD.MOV.U32 R17, RZ, RZ, R6 ;  /* 0x000000ffff117224 */ /* 0x000fe400078e0006 */
[----:B0-----:R-:W-:Y:S02]  /*a950*/  IMAD.MOV.U32 R18, RZ, RZ, R8 ;  /* 0x000000ffff127224 */ /* 0x001fe400078e0008 */
[----:B------:R-:W-:Y:S01]  /*a960*/  IMAD.MOV.U32 R19, RZ, RZ, R10 ;  /* 0x000000ffff137224 */ /* 0x000fe200078e000a */
[----:B-1----:R-:W3:Y:S04]  /*a970*/  LDL.LU R60, [R1+0x4] ;  /* 0x00000400013c7983 */ /* 0x002ee80000300800 */
[----:B------:R-:W4:Y:S02]  /*a980*/  LDL.LU R4, [R1] ;  /* 0x0000000001047983 */ /* 0x000f240000300800 */
[----:B------:R-:W-:Y:S01]  /*a990*/  HMMA.16816.F32 R44, R16, R2, R44 ;  /* 0x00000002102c723c */ /* 0x000fe2000000182c */
[----:B------:R-:W-:Y:S01]  /*a9a0*/  F2FP.F16.E4M3.UNPACK_B R2, R53 ;  /* 0x00000035ff02723e */ /* 0x000fe200020006ff */
[----:B------:R-:W5:Y:S01]  /*a9b0*/  LDL.LU R6, [R1+0x14] ;  /* 0x0000140001067983 */ /* 0x000f620000300800 */
[----:B------:R-:W-:-:S03]  /*a9c0*/  F2FP.F16.E4M3.UNPACK_B R3, R52 ;  /* 0x00000034ff03723e */ /* 0x000fc600020006ff */
[----:B------:R-:W3:Y:S04]  /*a9d0*/  LDL.LU R8, [R1+0x10] ;  /* 0x0000100001087983 */ /* 0x000ee80000300800 */
[----:B------:R-:W-:Y:S01]  /*a9e0*/  HMMA.16816.F32 R56, R16, R2, R56 ;  /* 0x000000021038723c */ /* 0x000fe20000001838 */
[----:B------:R-:W3:Y:S01]  /*a9f0*/  LDL.LU R10, [R1+0x24] ;  /* 0x00002400010a7983 */ /* 0x000ee20000300800 */
[----:B--2---:R-:W-:Y:S02]  /*aa00*/  F2FP.F16.E4M3.UNPACK_B R2, R12 ;  /* 0x0000000cff02723e */ /* 0x004fe400020006ff */
[----:B------:R-:W-:-:S07]  /*aa10*/  F2FP.F16.E4M3.UNPACK_B R3, R13 ;  /* 0x0000000dff03723e */ /* 0x000fce00020006ff */
[----:B------:R-:W-:Y:S01]  /*aa20*/  HMMA.16816.F32 R20, R16, R2, R20 ;  /* 0x000000021014723c */ /* 0x000fe20000001814 */
[----:B------:R-:W2:Y:S01]  /*aa30*/  LDL.LU R3, [R1+0x20] ;  /* 0x0000200001037983 */ /* 0x000ea20000300800 */
[----:B------:R-:W-:Y:S02]  /*aa40*/  IMAD.MOV.U32 R16, RZ, RZ, R5 ;  /* 0x000000ffff107224 */ /* 0x000fe400078e0005 */
[----:B------:R-:W-:Y:S02]  /*aa50*/  IMAD.MOV.U32 R17, RZ, RZ, R7 ;  /* 0x000000ffff117224 */ /* 0x000fe400078e0007 */
[----:B------:R-:W-:Y:S02]  /*aa60*/  IMAD.MOV.U32 R18, RZ, RZ, R9 ;  /* 0x000000ffff127224 */ /* 0x000fe400078e0009 */
[----:B------:R-:W-:Y:S01]  /*aa70*/  IMAD.MOV.U32 R19, RZ, RZ, R11 ;  /* 0x000000ffff137224 */ /* 0x000fe200078e000b */
[----:B--2---:R-:W-:Y:S02]  /*aa80*/  F2FP.F16.E4M3.UNPACK_B R2, R3.H1 ;  /* 0x00000003ff02723e */ /* 0x004fe400030006ff */
[----:B---3--:R-:W-:-:S07]  /*aa90*/  F2FP.F16.E4M3.UNPACK_B R3, R10.H1 ;  /* 0x0000000aff03723e */ /* 0x008fce00030006ff */
[----:B------:R-:W-:Y:S01]  /*aaa0*/  HMMA.16816.F32 R24, R16, R2, R24 ;  /* 0x000000021018723c */ /* 0x000fe20000001818 */
[----:B------:R-:W-:Y:S02]  /*aab0*/  F2FP.F16.E4M3.UNPACK_B R2, R8.H1 ;  /* 0x00000008ff02723e */ /* 0x000fe400030006ff */
[----:B-----5:R-:W-:-:S07]  /*aac0*/  F2FP.F16.E4M3.UNPACK_B R3, R6.H1 ;  /* 0x00000006ff03723e */ /* 0x020fce00030006ff */
[----:B------:R-:W-:Y:S01]  /*aad0*/  HMMA.16816.F32 R28, R16, R2, R28 ;  /* 0x00000002101c723c */ /* 0x000fe2000000181c */
[----:B----4-:R-:W-:Y:S02]  /*aae0*/  F2FP.F16.E4M3.UNPACK_B R2, R4.H1 ;  /* 0x00000004ff02723e */ /* 0x010fe400030006ff */
[----:B------:R-:W-:-:S07]  /*aaf0*/  F2FP.F16.E4M3.UNPACK_B R3, R60.H1 ;  /* 0x0000003cff03723e */ /* 0x000fce00030006ff */
[C---:B------:R-:W-:Y:S01]  /*ab00*/  HMMA.16816.F32 R32, R16.reuse, R2, R32 ;  /* 0x000000021020723c */ /* 0x040fe20000001820 */
[----:B------:R-:W-:Y:S02]  /*ab10*/  F2FP.F16.E4M3.UNPACK_B R2, R54.H1 ;  /* 0x00000036ff02723e */ /* 0x000fe400030006ff */
[----:B------:R-:W2:Y:S01]  /*ab20*/  LDL.LU R54, [R1+0x848] ;  /* 0x0008480001367983 */ /* 0x000ea20000300800 */
[----:B------:R-:W-:Y:S01]  /*ab30*/  F2FP.F16.E4M3.UNPACK_B R3, R55.H1 ;  /* 0x00000037ff03723e */ /* 0x000fe200030006ff */
[----:B------:R-:W-:Y:S02]  /*ab40*/  IMAD.MOV.U32 R4, RZ, RZ, R5 ;  /* 0x000000ffff047224 */ /* 0x000fe400078e0005 */
[----:B------:R-:W3:Y:S04]  /*ab50*/  LDL.LU R10, [R1+0x2c] ;  /* 0x00002c00010a7983 */ /* 0x000ee80000300800 */
[----:B------:R-:W-:Y:S01]  /*ab60*/  HMMA.16816.F32 R36, R16, R2, R36 ;  /* 0x000000021024723c */ /* 0x000fe20000001824 */
[----:B------:R-:W-:Y:S01]  /*ab70*/  F2FP.F16.E4M3.UNPACK_B R2, R51.H1 ;  /* 0x00000033ff02723e */ /* 0x000fe200030006ff */
[----:B------:R-:W-:Y:S01]  /*ab80*/  IMAD.MOV.U32 R55, RZ, RZ, R11 ;  /* 0x000000ffff377224 */ /* 0x000fe200078e000b */
[----:B------:R-:W-:Y:S01]  /*ab90*/  F2FP.F16.E4M3.UNPACK_B R3, R50.H1 ;  /* 0x00000032ff03723e */ /* 0x000fe200030006ff */
[----:B------:R-:W4:Y:S01]  /*aba0*/  LDL R8, [R1+0x8] ;  /* 0x0000080001087983 */ /* 0x000f220000100800 */
[----:B------:R-:W-:-:S03]  /*abb0*/  IMAD.MOV.U32 R6, RZ, RZ, R9 ;  /* 0x000000ffff067224 */ /* 0x000fc600078e0009 */
[----:B------:R-:W5:Y:S02]  /*abc0*/  LDL R60, [R1+0xc] ;  /* 0x00000c00013c7983 */ /* 0x000f640000100800 */
[----:B------:R-:W-:Y:S01]  /*abd0*/  HMMA.16816.F32 R40, R16, R2, R40 ;  /* 0x000000021028723c */ /* 0x000fe20000001828 */
[----:B------:R-:W-:Y:S02]  /*abe0*/  F2FP.F16.E4M3.UNPACK_B R2, R49.H1 ;  /* 0x00000031ff02723e */ /* 0x000fe400030006ff */
[----:B------:R-:W-:-:S07]  /*abf0*/  F2FP.F16.E4M3.UNPACK_B R3, R48.H1 ;  /* 0x00000030ff03723e */ /* 0x000fce00030006ff */
[----:B------:R-:W-:Y:S01]  /*ac00*/  HMMA.16816.F32 R44, R16, R2, R44 ;  /* 0x00000002102c723c */ /* 0x000fe2000000182c */
[----:B------:R-:W-:Y:S01]  /*ac10*/  F2FP.F16.E4M3.UNPACK_B R2, R53.H1 ;  /* 0x00000035ff02723e */ /* 0x000fe200030006ff */
[----:B------:R-:W-:Y:S01]  /*ac20*/  IMAD.MOV.U32 R53, RZ, RZ, R7 ;  /* 0x000000ffff357224 */ /* 0x000fe200078e0007 */
[----:B------:R-:W-:Y:S01]  /*ac30*/  F2FP.F16.E4M3.UNPACK_B R3, R52.H1 ;  /* 0x00000034ff03723e */ /* 0x000fe200030006ff */
[----:B------:R-:W-:Y:S02]  /*ac40*/  IMAD.MOV.U32 R52, RZ, RZ, R5 ;  /* 0x000000ffff347224 */ /* 0x000fe400078e0005 */
[----:B------:R-:W-:Y:S02]  /*ac50*/  IMAD.MOV.U32 R5, RZ, RZ, R7 ;  /* 0x000000ffff057224 */ /* 0x000fe400078e0007 */
[----:B------:R-:W-:Y:S01]  /*ac60*/  IMAD.MOV.U32 R7, RZ, RZ, R11 ;  /* 0x000000ffff077224 */ /* 0x000fe200078e000b */
[----:B--2---:R-:W0:Y:S04]  /*ac70*/  LDSM.16.MT88.4 R48, [R54+0x1c000] ;  /* 0x01c000003630783b */ /* 0x004e280000004200 */
[----:B------:R1:W2:Y:S02]  /*ac80*/  LDSM.16.MT88.4 R16, [R54+0x1e000] ;  /* 0x01e000003610783b */ /* 0x0002a40000004200 */
[----:B-1----:R-:W-:-:S07]  /*ac90*/  IMAD.MOV.U32 R54, RZ, RZ, R9 ;  /* 0x000000ffff367224 */ /* 0x002fce00078e0009 */
[----:B------:R-:W-:Y:S01]  /*aca0*/  HMMA.16816.F32 R56, R52, R2, R56 ;  /* 0x000000023438723c */ /* 0x000fe20000001838 */
[----:B------:R-:W3:Y:S01]  /*acb0*/  LDL.LU R52, [R1+0x5c] ;  /* 0x00005c0001347983 */ /* 0x000ee20000300800 */
[----:B------:R-:W-:Y:S02]  /*acc0*/  F2FP.F16.E4M3.UNPACK_B R2, R12.H1 ;  /* 0x0000000cff02723e */ /* 0x000fe400030006ff */
[----:B------:R-:W-:Y:S01]  /*acd0*/  F2FP.F16.E4M3.UNPACK_B R3, R13.H1 ;  /* 0x0000000dff03723e */ /* 0x000fe200030006ff */
[----:B------:R-:W3:Y:S04]  /*ace0*/  LDL.LU R53, [R1+0x38] ;  /* 0x0000380001357983 */ /* 0x000ee80000300800 */
[----:B------:R-:W3:Y:S04]  /*acf0*/  LDL.LU R54, [R1+0x3c] ;  /* 0x00003c0001367983 */ /* 0x000ee80000300800 */
[----:B------:R-:W3:Y:S01]  /*ad00*/  LDL.LU R55, [R1+0x48] ;  /* 0x0000480001377983 */ /* 0x000ee20000300800 */
[----:B------:R-:W-:Y:S03]  /*ad10*/  HMMA.16816.F32 R20, R4, R2, R20 ;  /* 0x000000020414723c */ /* 0x000fe60000001814 */
[----:B------:R-:W3:Y:S04]  /*ad20*/  LDL R9, [R1+0x18] ;  /* 0x0000180001097983 */ /* 0x000ee80000100800 */
[----:B------:R-:W3:Y:S04]  /*ad30*/  LDL.LU R11, [R1+0x1c] ;  /* 0x00001c00010b7983 */ /* 0x000ee80000300800 */
[----:B------:R-:W3:Y:S04]  /*ad40*/  LDL.LU R12, [R1+0x68] ;  /* 0x00006800010c7983 */ /* 0x000ee80000300800 */
[----:B------:R-:W3:Y:S04]  /*ad50*/  LDL.LU R13, [R1+0x6c] ;  /* 0x00006c00010d7983 */ /* 0x000ee80000300800 */
[----:B------:R-:W3:Y:S01]  /*ad60*/  LDL R3, [R1+0x28] ;  /* 0x0000280001037983 */ /* 0x000ee20000100800 */
[----:B0-----:R-:W-:-:S02]  /*ad70*/  IMAD.MOV.U32 R4, RZ, RZ, R48 ;  /* 0x000000ffff047224 */ /* 0x001fc400078e0030 */
[----:B------:R-:W-:Y:S02]  /*ad80*/  IMAD.MOV.U32 R5, RZ, RZ, R50 ;  /* 0x000000ffff057224 */ /* 0x000fe400078e0032 */
[----:B--2---:R-:W-:Y:S02]  /*ad90*/  IMAD.MOV.U32 R6, RZ, RZ, R16 ;  /* 0x000000ffff067224 */ /* 0x004fe400078e0010 */
[----:B------:R-:W-:Y:S01]  /*ada0*/  IMAD.MOV.U32 R7, RZ, RZ, R18 ;  /* 0x000000ffff077224 */ /* 0x000fe200078e0012 */
[----:B---3--:R-:W-:Y:S02]  /*adb0*/  F2FP.F16.E4M3.UNPACK_B R2, R3 ;  /* 0x00000003ff02723e */ /* 0x008fe400020006ff */
[----:B------:R-:W-:-:S07]  /*adc0*/  F2FP.F16.E4M3.UNPACK_B R3, R10 ;  /* 0x0000000aff03723e */ /* 0x000fce00020006ff */
[----:B------:R-:W-:Y:S01]  /*add0*/  HMMA.16816.F32 R24, R4, R2, R24 ;  /* 0x000000020418723c */ /* 0x000fe20000001818 */
[----:B------:R-:W-:Y:S02]  /*ade0*/  F2FP.F16.E4M3.UNPACK_B R2, R9 ;  /* 0x00000009ff02723e */ /* 0x000fe400020006ff */
[----:B------:R-:W-:-:S07]  /*adf0*/  F2FP.F16.E4M3.UNPACK_B R3, R11 ;  /* 0x0000000bff03723e */ /* 0x000fce00020006ff */
[C---:B------:R-:W-:Y:S01]  /*ae00*/  HMMA.16816.F32 R28, R4.reuse, R2, R28 ;  /* 0x00000002041c723c */ /* 0x040fe2000000181c */
[----:B----4-:R-:W-:Y:S02]  /*ae10*/  F2FP.F16.E4M3.UNPACK_B R2, R8 ;  /* 0x00000008ff02723e */ /* 0x010fe400020006ff */
[----:B-----5:R-:W-:Y:S02]  /*ae20*/  F2FP.F16.E4M3.UNPACK_B R3, R60 ;  /* 0x0000003cff03723e */ /* 0x020fe400020006ff */
[----:B------:R-:W2:Y:S05]  /*ae30*/  LDL R60, [R1+0x2dc] ;  /* 0x0002dc00013c7983 */ /* 0x000eaa0000100800 */
[----:B------:R-:W-:Y:S01]  /*ae40*/  HMMA.16816.F32 R32, R4, R2, R32 ;  /* 0x000000020420723c */ /* 0x000fe20000001820 */
[----:B------:R-:W-:-:S02]  /*ae50*/  F2FP.F16.E4M3.UNPACK_B R2, R12 ;  /* 0x0000000cff02723e */ /* 0x000fc400020006ff */
        /* <DEDUP_REMOVED lines=10> */
[C---:B------:R-:W-:Y:S01]  /*af00*/  HMMA.16816.F32 R56, R4.reuse, R2, R56 ;  /* 0x000000020438723c */ /* 0x040fe20000001838 */
[----:B------:R-:W3:Y:S01]  /*af10*/  LDL.LU R3, [R1+0x28] ;  /* 0x0000280001037983 */ /* 0x000ee20000300800 */
[----:B------:R-:W0:Y:S01]  /*af20*/  S2R R0, SR_TID.X ;  /* 0x0000000000007919 */ /* 0x000e220000002100 */
[----:B------:R-:W-:Y:S02]  /*af30*/  F2FP.F16.E4M3.UNPACK_B R8, R14 ;  /* 0x0000000eff08723e */ /* 0x000fe400020006ff */
[----:B------:R-:W-:Y:S01]  /*af40*/  F2FP.F16.E4M3.UNPACK_B R9, R15 ;  /* 0x0000000fff09723e */ /* 0x000fe200020006ff */
[----:B------:R-:W4:Y:S06]  /*af50*/  LDL.LU R48, [R1+0x18] ;  /* 0x0000180001307983 */ /* 0x000f2c0000300800 */
[----:B------:R-:W-:Y:S01]  /*af60*/  HMMA.16816.F32 R20, R4, R8, R20 ;  /* 0x000000080414723c */ /* 0x000fe20000001814 */
[----:B------:R-:W-:-:S02]  /*af70*/  IMAD.MOV.U32 R4, RZ, RZ, R49 ;  /* 0x000000ffff047224 */ /* 0x000fc400078e0031 */
[----:B------:R-:W-:Y:S02]  /*af80*/  IMAD.MOV.U32 R5, RZ, RZ, R51 ;  /* 0x000000ffff057224 */ /* 0x000fe400078e0033 */
[----:B------:R-:W-:Y:S02]  /*af90*/  IMAD.MOV.U32 R6, RZ, RZ, R17 ;  /* 0x000000ffff067224 */ /* 0x000fe400078e0011 */
[----:B------:R-:W-:Y:S02]  /*afa0*/  IMAD.MOV.U32 R7, RZ, RZ, R19 ;  /* 0x000000ffff077224 */ /* 0x000fe400078e0013 */
[----:B0-----:R-:W-:-:S05]  /*afb0*/  IMAD.SHL.U32 R0, R0, 0x2, RZ ;  /* 0x0000000200007824 */ /* 0x001fca00078e00ff */
[----:B------:R-:W-:-:S04]  /*afc0*/  LOP3.LUT R0, R0, 0x6, RZ, 0xc0, !PT ;  /* 0x0000000600007812 */ /* 0x000fc800078ec0ff */
[----:B------:R-:W-:-:S04]  /*afd0*/  IADD3 R0, P0, PT, R0, UR5, RZ ;  /* 0x0000000500007c10 */ /* 0x000fc8000ff1e0ff */
[----:B------:R-:W-:Y:S02]  /*afe0*/  IADD3 R8, P3, PT, R0, 0x9, RZ ;  /* 0x0000000900087810 */ /* 0x000fe40007f7e0ff */
[----:B--2---:R-:W-:-:S04]  /*aff0*/  LOP3.LUT R16, R60, 0x8, RZ, 0xfc, !PT ;  /* 0x000000083c107812 */ /* 0x004fc800078efcff */
[C---:B------:R-:W-:Y:S02]  /*b000*/  ISETP.GT.U32.AND P2, PT, R8.reuse, R16, PT ;  /* 0x000000100800720c */ /* 0x040fe40003f44070 */
[----:B---3--:R-:W-:Y:S02]  /*b010*/  F2FP.F16.E4M3.UNPACK_B R2, R3.H1 ;  /* 0x00000003ff02723e */ /* 0x008fe400030006ff */
[----:B------:R-:W-:Y:S02]  /*b020*/  F2FP.F16.E4M3.UNPACK_B R3, R10.H1 ;  /* 0x0000000aff03723e */ /* 0x000fe400030006ff */
[----:B------:R-:W2:Y:S04]  /*b030*/  LDL R10, [R1+0x41c] ;  /* 0x00041c00010a7983 */ /* 0x000ea80000100800 */
[----:B------:R-:W3:Y:S01]  /*b040*/  LDL.LU R50, [R1+0xc] ;  /* 0x00000c0001327983 */ /* 0x000ee20000300800 */
[----:B------:R-:W-:Y:S03]  /*b050*/  HMMA.16816.F32 R24, R4, R2, R24 ;  /* 0x000000020418723c */ /* 0x000fe60000001818 */
[----:B------:R0:W-:Y:S04]  /*b060*/  STL [R1+0x70], R16 ;  /* 0x0000701001007387 */ /* 0x0001e80000100800 */
[----:B0-----:R-:W5:Y:S04]  /*b070*/  LDL R16, [R1+0x418] ;  /* 0x0004180001107983 */ /* 0x001f680000100800 */
[----:B------:R-:W2:Y:S01]  /*b080*/  LDL.LU R3, [R1+0x8] ;  /* 0x0000080001037983 */ /* 0x000ea20000300800 */
[----:B------:R-:W-:Y:S01]  /*b090*/  ISETP.GT.U32.AND P1, PT, R8, R60, PT ;  /* 0x0000003c0800720c */ /* 0x000fe20003f24070 */
[----:B------:R-:W-:Y:S01]  /*b0a0*/  IMAD.X R60, RZ, RZ, UR6, P0 ;  /* 0x00000006ff3c7e24 */ /* 0x000fe200080e06ff */
[----:B----4-:R-:W-:-:S02]  /*b0b0*/  F2FP.F16.E4M3.UNPACK_B R8, R48.H1 ;  /* 0x00000030ff08723e */ /* 0x010fc400030006ff */
[----:B------:R-:W-:Y:S01]  /*b0c0*/  F2FP.F16.E4M3.UNPACK_B R9, R11.H1 ;  /* 0x0000000bff09723e */ /* 0x000fe200030006ff */
[----:B------:R-:W-:Y:S02]  /*b0d0*/  IMAD.X R2, RZ, RZ, R60, P3 ;  /* 0x000000ffff027224 */ /* 0x000fe400018e063c */
[----:B------:R0:W-:Y:S03]  /*b0e0*/  STL [R1+0x840], R26 ;  /* 0x0008401a01007387 */ /* 0x0001e60000100800 */
[C---:B------:R-:W-:Y:S01]  /*b0f0*/  ISETP.GT.U32.AND.EX P1, PT, R2.reuse, RZ, PT, P1 ;  /* 0x000000ff0200720c */ /* 0x040fe20003f24110 */
[----:B------:R1:W-:Y:S01]  /*b100*/  STL [R1+0x83c], R27 ;  /* 0x00083c1b01007387 */ /* 0x0003e20000100800 */
[----:B------:R-:W-:Y:S01]  /*b110*/  ISETP.GT.U32.AND.EX P2, PT, R2, RZ, PT, P2 ;  /* 0x000000ff0200720c */ /* 0x000fe20003f44120 */
[----:B------:R-:W-:Y:S02]  /*b120*/  HMMA.16816.F32 R28, R4, R8, R28 ;  /* 0x00000008041c723c */ /* 0x000fe4000000181c */
[----:B------:R-:W4:Y:S04]  /*b130*/  LDL R48, [R1+0x42c] ;  /* 0x00042c0001307983 */ /* 0x000f280000100800 */
[----:B0-----:R-:W4:Y:S04]  /*b140*/  LDL R26, [R1+0x434] ;  /* 0x00043400011a7983 */ /* 0x001f280000100800 */
[----:B-1----:R-:W4:Y:S04]  /*b150*/  LDL R27, [R1+0x420] ;  /* 0x00042000011b7983 */ /* 0x002f280000100800 */
[----:B------:R-:W4:Y:S01]  /*b160*/  LDL R18, [R1+0x428] ;  /* 0x0004280001127983 */ /* 0x000f220000100800 */
[----:B--2---:R-:W-:-:S02]  /*b170*/  F2FP.F16.E4M3.UNPACK_B R2, R3.H1 ;  /* 0x00000003ff02723e */ /* 0x004fc400030006ff */
[----:B---3--:R-:W-:Y:S02]  /*b180*/  F2FP.F16.E4M3.UNPACK_B R3, R50.H1 ;  /* 0x00000032ff03723e */ /* 0x008fe400030006ff */
[----:B------:R-:W2:Y:S04]  /*b190*/  LDL.LU R50, [R1+0x58] ;  /* 0x0000580001327983 */ /* 0x000ea80000300800 */
[----:B------:R-:W3:Y:S01]  /*b1a0*/  LDL R9, [R1+0x424] ;  /* 0x0004240001097983 */ /* 0x000ee20000100800 */
[----:B------:R-:W-:Y:S02]  /*b1b0*/  USHF.R.S32.HI UR9, URZ, 0x1f, UR4 ;  /* 0x0000001fff097899 */ /* 0x000fe40008011404 */
[----:B------:R-:W-:Y:S01]  /*b1c0*/  IADD3 R10, P0, PT, R10, UR4, RZ ;  /* 0x000000040a0a7c10 */ /* 0x000fe2000ff1e0ff */
[----:B------:R0:W-:Y:S03]  /*b1d0*/  STL [R1+0x844], R30 ;  /* 0x0008441e01007387 */ /* 0x0001e60000100800 */
[----:B-----5:R-:W-:-:S02]  /*b1e0*/  IADD3.X R11, PT, PT, R16, UR9, RZ, P0, !PT ;  /* 0x00000009100b7c10 */ /* 0x020fc400087fe4ff */
[----:B------:R-:W5:Y:S04]  /*b1f0*/  LDL R16, [R1+0x430] ;  /* 0x0004300001107983 */ /* 0x000f680000100800 */
[----:B0-----:R4:W2:Y:S01]  /*b200*/  LDG.E.U8 R30, desc[UR12][R10.64] ;  /* 0x0000000c0a1e7981 */ /* 0x0018a2000c1e1100 */
[----:B------:R-:W-:Y:S01]  /*b210*/  HMMA.16816.F32 R32, R4, R2, R32 ;  /* 0x000000020420723c */ /* 0x000fe20000001820 */
[----:B----4-:R-:W-:Y:S02]  /*b220*/  IADD3 R10, P0, PT, R48, UR4, RZ ;  /* 0x00000004300a7c10 */ /* 0x010fe4000ff1e0ff */
[----:B------:R-:W4:Y:S01]  /*b230*/  LDL R48, [R1+0x438] ;  /* 0x0004380001307983 */ /* 0x000f220000100800 */
[----:B---3--:R-:W-:-:S04]  /*b240*/  IADD3 R8, P3, PT, R9, UR4, RZ ;  /* 0x0000000409087c10 */ /* 0x008fc8000ff7e0ff */
[----:B------:R-:W-:-:S05]  /*b250*/  IADD3.X R9, PT, PT, R27, UR9, RZ, P3, !PT ;  /* 0x000000091b097c10 */ /* 0x000fca0009ffe4ff */
[----:B------:R-:W3:Y:S01]  /*b260*/  LDG.E.U8 R8, desc[UR12][R8.64] ;  /* 0x0000000c08087981 */ /* 0x000ee2000c1e1100 */
[----:B------:R-:W-:Y:S02]  /*b270*/  IADD3 R2, P3, PT, R26, UR4, RZ ;  /* 0x000000041a027c10 */ /* 0x000fe4000ff7e0ff */
[----:B------:R-:W-:Y:S02]  /*b280*/  IADD3.X R11, PT, PT, R18, UR9, RZ, P0, !PT ;  /* 0x00000009120b7c10 */ /* 0x000fe400087fe4ff */
[----:B-----5:R-:W-:-:S03]  /*b290*/  IADD3.X R3, PT, PT, R16, UR9, RZ, P3, !PT ;  /* 0x0000000910037c10 */ /* 0x020fc60009ffe4ff */
[----:B------:R-:W5:Y:S04]  /*b2a0*/  LDG.E.U8 R10, desc[UR12][R10.64] ;  /* 0x0000000c0a0a7981 */ /* 0x000f68000c1e1100 */
[----:B------:R-:W4:Y:S04]  /*b2b0*/  LDL R9, [R1+0x43c] ;  /* 0x00043c0001097983 */ /* 0x000f280000100800 */
[----:B--2---:R0:W-:Y:S04]  /*b2c0*/  STL [R1+0x64], R30 ;  /* 0x0000641e01007387 */ /* 0x0041e80000100800 */
[----:B------:R4:W2:Y:S04]  /*b2d0*/  LDG.E.U8 R11, desc[UR12][R2.64] ;  /* 0x0000000c020b7981 */ /* 0x0008a8000c1e1100 */
[----:B------:R-:W5:Y:S04]  /*b2e0*/  LDL R27, [R1+0x44c] ;  /* 0x00044c00011b7983 */ /* 0x000f680000100800 */
[----:B0-----:R-:W5:Y:S04]  /*b2f0*/  LDL R30, [R1+0x444] ;  /* 0x00044400011e7983 */ /* 0x001f680000100800 */
[----:B------:R-:W5:Y:S04]  /*b300*/  LDL R26, [R1+0x440] ;  /* 0x00044000011a7983 */ /* 0x000f680000100800 */
[----:B------:R-:W5:Y:S04]  /*b310*/  LDL R16, [R1+0x448] ;  /* 0x0004480001107983 */ /* 0x000f680000100800 */
[----:B------:R-:W5:Y:S01]  /*b320*/  LDL R18, [R1+0x454] ;  /* 0x0004540001127983 */ /* 0x000f620000100800 */
[----:B------:R-:W-:-:S02]  /*b330*/  F2FP.F16.E4M3.UNPACK_B R12, R12.H1 ;  /* 0x0000000cff0c723e */ /* 0x000fc400030006ff */
[----:B------:R-:W-:-:S07]  /*b340*/  F2FP.F16.E4M3.UNPACK_B R13, R13.H1 ;  /* 0x0000000dff0d723e */ /* 0x000fce00030006ff */
[----:B------:R-:W-:Y:S01]  /*b350*/  HMMA.16816.F32 R36, R4, R12, R36 ;  /* 0x0000000c0424723c */ /* 0x000fe20000001824 */
[----:B---3--:R0:W-:Y:S04]  /*b360*/  STL [R1+0x60], R8 ;  /* 0x0000600801007387 */ /* 0x0081e80000100800 */
[----:B------:R-:W3:Y:S01]  /*b370*/  LDL R13, [R1+0x450] ;  /* 0x00045000010d7983 */ /* 0x000ee20000100800 */
[----:B----4-:R-:W-:-:S04]  /*b380*/  IADD3 R2, P0, PT, R9, UR4, RZ ;  /* 0x0000000409027c10 */ /* 0x010fc8000ff1e0ff */
[----:B------:R-:W-:Y:S02]  /*b390*/  IADD3.X R3, PT, PT, R48, UR9, RZ, P0, !PT ;  /* 0x0000000930037c10 */ /* 0x000fe400087fe4ff */
[----:B0-----:R-:W-:Y:S01]  /*b3a0*/  F2FP.F16.E4M3.UNPACK_B R8, R50.H1 ;  /* 0x00000032ff08723e */ /* 0x001fe200030006ff */
[----:B--2---:R-:W-:Y:S01]  /*b3b0*/  STL [R1+0x50], R11 ;  /* 0x0000500b01007387 */ /* 0x004fe20000100800 */
[----:B------:R-:W-:-:S03]  /*b3c0*/  F2FP.F16.E4M3.UNPACK_B R9, R52.H1 ;  /* 0x00000034ff09723e */ /* 0x000fc600030006ff */
[----:B-----5:R0:W-:Y:S04]  /*b3d0*/  STL [R1+0x54], R10 ;  /* 0x0000540a01007387 */ /* 0x0201e80000100800 */
[----:B------:R1:W2:Y:S01]  /*b3e0*/  LDG.E.U8 R52, desc[UR12][R2.64] ;  /* 0x0000000c02347981 */ /* 0x0002a2000c1e1100 */
[----:B------:R-:W-:Y:S03]  /*b3f0*/  HMMA.16816.F32 R40, R4, R8, R40 ;  /* 0x000000080428723c */ /* 0x000fe60000001828 */
[----:B------:R-:W4:Y:S01]  /*b400*/  LDL R48, [R1+0x458] ;  /* 0x0004580001307983 */ /* 0x000f220000100800 */
[----:B0-----:R-:W-:-:S03]  /*b410*/  IADD3 R10, P3, PT, R30, UR4, RZ ;  /* 0x000000041e0a7c10 */ /* 0x001fc6000ff7e0ff */
[----:B------:R-:W5:Y:S01]  /*b420*/  LDL R12, [R1+0x464] ;  /* 0x00046400010c7983 */ /* 0x000f620000100800 */
[----:B-1----:R-:W-:Y:S02]  /*b430*/  IADD3 R2, P0, PT, R27, UR4, RZ ;  /* 0x000000041b027c10 */ /* 0x002fe4000ff1e0ff */
[----:B------:R-:W-:Y:S01]  /*b440*/  IADD3.X R11, PT, PT, R26, UR9, RZ, P3, !PT ;  /* 0x000000091a0b7c10 */ /* 0x000fe20009ffe4ff */
[----:B------:R-:W4:Y:S01]  /*b450*/  LDL R30, [R1+0x460] ;  /* 0x00046000011e7983 */ /* 0x000f220000100800 */
[----:B------:R-:W-:Y:S02]  /*b460*/  IADD3.X R3, PT, PT, R16, UR9, RZ, P0, !PT ;  /* 0x0000000910037c10 */ /* 0x000fe400087fe4ff */
[----:B------:R-:W-:Y:S01]  /*b470*/  IADD3 R8, P3, PT, R18, UR4, RZ ;  /* 0x0000000412087c10 */ /* 0x000fe2000ff7e0ff */
[----:B------:R-:W4:Y:S04]  /*b480*/  LDL R16, [R1+0x45c] ;  /* 0x00045c0001107983 */ /* 0x000f280000100800 */
[----:B------:R0:W5:Y:S04]  /*b490*/  LDG.E.U8 R18, desc[UR12][R10.64] ;  /* 0x0000000c0a127981 */ /* 0x000168000c1e1100 */
[----:B------:R4:W5:Y:S01]  /*b4a0*/  LDG.E.U8 R50, desc[UR12][R2.64] ;  /* 0x0000000c02327981 */ /* 0x000962000c1e1100 */
[----:B---3--:R-:W-:-:S03]  /*b4b0*/  IADD3.X R9, PT, PT, R13, UR9, RZ, P3, !PT ;  /* 0x000000090d097c10 */ /* 0x008fc60009ffe4ff */
[----:B------:R-:W3:Y:S01]  /*b4c0*/  LDL R13, [R1+0x46c] ;  /* 0x00046c00010d7983 */ /* 0x000ee20000100800 */
[----:B0-----:R-:W-:Y:S02]  /*b4d0*/  F2FP.F16.E4M3.UNPACK_B R10, R53.H1 ;  /* 0x00000035ff0a723e */ /* 0x001fe400030006ff */
[----:B------:R-:W-:-:S07]  /*b4e0*/  F2FP.F16.E4M3.UNPACK_B R11, R54.H1 ;  /* 0x00000036ff0b723e */ /* 0x000fce00030006ff */
[----:B------:R-:W-:Y:S01]  /*b4f0*/  HMMA.16816.F32 R44, R4, R10, R44 ;  /* 0x0000000a042c723c */ /* 0x000fe2000000182c */
[----:B--2---:R0:W-:Y:S04]  /*b500*/  STL [R1+0x44], R52 ;  /* 0x0000443401007387 */ /* 0x0041e80000100800 */
[----:B------:R-:W2:Y:S04]  /*b510*/  LDL R26, [R1+0x468] ;  /* 0x00046800011a7983 */ /* 0x000ea80000100800 */
[----:B------:R-:W2:Y:S04]  /*b520*/  LDL R27, [R1+0x500] ;  /* 0x00050000011b7983 */ /* 0x000ea80000100800 */
[----:B0-----:R0:W2:Y:S01]  /*b530*/  LDG.E.U8 R52, desc[UR12][R8.64] ;  /* 0x0000000c08347981 */ /* 0x0010a2000c1e1100 */
[----:B----4-:R-:W-:-:S03]  /*b540*/  IADD3 R2, P0, PT, R16, UR4, RZ ;  /* 0x0000000410027c10 */ /* 0x010fc6000ff1e0ff */
[----:B-----5:R1:W-:Y:S01]  /*b550*/  STL [R1+0x40], R18 ;  /* 0x0000401201007387 */ /* 0x0203e20000100800 */
[----:B------:R-:W-:Y:S02]  /*b560*/  IADD3.X R3, PT, PT, R48, UR9, RZ, P0, !PT ;  /* 0x0000000930037c10 */ /* 0x000fe400087fe4ff */
[----:B------:R-:W-:Y:S01]  /*b570*/  IADD3 R10, P0, PT, R12, UR4, RZ ;  /* 0x000000040c0a7c10 */ /* 0x000fe2000ff1e0ff */
[----:B------:R-:W4:Y:S04]  /*b580*/  LDL R16, [R1+0x4f4] ;  /* 0x0004f40001107983 */ /* 0x000f280000100800 */
[----:B------:R-:W5:Y:S04]  /*b590*/  LDL R12, [R1+0x50c] ;  /* 0x00050c00010c7983 */ /* 0x000f680000100800 */
[----:B-1----:R-:W5:Y:S04]  /*b5a0*/  LDL R18, [R1+0x4e8] ;  /* 0x0004e80001127983 */ /* 0x002f680000100800 */
[----:B------:R3:W5:Y:S01]  /*b5b0*/  LDG.E.U8 R48, desc[UR12][R2.64] ;  /* 0x0000000c02307981 */ /* 0x000762000c1e1100 */
[----:B------:R-:W-:-:S03]  /*b5c0*/  IADD3.X R11, PT, PT, R30, UR9, RZ, P0, !PT ;  /* 0x000000091e0b7c10 */ /* 0x000fc600087fe4ff */
[----:B------:R-:W5:Y:S01]  /*b5d0*/  LDL R30, [R1+0x504] ;  /* 0x00050400011e7983 */ /* 0x000f620000100800 */
[----:B0-----:R-:W-:Y:S02]  /*b5e0*/  F2FP.F16.E4M3.UNPACK_B R8, R55.H1 ;  /* 0x00000037ff08723e */ /* 0x001fe400030006ff */
[----:B------:R-:W-:Y:S01]  /*b5f0*/  F2FP.F16.E4M3.UNPACK_B R9, R61.H1 ;  /* 0x0000003dff09723e */ /* 0x000fe200030006ff */
[----:B------:R-:W5:Y:S01]  /*b600*/  LDG.E.U8 R54, desc[UR12][R10.64] ;  /* 0x0000000c0a367981 */ /* 0x000f62000c1e1100 */
[----:B---3--:R-:W-:-:S03]  /*b610*/  IADD3 R2, P3, PT, R13, UR4, RZ ;  /* 0x000000040d027c10 */ /* 0x008fc6000ff7e0ff */
[----:B------:R-:W3:Y:S02]  /*b620*/  LDL R13, [R1+0x4d8] ;  /* 0x0004d800010d7983 */ /* 0x000ee40000100800 */
[----:B------:R-:W-:-:S15]  /*b630*/  HMMA.16816.F32 R56, R4, R8, R56 ;  /* 0x000000080438723c */ /* 0x000fde0000001838 */
[----:B------:R-:W-:-:S04]  /*b640*/  NOP ;  /* 0x0000000000007918 */ /* 0x000fc80000000000 */
[----:B------:R-:W-:Y:S01]  /*b650*/  STL [R1+0x838], R59 ;  /* 0x0008383b01007387 */ /* 0x000fe20000100800 */
[----:B--2---:R-:W-:-:S03]  /*b660*/  IADD3.X R3, PT, PT, R26, UR9, RZ, P3, !PT ;  /* 0x000000091a037c10 */ /* 0x004fc60009ffe4ff */
[----:B------:R-:W2:Y:S01]  /*b670*/  LDL R26, [R1+0x4dc] ;  /* 0x0004dc00011a7983 */ /* 0x000ea20000100800 */
[----:B------:R-:W-:-:S03]  /*b680*/  IADD3 R4, P0, PT, R27, UR4, RZ ;  /* 0x000000041b047c10 */ /* 0x000fc6000ff1e0ff */
[----:B------:R0:W-:Y:S04]  /*b690*/  STL [R1+0x38], R50 ;  /* 0x0000383201007387 */ /* 0x0001e80000100800 */
[----:B------:R-:W2:Y:S04]  /*b6a0*/  LDL R27, [R1+0x510] ;  /* 0x00051000011b7983 */ /* 0x000ea80000100800 */
[----:B------:R-:W-:Y:S04]  /*b6b0*/  STL [R1+0x34], R52 ;  /* 0x0000343401007387 */ /* 0x000fe80000100800 */
[----:B0-----:R0:W2:Y:S01]  /*b6c0*/  LDG.E.U8 R50, desc[UR12][R2.64] ;  /* 0x0000000c02327981 */ /* 0x0010a2000c1e1100 */
[----:B----4-:R-:W-:-:S03]  /*b6d0*/  IADD3.X R5, PT, PT, R16, UR9, RZ, P0, !PT ;  /* 0x0000000910057c10 */ /* 0x010fc600087fe4ff */
[----:B------:R-:W4:Y:S04]  /*b6e0*/  LDL R16, [R1+0x4cc] ;  /* 0x0004cc0001107983 */ /* 0x000f280000100800 */
[----:B------:R1:W4:Y:S01]  /*b6f0*/  LDG.E.U8 R53, desc[UR12][R4.64] ;  /* 0x0000000c04357981 */ /* 0x000322000c1e1100 */
[----:B-----5:R-:W-:-:S03]  /*b700*/  IADD3 R8, P3, PT, R18, UR4, RZ ;  /* 0x0000000412087c10 */ /* 0x020fc6000ff7e0ff */
[----:B------:R-:W5:Y:S01]  /*b710*/  LDL R18, [R1+0x470] ;  /* 0x0004700001127983 */ /* 0x000f620000100800 */
[----:B0-----:R-:W-:-:S03]  /*b720*/  IADD3 R2, P0, PT, R12, UR4, RZ ;  /* 0x000000040c027c10 */ /* 0x001fc6000ff1e0ff */
[----:B------:R-:W4:Y:S01]  /*b730*/  LDL R12, [R1+0x4f8] ;  /* 0x0004f800010c7983 */ /* 0x000f220000100800 */
[----:B-1----:R-:W-:Y:S01]  /*b740*/  IMAD.MOV.U32 R4, RZ, RZ, R49 ;  /* 0x000000ffff047224 */ /* 0x002fe200078e0031 */
[----:B------:R-:W-:Y:S02]  /*b750*/  IADD3.X R3, PT, PT, R30, UR9, RZ, P0, !PT ;  /* 0x000000091e037c10 */ /* 0x000fe400087fe4ff */
[----:B---3--:R-:W-:Y:S02]  /*b760*/  IADD3.X R9, PT, PT, R13, UR9, RZ, P3, !PT ;  /* 0x000000090d097c10 */ /* 0x008fe40009ffe4ff */
[----:B------:R-:W3:Y:S04]  /*b770*/  LDL R13, [R1+0x514] ;  /* 0x00051400010d7983 */ /* 0x000ee80000100800 */
[----:B------:R0:W-:Y:S04]  /*b780*/  STL [R1+0x30], R48 ;  /* 0x0000303001007387 */ /* 0x0001e80000100800 */
[----:B------:R-:W3:Y:S04]  /*b790*/  LDL R49, [R1+0x474] ;  /* 0x0004740001317983 */ /* 0x000ee80000100800 */
[----:B------:R-:W3:Y:S01]  /*b7a0*/  LDL R30, [R1+0x4ec] ;  /* 0x0004ec00011e7983 */ /* 0x000ee20000100800 */
[----:B------:R-:W-:Y:S01]  /*b7b0*/  F2FP.F16.E4M3.UNPACK_B R10, R14.H1 ;  /* 0x0000000eff0a723e */ /* 0x000fe200030006ff */
[----:B------:R-:W-:Y:S01]  /*b7c0*/  IMAD.MOV.U32 R5, RZ, RZ, R51 ;  /* 0x000000ffff057224 */ /* 0x000fe200078e0033 */
[----:B------:R-:W-:Y:S01]  /*b7d0*/  F2FP.F16.E4M3.UNPACK_B R11, R15.H1 ;  /* 0x0000000fff0b723e */ /* 0x000fe200030006ff */
[----:B0-----:R-:W3:Y:S04]  /*b7e0*/  LDL R48, [R1+0x4c0] ;  /* 0x0004c00001307983 */ /* 0x001ee80000100800 */
[----:B------:R2:W3:Y:S04]  /*b7f0*/  LDG.E.U8 R52, desc[UR12][R8.64] ;  /* 0x0000000c08347981 */ /* 0x0004e8000c1e1100 */
[----:B------:R0:W3:Y:S01]  /*b800*/  LDG.E.U8 R51, desc[UR12][R2.64] ;  /* 0x0000000c02337981 */ /* 0x0000e2000c1e1100 */
[----:B------:R-:W-:Y:S01]  /*b810*/  HMMA.16816.F32 R20, R4, R10, R20 ;  /* 0x0000000a0414723c */ /* 0x000fe20000001814 */
[----:B--2---:R-:W-:-:S02]  /*b820*/  IADD3 R8, P0, PT, R26, UR4, RZ ;  /* 0x000000041a087c10 */ /* 0x004fc4000ff1e0ff */
[----:B------:R-:W2:Y:S01]  /*b830*/  LDL R26, [R1+0x4b0] ;  /* 0x0004b000011a7983 */ /* 0x000ea20000100800 */
[----:B0-----:R-:W-:-:S03]  /*b840*/  IADD3 R2, P3, PT, R27, UR4, RZ ;  /* 0x000000041b027c10 */ /* 0x001fc6000ff7e0ff */
[----:B------:R-:W-:Y:S04]  /*b850*/  STL [R1+0x2c], R54 ;  /* 0x00002c3601007387 */ /* 0x000fe80000100800 */
[----:B------:R-:W2:Y:S04]  /*b860*/  LDL R27, [R1+0x508] ;  /* 0x00050800011b7983 */ /* 0x000ea80000100800 */
[----:B------:R-:W2:Y:S01]  /*b870*/  LDL R19, [R1+0x4b4] ;  /* 0x0004b40001137983 */ /* 0x000ea20000100800 */
[----:B-----5:R-:W-:-:S03]  /*b880*/  IADD3.X R9, PT, PT, R18, UR9, RZ, P0, !PT ;  /* 0x0000000912097c10 */ /* 0x020fc600087fe4ff */
[----:B------:R-:W5:Y:S01]  /*b890*/  LDL R18, [R1+0x4e4] ;  /* 0x0004e40001127983 */ /* 0x000f620000100800 */
[----:B----4-:R-:W-:Y:S02]  /*b8a0*/  IADD3 R10, P0, PT, R16, UR4, RZ ;  /* 0x00000004100a7c10 */ /* 0x010fe4000ff1e0ff */
[----:B------:R-:W-:Y:S01]  /*b8b0*/  IADD3.X R3, PT, PT, R12, UR9, RZ, P3, !PT ;  /* 0x000000090c037c10 */ /* 0x000fe20009ffe4ff */
[----:B------:R0:W-:Y:S04]  /*b8c0*/  STL [R1+0x28], R50 ;  /* 0x0000283201007387 */ /* 0x0001e80000100800 */
[----:B------:R-:W4:Y:S04]  /*b8d0*/  LDL R16, [R1+0x478] ;  /* 0x0004780001107983 */ /* 0x000f280000100800 */
[----:B------:R-:W4:Y:S04]  /*b8e0*/  LDL R17, [R1+0x4fc] ;  /* 0x0004fc0001117983 */ /* 0x000f280000100800 */
[----:B------:R-:W4:Y:S04]  /*b8f0*/  LDL R12, [R1+0x4a4] ;  /* 0x0004a400010c7983 */ /* 0x000f280000100800 */
[----:B------:R-:W4:Y:S04]  /*b900*/  LDL R15, [R1+0x4d0] ;  /* 0x0004d000010f7983 */ /* 0x000f280000100800 */
[----:B------:R-:W4:Y:S04]  /*b910*/  LDL R14, [R1+0x4f0] ;  /* 0x0004f000010e7983 */ /* 0x000f280000100800 */
[----:B0-----:R-:W4:Y:S04]  /*b920*/  LDG.E.U8 R50, desc[UR12][R8.64] ;  /* 0x0000000c08327981 */ /* 0x001f28000c1e1100 */
[----:B------:R0:W4:Y:S01]  /*b930*/  LDG.E.U8 R55, desc[UR12][R2.64] ;  /* 0x0000000c02377981 */ /* 0x000122000c1e1100 */
[----:B---3--:R-:W-:-:S02]  /*b940*/  IADD3 R4, P3, PT, R13, UR4, RZ ;  /* 0x000000040d047c10 */ /* 0x008fc4000ff7e0ff */
[----:B------:R-:W-:Y:S02]  /*b950*/  IADD3.X R11, PT, PT, R49, UR9, RZ, P0, !PT ;  /* 0x00000009310b7c10 */ /* 0x000fe400087fe4ff */
[----:B------:R-:W-:-:S03]  /*b960*/  IADD3.X R5, PT, PT, R30, UR9, RZ, P3, !PT ;  /* 0x000000091e057c10 */ /* 0x000fc60009ffe4ff */
[----:B------:R-:W3:Y:S04]  /*b970*/  LDG.E.U8 R54, desc[UR12][R10.64] ;  /* 0x0000000c0a367981 */ /* 0x000ee8000c1e1100 */
[----:B------:R1:W3:Y:S01]  /*b980*/  LDG.E.U8 R30, desc[UR12][R4.64] ;  /* 0x0000000c041e7981 */ /* 0x0002e2000c1e1100 */
[----:B------:R-:W-:-:S03]  /*b990*/  IADD3 R6, P0, PT, R48, UR4, RZ ;  /* 0x0000000430067c10 */ /* 0x000fc6000ff1e0ff */
[----:B------:R-:W-:Y:S04]  /*b9a0*/  STL [R1+0x24], R53 ;  /* 0x0000243501007387 */ /* 0x000fe80000100800 */
[----:B------:R-:W3:Y:S01]  /*b9b0*/  LDL R13, [R1+0x47c] ;  /* 0x00047c00010d7983 */ /* 0x000ee20000100800 */
[----:B--2---:R-:W-:-:S03]  /*b9c0*/  IADD3.X R7, PT, PT, R26, UR9, RZ, P0, !PT ;  /* 0x000000091a077c10 */ /* 0x004fc600087fe4ff */
[----:B------:R-:W2:Y:S01]  /*b9d0*/  LDL R26, [R1+0x2dc] ;  /* 0x0002dc00011a7983 */ /* 0x000ea20000100800 */
[----:B0-----:R-:W-:-:S03]  /*b9e0*/  IADD3 R2, P0, PT, R27, UR4, RZ ;  /* 0x000000041b027c10 */ /* 0x001fc6000ff1e0ff */
[----:B------:R-:W-:Y:S01]  /*b9f0*/  STL [R1+0x18], R52 ;  /* 0x0000183401007387 */ /* 0x000fe20000100800 */
[----:B-1----:R-:W-:-:S03]  /*ba00*/  IADD3 R4, P3, PT, R19, UR4, RZ ;  /* 0x0000000413047c10 */ /* 0x002fc6000ff7e0ff */
[----:B------:R-:W2:Y:S04]  /*ba10*/  LDL.LU R59, [R1+0x70] ;  /* 0x00007000013b7983 */ /* 0x000ea80000300800 */
[----:B------:R0:W2:Y:S04]  /*ba20*/  LDG.E.U8 R61, desc[UR12][R6.64] ;  /* 0x0000000c063d7981 */ /* 0x0000a8000c1e1100 */
[----:B------:R1:W-:Y:S01]  /*ba30*/  STL [R1+0x14], R51 ;  /* 0x0000143301007387 */ /* 0x0003e20000100800 */
[----:B-----5:R-:W-:-:S03]  /*ba40*/  IADD3.X R3, PT, PT, R18, UR9, RZ, P0, !PT ;  /* 0x0000000912037c10 */ /* 0x020fc600087fe4ff */
[----:B------:R-:W5:Y:S04]  /*ba50*/  LDL R19, [R1+0x4bc] ;  /* 0x0004bc0001137983 */ /* 0x000f680000100800 */
[----:B------:R-:W5:Y:S01]  /*ba60*/  LDL R49, [R1+0x484] ;  /* 0x0004840001317983 */ /* 0x000f620000100800 */
[----:B----4-:R-:W-:-:S03]  /*ba70*/  IADD3.X R5, PT, PT, R16, UR9, RZ, P3, !PT ;  /* 0x0000000910057c10 */ /* 0x010fc60009ffe4ff */
[----:B------:R-:W4:Y:S01]  /*ba80*/  LDL R16, [R1+0x488] ;  /* 0x0004880001107983 */ /* 0x000f220000100800 */
[----:B0-----:R-:W-:-:S03]  /*ba90*/  IADD3 R6, P0, PT, R17, UR4, RZ ;  /* 0x0000000411067c10 */ /* 0x001fc6000ff1e0ff */
[----:B------:R-:W4:Y:S01]  /*baa0*/  LDL R17, [R1+0x480] ;  /* 0x0004800001117983 */ /* 0x000f220000100800 */
[----:B------:R-:W-:-:S03]  /*bab0*/  IADD3 R8, P3, PT, R12, UR4, RZ ;  /* 0x000000040c087c10 */ /* 0x000fc6000ff7e0ff */
[----:B------:R-:W4:Y:S01]  /*bac0*/  LDL R12, [R1+0x4a8] ;  /* 0x0004a800010c7983 */ /* 0x000f220000100800 */
[----:B------:R-:W-:-:S03]  /*bad0*/  IADD3.X R7, PT, PT, R15, UR9, RZ, P0, !PT ;  /* 0x000000090f077c10 */ /* 0x000fc600087fe4ff */
[----:B------:R-:W5:Y:S01]  /*bae0*/  LDL R15, [R1+0x4c4] ;  /* 0x0004c400010f7983 */ /* 0x000f620000100800 */
[----:B------:R-:W-:-:S03]  /*baf0*/  IADD3 R10, P0, PT, R14, UR4, RZ ;  /* 0x000000040e0a7c10 */ /* 0x000fc6000ff1e0ff */
[----:B------:R-:W5:Y:S04]  /*bb00*/  LDL R14, [R1+0x4e0] ;  /* 0x0004e000010e7983 */ /* 0x000f680000100800 */
[----:B------:R-:W5:Y:S04]  /*bb10*/  LDL R18, [R1+0x4d4] ;  /* 0x0004d40001127983 */ /* 0x000f680000100800 */
[----:B------:R-:W5:Y:S04]  /*bb20*/  LDL R48, [R1+0x49c] ;  /* 0x00049c0001307983 */ /* 0x000f680000100800 */
[----:B-1----:R-:W5:Y:S04]  /*bb30*/  LDL R51, [R1+0x4ac] ;  /* 0x0004ac0001337983 */ /* 0x002f680000100800 */
[----:B------:R0:W-:Y:S04]  /*bb40*/  STL [R1+0x10], R50 ;  /* 0x0000103201007387 */ /* 0x0001e80000100800 */
[----:B------:R-:W5:Y:S04]  /*bb50*/  LDL R53, [R1+0x48c] ;  /* 0x00048c0001357983 */ /* 0x000f680000100800 */
[----:B------:R-:W5:Y:S04]  /*bb60*/  LDL R52, [R1+0x494] ;  /* 0x0004940001347983 */ /* 0x000f680000100800 */
[----:B0-----:R-:W5:Y:S04]  /*bb70*/  LDL R50, [R1+0x4c8] ;  /* 0x0004c80001327983 */ /* 0x001f680000100800 */
[----:B------:R0:W-:Y:S01]  /*bb80*/  STL [R1+0xc], R55 ;  /* 0x00000c3701007387 */ /* 0x0001e20000100800 */
[----:B------:R-:W-:-:S03]  /*bb90*/  FMUL R29, R29, UR10 ;  /* 0x0000000a1d1d7c20 */ /* 0x000fc60008400000 */
[----:B------:R-:W5:Y:S04]  /*bba0*/  LDG.E.U8 R2, desc[UR12][R2.64] ;  /* 0x0000000c02027981 */ /* 0x000f68000c1e1100 */
[----:B------:R-:W5:Y:S04]  /*bbb0*/  LDG.E.U8 R6, desc[UR12][R6.64] ;  /* 0x0000000c06067981 */ /* 0x000f68000c1e1100 */
[----:B0-----:R-:W5:Y:S04]  /*bbc0*/  LDL R55, [R1+0x4a0] ;  /* 0x0004a00001377983 */ /* 0x001f680000100800 */
[----:B------:R-:W5:Y:S04]  /*bbd0*/  LDG.E.U8 R3, desc[UR12][R4.64] ;  /* 0x0000000c04037981 */ /* 0x000f68000c1e1100 */
[----:B---3--:R0:W-:Y:S04]  /*bbe0*/  STL [R1+0x8], R54 ;  /* 0x0000083601007387 */ /* 0x0081e80000100800 */
[----:B0-----:R-:W3:Y:S04]  /*bbf0*/  LDL R54, [R1+0x4b8] ;  /* 0x0004b80001367983 */ /* 0x001ee80000100800 */
[----:B------:R0:W-:Y:S04]  /*bc00*/  STL [R1+0x4], R30 ;  /* 0x0000041e01007387 */ /* 0x0001e80000100800 */
[----:B------:R-:W3:Y:S04]  /*bc10*/  LDL R27, [R1+0x498] ;  /* 0x00049800011b7983 */ /* 0x000ee80000100800 */
[----:B0-----:R-:W3:Y:S01]  /*bc20*/  LDL R30, [R1+0x490] ;  /* 0x00049000011e7983 */ /* 0x001ee20000100800 */
[----:B------:R-:W-:-:S05]  /*bc30*/  IADD3.X R9, PT, PT, R13, UR9, RZ, P3, !PT ;  /* 0x000000090d097c10 */ /* 0x000fca0009ffe4ff */
[----:B------:R-:W3:Y:S04]  /*bc40*/  LDG.E.U8 R4, desc[UR12][R8.64] ;  /* 0x0000000c08047981 */ /* 0x000ee8000c1e1100 */
[----:B--2---:R0:W-:Y:S01]  /*bc50*/  STL [R1], R61 ;  /* 0x0000003d01007387 */ /* 0x0041e20000100800 */
[----:B----4-:R-:W-:Y:S02]  /*bc60*/  IADD3 R12, P3, PT, R12, UR4, RZ ;  /* 0x000000040c0c7c10 */ /* 0x010fe4000ff7e0ff */
[----:B-----5:R-:W-:Y:S02]  /*bc70*/  IADD3.X R11, PT, PT, R15, UR9, RZ, P0, !PT ;  /* 0x000000090f0b7c10 */ /* 0x020fe400087fe4ff */
[----:B------:R-:W-:Y:S02]  /*bc80*/  IADD3.X R13, PT, PT, R17, UR9, RZ, P3, !PT ;  /* 0x00000009110d7c10 */ /* 0x000fe40009ffe4ff */
[----:B------:R-:W-:Y:S01]  /*bc90*/  IADD3 R14, P0, PT, R14, UR4, RZ ;  /* 0x000000040e0e7c10 */ /* 0x000fe2000ff1e0ff */
[----:B------:R-:W2:Y:S01]  /*bca0*/  LDG.E.U8 R5, desc[UR12][R10.64] ;  /* 0x0000000c0a057981 */ /* 0x000ea2000c1e1100 */
[----:B------:R-:W-:-:S02]  /*bcb0*/  IADD3 R16, P3, PT, R16, UR4, RZ ;  /* 0x0000000410107c10 */ /* 0x000fc4000ff7e0ff */
[----:B------:R-:W-:Y:S01]  /*bcc0*/  IADD3.X R15, PT, PT, R19, UR9, RZ, P0, !PT ;  /* 0x00000009130f7c10 */ /* 0x000fe200087fe4ff */
[----:B------:R-:W4:Y:S01]  /*bcd0*/  LDG.E.U8 R7, desc[UR12][R12.64] ;  /* 0x0000000c0c077981 */ /* 0x000f22000c1e1100 */
[----:B------:R-:W-:Y:S02]  /*bce0*/  IADD3.X R17, PT, PT, R49, UR9, RZ, P3, !PT ;  /* 0x0000000931117c10 */ /* 0x000fe40009ffe4ff */
[----:B------:R-:W-:Y:S01]  /*bcf0*/  IADD3 R18, P0, PT, R18, UR4, RZ ;  /* 0x0000000412127c10 */ /* 0x000fe2000ff1e0ff */
[----:B------:R-:W5:Y:S01]  /*bd00*/  LDG.E.U8 R8, desc[UR12][R14.64] ;  /* 0x0000000c0e087981 */ /* 0x000f62000c1e1100 */
[----:B------:R-:W-:Y:S02]  /*bd10*/  IADD3 R48, P3, PT, R48, UR4, RZ ;  /* 0x0000000430307c10 */ /* 0x000fe4000ff7e0ff */
[----:B------:R-:W-:Y:S01]  /*bd20*/  IADD3.X R19, PT, PT, R51, UR9, RZ, P0, !PT ;  /* 0x0000000933137c10 */ /* 0x000fe200087fe4ff */
[----:B------:R1:W2:Y:S04]  /*bd30*/  LDG.E.U8 R9, desc[UR12][R16.64] ;  /* 0x0000000c10097981 */ /* 0x0002a8000c1e1100 */
[----:B------:R-:W2:Y:S01]  /*bd40*/  LDG.E.U8 R10, desc[UR12][R18.64] ;  /* 0x0000000c120a7981 */ /* 0x000ea2000c1e1100 */
[----:B------:R-:W-:-:S02]  /*bd50*/  IADD3.X R49, PT, PT, R53, UR9, RZ, P3, !PT ;  /* 0x0000000935317c10 */ /* 0x000fc40009ffe4ff */
[----:B------:R-:W-:Y:S02]  /*bd60*/  IADD3 R52, P3, PT, R52, UR4, RZ ;  /* 0x0000000434347c10 */ /* 0x000fe4000ff7e0ff */
[----:B------:R-:W-:Y:S01]  /*bd70*/  IADD3 R50, P0, PT, R50, UR4, RZ ;  /* 0x0000000432327c10 */ /* 0x000fe2000ff1e0ff */
[----:B-1----:R-:W-:Y:S01]  /*bd80*/  FMUL R16, R33, UR10 ;  /* 0x0000000a21107c20 */ /* 0x002fe20008400000 */
[----:B------:R1:W2:Y:S02]  /*bd90*/  LDG.E.U8 R11, desc[UR12][R48.64] ;  /* 0x0000000c300b7981 */ /* 0x0002a4000c1e1100 */
[----:B------:R-:W-:Y:S01]  /*bda0*/  IADD3.X R51, PT, PT, R55, UR9, RZ, P0, !PT ;  /* 0x0000000937337c10 */ /* 0x000fe200087fe4ff */
[----:B------:R-:W-:Y:S01]  /*bdb0*/  FMUL R15, R36, UR10 ;  /* 0x0000000a240f7c20 */ /* 0x000fe20008400000 */
[----:B------:R-:W-:Y:S01]  /*bdc0*/  FMUL R33, R37, UR10 ;  /* 0x0000000a25217c20 */ /* 0x000fe20008400000 */
[----:B-1----:R-:W-:Y:S01]  /*bdd0*/  FMUL R49, R41, UR10 ;  /* 0x0000000a29317c20 */ /* 0x002fe20008400000 */
[----:B------:R-:W-:Y:S01]  /*bde0*/  LOP3.LUT R41, R0, 0x28, RZ, 0xfc, !PT ;  /* 0x0000002800297812 */ /* 0x000fe200078efcff */
[----:B------:R-:W-:Y:S01]  /*bdf0*/  FMUL R44, R44, UR10 ;  /* 0x0000000a2c2c7c20 */ /* 0x000fe20008400000 */
[----:B------:R-:W-:Y:S01]  /*be00*/  LOP3.LUT R37, R0, 0x29, RZ, 0xfc, !PT ;  /* 0x0000002900257812 */ /* 0x000fe200078efcff */
[----:B------:R-:W-:Y:S01]  /*be10*/  FMUL R45, R45, UR10 ;  /* 0x0000000a2d2d7c20 */ /* 0x000fe20008400000 */
[----:B------:R1:W2:Y:S02]  /*be20*/  LDG.E.U8 R12, desc[UR12][R50.64] ;  /* 0x0000000c320c7981 */ /* 0x0002a4000c1e1100 */
[----:B-1----:R-:W-:Y:S01]  /*be30*/  FMUL R50, R57, UR10 ;  /* 0x0000000a39327c20 */ /* 0x002fe20008400000 */
[----:B------:R-:W-:Y:S01]  /*be40*/  FMUL R28, R28, UR10 ;  /* 0x0000000a1c1c7c20 */ /* 0x000fe20008400000 */
[----:B------:R-:W-:Y:S01]  /*be50*/  FMUL R20, R20, UR10 ;  /* 0x0000000a14147c20 */ /* 0x000fe20008400000 */
[----:B------:R-:W-:Y:S01]  /*be60*/  FMUL R25, R25, UR10 ;  /* 0x0000000a19197c20 */ /* 0x000fe20008400000 */
[----:B------:R-:W-:Y:S01]  /*be70*/  FMUL R21, R21, UR10 ;  /* 0x0000000a15157c20 */ /* 0x000fe20008400000 */
[----:B---3--:R-:W-:-:S04]  /*be80*/  IADD3 R54, P0, PT, R54, UR4, RZ ;  /* 0x0000000436367c10 */ /* 0x008fc8000ff1e0ff */
[----:B------:R-:W-:-:S05]  /*be90*/  IADD3.X R55, PT, PT, R27, UR9, RZ, P0, !PT ;  /* 0x000000091b377c10 */ /* 0x000fca00087fe4ff */
[----:B------:R-:W3:Y:S01]  /*bea0*/  LDG.E.U8 R14, desc[UR12][R54.64] ;  /* 0x0000000c360e7981 */ /* 0x000ee2000c1e1100 */
[----:B------:R-:W-:Y:S02]  /*beb0*/  IADD3.X R53, PT, PT, R30, UR9, RZ, P3, !PT ;  /* 0x000000091e357c10 */ /* 0x000fe40009ffe4ff */
[----:B0-----:R-:W-:Y:S01]  /*bec0*/  IADD3 R61, P3, PT, R0, 0x10, RZ ;  /* 0x00000010003d7810 */ /* 0x001fe20007f7e0ff */
[----:B------:R-:W-:Y:S01]  /*bed0*/  FMUL R30, R31, UR10 ;  /* 0x0000000a1f1e7c20 */ /* 0x000fe20008400000 */
[----:B------:R-:W-:Y:S01]  /*bee0*/  FMUL R31, R32, UR10 ;  /* 0x0000000a201f7c20 */ /* 0x000fe20008400000 */
[----:B------:R-:W-:Y:S01]  /*bef0*/  FSEL R32, R29, -INF , !P1 ;  /* 0xff8000001d207808 */ /* 0x000fe20004800000 */
[----:B------:R0:W2:Y:S01]  /*bf00*/  LDG.E.U8 R13, desc[UR12][R52.64] ;  /* 0x0000000c340d7981 */ /* 0x0000a2000c1e1100 */
[----:B------:R-:W-:Y:S01]  /*bf10*/  IMAD.X R27, RZ, RZ, R60, P3 ;  /* 0x000000ffff1b7224 */ /* 0x000fe200018e063c */
[C---:B------:R-:W-:Y:S02]  /*bf20*/  ISETP.GT.U32.AND P0, PT, R61.reuse, R26, PT ;  /* 0x0000001a3d00720c */ /* 0x040fe40003f04070 */
[----:B------:R-:W-:-:S02]  /*bf30*/  ISETP.GT.U32.AND P3, PT, R61, R59, PT ;  /* 0x0000003b3d00720c */ /* 0x000fc40003f64070 */
[----:B------:R-:W-:Y:S02]  /*bf40*/  IADD3 R61, P1, PT, R0, 0x11, RZ ;  /* 0x00000011003d7810 */ /* 0x000fe40007f3e0ff */
[----:B------:R-:W-:Y:S02]  /*bf50*/  FSEL R29, R30, -INF , !P2 ;  /* 0xff8000001e1d7808 */ /* 0x000fe40005000000 */
[----:B------:R-:W-:Y:S01]  /*bf60*/  ISETP.GT.U32.AND P2, PT, R61, R26, PT ;  /* 0x0000001a3d00720c */ /* 0x000fe20003f44070 */
[----:B------:R-:W-:Y:S01]  /*bf70*/  IMAD.X R19, RZ, RZ, R60, P1 ;  /* 0x000000ffff137224 */ /* 0x000fe200008e063c */
[----:B------:R-:W-:-:S04]  /*bf80*/  IADD3 R17, P1, PT, R0, 0x18, RZ ;  /* 0x0000001800117810 */ /* 0x000fc80007f3e0ff */
[----:B------:R-:W-:Y:S01]  /*bf90*/  ISETP.GT.U32.AND.EX P2, PT, R19, RZ, PT, P2 ;  /* 0x000000ff1300720c */ /* 0x000fe20003f44120 */
[----:B------:R-:W-:Y:S01]  /*bfa0*/  IMAD.X R18, RZ, RZ, R60, P1 ;  /* 0x000000ffff127224 */ /* 0x000fe200008e063c */
[----:B------:R-:W-:Y:S02]  /*bfb0*/  ISETP.GT.U32.AND P1, PT, R17, R26, PT ;  /* 0x0000001a1100720c */ /* 0x000fe40003f24070 */
[----:B------:R-:W-:Y:S02]  /*bfc0*/  FSEL R16, R16, -INF , !P2 ;  /* 0xff80000010107808 */ /* 0x000fe40005000000 */
[----:B------:R-:W-:Y:S02]  /*bfd0*/  IADD3 R48, P2, PT, R0, 0x19, RZ ;  /* 0x0000001900307810 */ /* 0x000fe40007f5e0ff */
[----:B------:R-:W-:-:S03]  /*bfe0*/  ISETP.GT.U32.AND.EX P1, PT, R18, RZ, PT, P1 ;  /* 0x000000ff1200720c */ /* 0x000fc60003f24110 */
[----:B------:R-:W-:Y:S01]  /*bff0*/  IMAD.X R36, RZ, RZ, R60, P2 ;  /* 0x000000ffff247224 */ /* 0x000fe200010e063c */
[----:B------:R-:W-:Y:S02]  /*c000*/  FSEL R15, R15, -INF , !P1 ;  /* 0xff8000000f0f7808 */ /* 0x000fe40004800000 */
[-C--:B------:R-:W-:Y:S02]  /*c010*/  ISETP.GT.U32.AND P1, PT, R48, R26.reuse, PT ;  /* 0x0000001a3000720c */ /* 0x080fe40003f24070 */
[----:B0-----:R-:W-:Y:S02]  /*c020*/  LOP3.LUT R52, R0, 0x21, RZ, 0xfc, !PT ;  /* 0x0000002100347812 */ /* 0x001fe400078efcff */
[----:B------:R-:W-:Y:S02]  /*c030*/  ISETP.GT.U32.AND.EX P1, PT, R36, RZ, PT, P1 ;  /* 0x000000ff2400720c */ /* 0x000fe40003f24110 */
[----:B------:R-:W-:Y:S02]  /*c040*/  ISETP.GT.U32.AND P2, PT, R52, R26, PT ;  /* 0x0000001a3400720c */ /* 0x000fe40003f44070 */
[----:B------:R-:W-:-:S02]  /*c050*/  FSEL R33, R33, -INF , !P1 ;  /* 0xff80000021217808 */ /* 0x000fc40004800000 */
[----:B------:R-:W-:Y:S02]  /*c060*/  ISETP.GT.U32.AND.EX P0, PT, R27, RZ, PT, P0 ;  /* 0x000000ff1b00720c */ /* 0x000fe40003f04100 */
[----:B------:R-:W-:Y:S02]  /*c070*/  ISETP.GT.U32.AND P1, PT, R41, R26, PT ;  /* 0x0000001a2900720c */ /* 0x000fe40003f24070 */
[C---:B------:R-:W-:Y:S02]  /*c080*/  ISETP.GT.U32.AND.EX P2, PT, R60.reuse, RZ, PT, P2 ;  /* 0x000000ff3c00720c */ /* 0x040fe40003f44120 */
[----:B------:R-:W-:Y:S01]  /*c090*/  FSEL R31, R31, -INF , !P0 ;  /* 0xff8000001f1f7808 */ /* 0x000fe20004000000 */
[----:B------:R-:W-:Y:S01]  /*c0a0*/  BAR.SYNC.DEFER_BLOCKING 0x0 ;  /* 0x0000000000007b1d */ /* 0x000fe20000010000 */
[----:B------:R-:W-:Y:S02]  /*c0b0*/  ISETP.GT.U32.AND.EX P1, PT, R60, RZ, PT, P1 ;  /* 0x000000ff3c00720c */ /* 0x000fe40003f24110 */
[----:B------:R-:W-:-:S02]  /*c0c0*/  ISETP.GT.U32.AND P0, PT, R61, R59, PT ;  /* 0x0000003b3d00720c */ /* 0x000fc40003f04070 */
[----:B------:R-:W-:Y:S02]  /*c0d0*/  FSEL R61, R49, -INF , !P2 ;  /* 0xff800000313d7808 */ /* 0x000fe40005000000 */
[----:B------:R-:W-:Y:S02]  /*c0e0*/  ISETP.GT.U32.AND P2, PT, R37, R26, PT ;  /* 0x0000001a2500720c */ /* 0x000fe40003f44070 */
[----:B------:R-:W-:Y:S02]  /*c0f0*/  FSEL R30, R44, -INF , !P1 ;  /* 0xff8000002c1e7808 */ /* 0x000fe40004800000 */
[----:B------:R-:W-:Y:S02]  /*c100*/  LOP3.LUT R44, R0, 0x30, RZ, 0xfc, !PT ;  /* 0x00000030002c7812 */ /* 0x000fe400078efcff */
[----:B------:R-:W-:Y:S02]  /*c110*/  ISETP.GT.U32.AND.EX P2, PT, R60, RZ, PT, P2 ;  /* 0x000000ff3c00720c */ /* 0x000fe40003f44120 */
[----:B------:R-:W-:-:S02]  /*c120*/  LOP3.LUT R49, R0, 0x31, RZ, 0xfc, !PT ;  /* 0x0000003100317812 */ /* 0x000fc400078efcff */
[-C--:B------:R-:W-:Y:S02]  /*c130*/  ISETP.GT.U32.AND P1, PT, R44, R26.reuse, PT ;  /* 0x0000001a2c00720c */ /* 0x080fe40003f24070 */
[----:B------:R-:W-:Y:S01]  /*c140*/  FSEL R55, R45, -INF , !P2 ;  /* 0xff8000002d377808 */ /* 0x000fe20005000000 */
[----:B------:R-:W-:Y:S01]  /*c150*/  FMUL R45, R56, UR10 ;  /* 0x0000000a382d7c20 */ /* 0x000fe20008400000 */
[----:B------:R-:W-:Y:S02]  /*c160*/  ISETP.GT.U32.AND P2, PT, R49, R26, PT ;  /* 0x0000001a3100720c */ /* 0x000fe40003f44070 */
[C---:B------:R-:W-:Y:S02]  /*c170*/  ISETP.GT.U32.AND.EX P1, PT, R60.reuse, RZ, PT, P1 ;  /* 0x000000ff3c00720c */ /* 0x040fe40003f24110 */
[----:B------:R-:W-:Y:S02]  /*c180*/  ISETP.GT.U32.AND.EX P2, PT, R60, RZ, PT, P2 ;  /* 0x000000ff3c00720c */ /* 0x000fe40003f44120 */
[----:B------:R-:W-:-:S02]  /*c190*/  FSEL R54, R45, -INF , !P1 ;  /* 0xff8000002d367808 */ /* 0x000fc40004800000 */
[----:B------:R-:W-:Y:S01]  /*c1a0*/  IADD3 R45, P1, PT, R0, 0x8, RZ ;  /* 0x00000008002d7810 */ /* 0x000fe20007f3e0ff */
[----:B------:R0:W-:Y:S01]  /*c1b0*/  STL [R1+0x4c], R61 ;  /* 0x00004c3d01007387 */ /* 0x0001e20000100800 */
[----:B------:R-:W-:Y:S01]  /*c1c0*/  IMAD.MOV.U32 R57, RZ, RZ, R61 ;  /* 0x000000ffff397224 */ /* 0x000fe200078e003d */
[----:B0-----:R-:W-:Y:S02]  /*c1d0*/  FSEL R61, R50, -INF , !P2 ;  /* 0xff800000323d7808 */ /* 0x001fe40005000000 */
[----:B------:R-:W-:Y:S01]  /*c1e0*/  ISETP.GT.U32.AND P2, PT, R45, R26, PT ;  /* 0x0000001a2d00720c */ /* 0x000fe20003f44070 */
[----:B------:R-:W-:-:S05]  /*c1f0*/  IMAD.X R45, RZ, RZ, R60, P1 ;  /* 0x000000ffff2d7224 */ /* 0x000fca00008e063c */
[----:B------:R-:W-:Y:S02]  /*c200*/  ISETP.GT.U32.AND.EX P2, PT, R45, RZ, PT, P2 ;  /* 0x000000ff2d00720c */ /* 0x000fe40003f44120 */
[----:B------:R-:W-:Y:S02]  /*c210*/  LOP3.LUT R45, R0, 0x20, RZ, 0xfc, !PT ;  /* 0x00000020002d7812 */ /* 0x000fe400078efcff */
[----:B------:R-:W-:Y:S02]  /*c220*/  FSEL R28, R28, -INF , !P2 ;  /* 0xff8000001c1c7808 */ /* 0x000fe40005000000 */
[----:B------:R-:W-:Y:S01]  /*c230*/  ISETP.GT.U32.AND P2, PT, R45, R26, PT ;  /* 0x0000001a2d00720c */ /* 0x000fe20003f44070 */
[----:B------:R-:W-:Y:S01]  /*c240*/  FMUL R50, R40, UR10 ;  /* 0x0000000a28327c20 */ /* 0x000fe20008400000 */
[----:B------:R-:W-:Y:S02]  /*c250*/  LOP3.LUT R40, R0, 0x38, RZ, 0xfc, !PT ;  /* 0x0000003800287812 */ /* 0x000fe400078efcff */
[----:B------:R-:W-:-:S04]  /*c260*/  ISETP.GT.U32.AND.EX P2, PT, R60, RZ, PT, P2 ;  /* 0x000000ff3c00720c */ /* 0x000fc80003f44120 */
[----:B------:R-:W-:Y:S02]  /*c270*/  FSEL R56, R50, -INF , !P2 ;  /* 0xff80000032387808 */ /* 0x000fe40005000000 */
[-C--:B------:R-:W-:Y:S02]  /*c280*/  ISETP.GT.U32.AND P2, PT, R40, R26.reuse, PT ;  /* 0x0000001a2800720c */ /* 0x080fe40003f44070 */
[----:B------:R-:W-:Y:S02]  /*c290*/  ISETP.GE.U32.AND P1, PT, R0, R26, PT ;  /* 0x0000001a0000720c */ /* 0x000fe40003f26070 */
[----:B------:R-:W-:Y:S02]  /*c2a0*/  ISETP.GT.U32.AND.EX P2, PT, R60, RZ, PT, P2 ;  /* 0x000000ff3c00720c */ /* 0x000fe40003f44120 */
[----:B------:R-:W-:Y:S01]  /*c2b0*/  LOP3.LUT R50, R0, 0x39, RZ, 0xfc, !PT ;  /* 0x0000003900327812 */ /* 0x000fe200078efcff */
[----:B------:R0:W-:Y:S01]  /*c2c0*/  STL [R1+0x48], R30 ;  /* 0x0000481e01007387 */ /* 0x0001e20000100800 */
[----:B------:R-:W-:-:S02]  /*c2d0*/  ISETP.GE.U32.AND.EX P1, PT, R60, RZ, PT, P1 ;  /* 0x000000ff3c00720c */ /* 0x000fc40003f26110 */
[----:B------:R-:W-:Y:S01]  /*c2e0*/  FSEL R53, R20, -INF , !P2 ;  /* 0xff80000014357808 */ /* 0x000fe20005000000 */
[----:B------:R-:W-:Y:S01]  /*c2f0*/  STL [R1+0x88], R55 ;  /* 0x0000883701007387 */ /* 0x000fe20000100800 */
[-C--:B------:R-:W-:Y:S01]  /*c300*/  ISETP.GT.U32.AND P2, PT, R50, R26.reuse, PT ;  /* 0x0000001a3200720c */ /* 0x080fe20003f44070 */
[----:B------:R-:W-:Y:S01]  /*c310*/  IMAD.MOV.U32 R20, RZ, RZ, R30 ;  /* 0x000000ffff147224 */ /* 0x000fe200078e001e */
[----:B------:R-:W-:Y:S01]  /*c320*/  FSEL R25, R25, -INF , !P1 ;  /* 0xff80000019197808 */ /* 0x000fe20004800000 */
[----:B------:R-:W-:Y:S01]  /*c330*/  STL [R1+0x84], R54 ;  /* 0x0000843601007387 */ /* 0x000fe20000100800 */
[----:B------:R-:W-:Y:S02]  /*c340*/  ISETP.GT.U32.AND P1, PT, R0, R26, PT ;  /* 0x0000001a0000720c */ /* 0x000fe40003f24070 */
[----:B------:R-:W-:Y:S01]  /*c350*/  ISETP.GT.U32.AND.EX P2, PT, R60, RZ, PT, P2 ;  /* 0x000000ff3c00720c */ /* 0x000fe20003f44120 */
[----:B------:R-:W-:Y:S04]  /*c360*/  STL [R1+0x224], R61 ;  /* 0x0002243d01007387 */ /* 0x000fe80000100800 */
[----:B0-----:R-:W2:Y:S01]  /*c370*/  LDL.LU R30, [R1+0x844] ;  /* 0x00084400011e7983 */ /* 0x001ea20000300800 */
[----:B------:R-:W-:-:S03]  /*c380*/  FSEL R21, R21, -INF , !P2 ;  /* 0xff80000015157808 */ /* 0x000fc60005000000 */
[----:B------:R-:W2:Y:S01]  /*c390*/  LDL.LU R26, [R1+0x840] ;  /* 0x00084000011a7983 */ /* 0x000ea20000300800 */
[----:B------:R-:W-:-:S03]  /*c3a0*/  ISETP.GT.U32.AND.EX P3, PT, R27, RZ, PT, P3 ;  /* 0x000000ff1b00720c */ /* 0x000fc60003f64130 */
[----:B------:R-:W-:Y:S04]  /*c3b0*/  STL [R1+0x3c], R53 ;  /* 0x00003c3501007387 */ /* 0x000fe80000100800 */
[----:B------:R-:W-:Y:S04]  /*c3c0*/  STL [R1+0x1c], R21 ;  /* 0x00001c1501007387 */ /* 0x000fe80000100800 */
[----:B------:R-:W3:Y:S01]  /*c3d0*/  LDL.LU R27, [R1+0x83c] ;  /* 0x00083c00011b7983 */ /* 0x000ee20000300800 */
[----:B------:R-:W-:Y:S01]  /*c3e0*/  FMUL R24, R24, UR10 ;  /* 0x0000000a18187c20 */ /* 0x000fe20008400000 */
[----:B------:R-:W-:-:S04]  /*c3f0*/  ISETP.GT.U32.AND.EX P1, PT, R60, RZ, PT, P1 ;  /* 0x000000ff3c00720c */ /* 0x000fc80003f24110 */
[----:B------:R-:W-:-:S04]  /*c400*/  FSEL R24, R24, -INF , !P1 ;  /* 0xff80000018187808 */ /* 0x000fc80004800000 */
[----:B------:R-:W-:-:S04]  /*c410*/  FMNMX3 R51, R24, R25, R28, !PT ;  /* 0x0000001918337276 */ /* 0x000fc8000780001c */
[----:B------:R-:W-:-:S04]  /*c420*/  FMNMX3 R51, R51, R32, R31, !PT ;  /* 0x0000002033337276 */ /* 0x000fc8000780001f */
[----:B------:R-:W-:-:S04]  /*c430*/  FMNMX3 R51, R51, R16, R15, !PT ;  /* 0x0000001033337276 */ /* 0x000fc8000780000f */
[----:B------:R-:W-:-:S04]  /*c440*/  FMNMX3 R51, R51, R33, R56, !PT ;  /* 0x0000002133337276 */ /* 0x000fc80007800038 */
[----:B------:R-:W-:Y:S02]  /*c450*/  FMNMX3 R20, R51, R57, R20, !PT ;  /* 0x0000003933147276 */ /* 0x000fe40007800014 */
[----:B------:R-:W-:Y:S01]  /*c460*/  ISETP.GT.U32.AND.EX P0, PT, R19, RZ, PT, P0 ;  /* 0x000000ff1300720c */ /* 0x000fe20003f04100 */
[----:B------:R-:W4:Y:S01]  /*c470*/  LDL.LU R51, [R1+0x8c] ;  /* 0x00008c0001337983 */ /* 0x000f220000300800 */
[----:B------:R-:W-:-:S04]  /*c480*/  FMNMX3 R20, R20, R55, R54, !PT ;  /* 0x0000003714147276 */ /* 0x000fc80007800036 */
[----:B------:R-:W-:-:S04]  /*c490*/  FMNMX3 R20, R20, R61, R53, !PT ;  /* 0x0000003d14147276 */ /* 0x000fc80007800035 */
[----:B------:R-:W-:-:S05]  /*c4a0*/  FMNMX R20, R21, R20, !PT ;  /* 0x0000001415147209 */ /* 0x000fca0007800000 */
[----:B------:R-:W0:Y:S01]  /*c4b0*/  SHFL.BFLY PT, R21, R20, 0x2, 0x1f ;  /* 0x0c401f0014157f89 */ /* 0x000e2200000e0000 */
[----:B------:R-:W-:Y:S01]  /*c4c0*/  FMUL R19, R35, UR10 ;  /* 0x0000000a23137c20 */ /* 0x000fe20008400000 */
[----:B------:R-:W-:-:S04]  /*c4d0*/  ISETP.GT.U32.AND P2, PT, R17, R59, PT ;  /* 0x0000003b1100720c */ /* 0x000fc80003f44070 */
[----:B------:R-:W-:Y:S02]  /*c4e0*/  FSEL R19, R19, -INF , !P0 ;  /* 0xff80000013137808 */ /* 0x000fe40004000000 */
[----:B------:R-:W-:Y:S01]  /*c4f0*/  ISETP.GT.U32.AND P0, PT, R52, R59, PT ;  /* 0x0000003b3400720c */ /* 0x000fe20003f04070 */
[----:B------:R-:W-:Y:S01]  /*c500*/  FMUL R17, R34, UR10 ;  /* 0x0000000a22117c20 */ /* 0x000fe20008400000 */
[----:B------:R-:W-:Y:S01]  /*c510*/  ISETP.GT.U32.AND.EX P2, PT, R18, RZ, PT, P2 ;  /* 0x000000ff1200720c */ /* 0x000fe20003f44120 */
[----:B------:R-:W-:Y:S01]  /*c520*/  FMUL R18, R38, UR10 ;  /* 0x0000000a26127c20 */ /* 0x000fe20008400000 */
[----:B------:R-:W-:Y:S01]  /*c530*/  ISETP.GT.U32.AND.EX P0, PT, R60, RZ, PT, P0 ;  /* 0x000000ff3c00720c */ /* 0x000fe20003f04100 */
[----:B------:R-:W-:Y:S01]  /*c540*/  FMUL R35, R46, UR10 ;  /* 0x0000000a2e237c20 */ /* 0x000fe20008400000 */
[----:B------:R-:W-:Y:S02]  /*c550*/  FSEL R17, R17, -INF , !P3 ;  /* 0xff80000011117808 */ /* 0x000fe40005800000 */
[----:B------:R-:W-:-:S02]  /*c560*/  FSEL R18, R18, -INF , !P2 ;  /* 0xff80000012127808 */ /* 0x000fc40005000000 */
[----:B0-----:R-:W-:Y:S01]  /*c570*/  FMNMX R21, R20, R21, !PT ;  /* 0x0000001514157209 */ /* 0x001fe20007800000 */
[----:B------:R-:W-:Y:S01]  /*c580*/  FMUL R20, R43, UR10 ;  /* 0x0000000a2b147c20 */ /* 0x000fe20008400000 */
[-C--:B------:R-:W-:Y:S02]  /*c590*/  ISETP.GT.U32.AND P3, PT, R48, R59.reuse, PT ;  /* 0x0000003b3000720c */ /* 0x080fe40003f64070 */
[-C--:B------:R-:W-:Y:S02]  /*c5a0*/  ISETP.GT.U32.AND P2, PT, R41, R59.reuse, PT ;  /* 0x0000003b2900720c */ /* 0x080fe40003f44070 */
[----:B------:R-:W-:Y:S02]  /*c5b0*/  FSEL R46, R20, -INF , !P0 ;  /* 0xff800000142e7808 */ /* 0x000fe40004000000 */
[----:B------:R-:W-:Y:S01]  /*c5c0*/  ISETP.GT.U32.AND P0, PT, R0, R59, PT ;  /* 0x0000003b0000720c */ /* 0x000fe20003f04070 */
[----:B------:R-:W-:Y:S01]  /*c5d0*/  FMUL R34, R39, UR10 ;  /* 0x0000000a27227c20 */ /* 0x000fe20008400000 */
[----:B------:R-:W-:-:S02]  /*c5e0*/  ISETP.GT.U32.AND.EX P3, PT, R36, RZ, PT, P3 ;  /* 0x000000ff2400720c */ /* 0x000fc40003f64130 */
[C---:B------:R-:W-:Y:S02]  /*c5f0*/  ISETP.GT.U32.AND.EX P2, PT, R60.reuse, RZ, PT, P2 ;  /* 0x000000ff3c00720c */ /* 0x040fe40003f44120 */
[----:B------:R-:W-:Y:S01]  /*c600*/  ISETP.GT.U32.AND.EX P0, PT, R60, RZ, PT, P0 ;  /* 0x000000ff3c00720c */ /* 0x000fe20003f04100 */
[----:B------:R-:W-:Y:S01]  /*c610*/  FMUL R36, R47, UR10 ;  /* 0x0000000a2f247c20 */ /* 0x000fe20008400000 */
[----:B------:R-:W-:Y:S02]  /*c620*/  FSEL R34, R34, -INF , !P3 ;  /* 0xff80000022227808 */ /* 0x000fe40005800000 */
[----:B------:R-:W-:Y:S02]  /*c630*/  FSEL R47, R35, -INF , !P2 ;  /* 0xff800000232f7808 */ /* 0x000fe40005000000 */
[-C--:B------:R-:W-:Y:S02]  /*c640*/  ISETP.GT.U32.AND P3, PT, R37, R59.reuse, PT ;  /* 0x0000003b2500720c */ /* 0x080fe40003f64070 */
[----:B------:R-:W-:-:S02]  /*c650*/  ISETP.GE.U32.AND P2, PT, R0, R59, PT ;  /* 0x0000003b0000720c */ /* 0x000fc40003f46070 */
[C---:B------:R-:W-:Y:S02]  /*c660*/  ISETP.GT.U32.AND.EX P3, PT, R60.reuse, RZ, PT, P3 ;  /* 0x000000ff3c00720c */ /* 0x040fe40003f64130 */
[----:B------:R-:W-:Y:S02]  /*c670*/  ISETP.GE.U32.AND.EX P2, PT, R60, RZ, PT, P2 ;  /* 0x000000ff3c00720c */ /* 0x000fe40003f46120 */
[----:B------:R-:W-:Y:S02]  /*c680*/  FSEL R57, R36, -INF , !P3 ;  /* 0xff80000024397808 */ /* 0x000fe40005800000 */
[----:B------:R-:W-:Y:S01]  /*c690*/  ISETP.GT.U32.AND P3, PT, R44, R59, PT ;  /* 0x0000003b2c00720c */ /* 0x000fe20003f64070 */
[----:B--2---:R-:W-:Y:S01]  /*c6a0*/  FMUL R26, R26, UR10 ;  /* 0x0000000a1a1a7c20 */ /* 0x004fe20008400000 */
[----:B------:R-:W-:-:S04]  /*c6b0*/  FMUL R20, R30, UR10 ;  /* 0x0000000a1e147c20 */ /* 0x000fc80008400000 */
[----:B------:R-:W-:Y:S02]  /*c6c0*/  FSEL R26, R26, -INF , !P0 ;  /* 0xff8000001a1a7808 */ /* 0x000fe40004000000 */
[----:B------:R-:W-:Y:S01]  /*c6d0*/  ISETP.GT.U32.AND P0, PT, R45, R59, PT ;  /* 0x0000003b2d00720c */ /* 0x000fe20003f04070 */
[----:B------:R-:W-:-:S03]  /*c6e0*/  FMUL R30, R42, UR10 ;  /* 0x0000000a2a1e7c20 */ /* 0x000fc60008400000 */
[----:B------:R-:W-:Y:S01]  /*c6f0*/  ISETP.GT.U32.AND.EX P0, PT, R60, RZ, PT, P0 ;  /* 0x000000ff3c00720c */ /* 0x000fe20003f04100 */
[----:B---3--:R-:W-:Y:S01]  /*c700*/  FMUL R27, R27, UR10 ;  /* 0x0000000a1b1b7c20 */ /* 0x008fe20008400000 */
[----:B------:R-:W-:Y:S02]  /*c710*/  FSEL R20, R20, -INF , !P1 ;  /* 0xff80000014147808 */ /* 0x000fe40004800000 */
[----:B------:R-:W-:Y:S02]  /*c720*/  FSEL R41, R30, -INF , !P0 ;  /* 0xff8000001e297808 */ /* 0x000fe40004000000 */
[----:B------:R-:W-:Y:S02]  /*c730*/  FSEL R27, R27, -INF , !P2 ;  /* 0xff8000001b1b7808 */ /* 0x000fe40005000000 */
[-C--:B------:R-:W-:Y:S02]  /*c740*/  ISETP.GT.U32.AND P1, PT, R49, R59.reuse, PT ;  /* 0x0000003b3100720c */ /* 0x080fe40003f24070 */
[----:B------:R-:W-:-:S02]  /*c750*/  ISETP.GT.U32.AND P2, PT, R40, R59, PT ;  /* 0x0000003b2800720c */ /* 0x000fc40003f44070 */
[----:B------:R-:W-:Y:S02]  /*c760*/  ISETP.GT.U32.AND P0, PT, R50, R59, PT ;  /* 0x0000003b3200720c */ /* 0x000fe40003f04070 */
[----:B------:R-:W2:Y:S04]  /*c770*/  LDL.LU R59, [R1+0x838] ;  /* 0x00083800013b7983 */ /* 0x000ea80000300800 */
[----:B------:R-:W4:Y:S01]  /*c780*/  SHFL.BFLY PT, R0, R21, 0x1, 0x1f ;  /* 0x0c201f0015007f89 */ /* 0x000f2200000e0000 */
[----:B------:R-:W0:Y:S01]  /*c790*/  S2R R48, SR_TID.X ;  /* 0x0000000000307919 */ /* 0x000e220000002100 */
[----:B------:R-:W-:Y:S01]  /*c7a0*/  ISETP.GT.U32.AND.EX P3, PT, R60, RZ, PT, P3 ;  /* 0x000000ff3c00720c */ /* 0x000fe20003f64130 */
[----:B------:R-:W1:Y:S01]  /*c7b0*/  S2R R53, SR_TID.X ;  /* 0x0000000000357919 */ /* 0x000e620000002100 */
[----:B------:R-:W-:Y:S01]  /*c7c0*/  FMUL R22, R22, UR10 ;  /* 0x0000000a16167c20 */ /* 0x000fe20008400000 */
[----:B------:R-:W-:-:S02]  /*c7d0*/  ISETP.GT.U32.AND.EX P1, PT, R60, RZ, PT, P1 ;  /* 0x000000ff3c00720c */ /* 0x000fc40003f24110 */
[C---:B------:R-:W-:Y:S01]  /*c7e0*/  ISETP.GT.U32.AND.EX P2, PT, R60.reuse, RZ, PT, P2 ;  /* 0x000000ff3c00720c */ /* 0x040fe20003f44120 */
[----:B------:R-:W-:Y:S01]  /*c7f0*/  FMUL R35, R23, UR10 ;  /* 0x0000000a17237c20 */ /* 0x000fe20008400000 */
[----:B------:R-:W-:Y:S01]  /*c800*/  ISETP.GT.U32.AND.EX P0, PT, R60, RZ, PT, P0 ;  /* 0x000000ff3c00720c */ /* 0x000fe20003f04100 */
[----:B------:R-:W3:Y:S01]  /*c810*/  LDL.LU R38, [R1+0x64] ;  /* 0x0000640001267983 */ /* 0x000ee20000300800 */
[----:B----4-:R-:W-:-:S03]  /*c820*/  FMNMX3 R61, R21, R0, R51, !PT ;  /* 0x00000000153d7276 */ /* 0x010fc60007800033 */
[----:B------:R-:W4:Y:S01]  /*c830*/  LDL.LU R52, [R1+0x60] ;  /* 0x0000600001347983 */ /* 0x000f220000300800 */
[----:B------:R-:W-:Y:S02]  /*c840*/  FMNMX3 R0, R26, R27, R20, !PT ;  /* 0x0000001b1a007276 */ /* 0x000fe40007800014 */
[----:B------:R-:W-:Y:S01]  /*c850*/  FSEL R44, R22, -INF , !P2 ;  /* 0xff800000162c7808 */ /* 0x000fe20005000000 */
[----:B------:R-:W-:Y:S01]  /*c860*/  FADD R23, R25, -R61 ;  /* 0x8000003d19177221 */ /* 0x000fe20000000000 */
[----:B------:R-:W-:Y:S01]  /*c870*/  FMNMX3 R21, R0, R29, R17, !PT ;  /* 0x0000001d00157276 */ /* 0x000fe20007800011 */
[----:B------:R-:W-:Y:S01]  /*c880*/  FMUL R0, R58, UR10 ;  /* 0x0000000a3a007c20 */ /* 0x000fe20008400000 */
[----:B------:R-:W-:Y:S01]  /*c890*/  FSEL R45, R35, -INF , !P0 ;  /* 0xff800000232d7808 */ /* 0x000fe20004000000 */
[----:B------:R-:W3:Y:S01]  /*c8a0*/  LDL.LU R54, [R1+0x54] ;  /* 0x0000540001367983 */ /* 0x000ee20000300800 */
[----:B------:R-:W-:-:S04]  /*c8b0*/  FMNMX3 R21, R21, R19, R18, !PT ;  /* 0x0000001315157276 */ /* 0x000fc80007800012 */
[----:B------:R-:W-:Y:S02]  /*c8c0*/  FMNMX3 R21, R21, R34, R41, !PT ;  /* 0x0000002215157276 */ /* 0x000fe40007800029 */
[----:B------:R-:W-:Y:S02]  /*c8d0*/  FSEL R42, R0, -INF , !P3 ;  /* 0xff800000002a7808 */ /* 0x000fe40005800000 */
[----:B------:R-:W-:Y:S01]  /*c8e0*/  FMNMX3 R0, R21, R46, R47, !PT ;  /* 0x0000002e15007276 */ /* 0x000fe2000780002f */
[----:B------:R-:W-:-:S03]  /*c8f0*/  FADD R21, R28, -R61 ;  /* 0x8000003d1c157221 */ /* 0x000fc60000000000 */
[----:B------:R-:W-:Y:S01]  /*c900*/  FMNMX3 R0, R0, R57, R42, !PT ;  /* 0x0000003900007276 */ /* 0x000fe2000780002a */
[----:B------:R-:W-:Y:S01]  /*c910*/  FADD R25, R32, -R61 ;  /* 0x8000003d20197221 */ /* 0x000fe20000000000 */
[----:B-1----:R-:W-:Y:S01]  /*c920*/  LOP3.LUT R55, R53, 0x7, RZ, 0xc0, !PT ;  /* 0x0000000735377812 */ /* 0x002fe200078ec0ff */
[----:B0-----:R-:W-:Y:S01]  /*c930*/  IMAD.SHL.U32 R53, R48, 0x2, RZ ;  /* 0x0000000230357824 */ /* 0x001fe200078e00ff */
[----:B------:R-:W-:Y:S04]  /*c940*/  STL.64 [R1+0x810], R56 ;  /* 0x0008103801007387 */ /* 0x000fe80000100a00 */
[----:B------:R-:W-:Y:S04]  /*c950*/  STL.64 [R1+0x820], R46 ;  /* 0x0008202e01007387 */ /* 0x000fe80000100a00 */
[----:B------:R0:W-:Y:S01]  /*c960*/  STL.64 [R1+0x818], R44 ;  /* 0x0008182c01007387 */ /* 0x0001e20000100a00 */
[----:B--2---:R-:W-:-:S05]  /*c970*/  FMUL R30, R59, UR10 ;  /* 0x0000000a3b1e7c20 */ /* 0x004fca0008400000 */
[----:B------:R-:W-:-:S04]  /*c980*/  FSEL R43, R30, -INF , !P1 ;  /* 0xff8000001e2b7808 */ /* 0x000fc80004800000 */
[----:B------:R-:W-:Y:S01]  /*c990*/  FMNMX3 R22, R0, R43, R44, !PT ;  /* 0x0000002b00167276 */ /* 0x000fe2000780002c */
[----:B------:R-:W-:-:S04]  /*c9a0*/  FMUL R0, R21, 1.4426950216293334961 ;  /* 0x3fb8aa3b15007820 */ /* 0x000fc80000400000 */
[----:B------:R1:W-:Y:S02]  /*c9b0*/  MUFU.EX2 R35, R0 ;  /* 0x0000000000237308 */ /* 0x0003e40000000800 */
[----:B-1----:R-:W-:-:S06]  /*c9c0*/  FMUL R0, R25, 1.4426950216293334961 ;  /* 0x3fb8aa3b19007820 */ /* 0x002fcc0000400000 */
[----:B------:R1:W-:Y:S02]  /*c9d0*/  MUFU.EX2 R36, R0 ;  /* 0x0000000000247308 */ /* 0x0003e40000000800 */
[----:B-1----:R-:W-:-:S05]  /*c9e0*/  IMAD.SHL.U32 R0, R48, 0x8, RZ ;  /* 0x0000000830007824 */ /* 0x002fca00078e00ff */
[----:B------:R-:W-:-:S05]  /*c9f0*/  LOP3.LUT R0, R0, 0x30, RZ, 0xc0, !PT ;  /* 0x0000003000007812 */ /* 0x000fca00078ec0ff */
[----:B------:R-:W-:Y:S02]  /*ca00*/  IMAD R0, R55, 0x40, R0 ;  /* 0x0000004037007824 */ /* 0x000fe400078e0200 */
[----:B------:R-:W2:Y:S03]  /*ca10*/  LDL.LU R55, [R1+0x50] ;  /* 0x0000500001377983 */ /* 0x000ea60000300800 */
[----:B------:R-:W-:Y:S02]  /*ca20*/  LOP3.LUT R0, R0, 0x30, R53, 0x78, !PT ;  /* 0x0000003000007812 */ /* 0x000fe400078e7835 */
[----:B------:R-:W5:Y:S01]  /*ca30*/  LDL.LU R53, [R1+0x44] ;  /* 0x0000440001357983 */ /* 0x000f620000300800 */
[----:B------:R-:W-:Y:S02]  /*ca40*/  LOP3.LUT R25, R48, 0x1, RZ, 0xc0, !PT ;  /* 0x0000000130197812 */ /* 0x000fe400078ec0ff */
[----:B------:R-:W-:-:S02]  /*ca50*/  SHF.R.U32.HI R28, RZ, 0x3, R48 ;  /* 0x00000003ff1c7819 */ /* 0x000fc40000011630 */
[--C-:B------:R-:W-:Y:S01]  /*ca60*/  SHF.R.U32.HI R30, RZ, 0x1, R48.reuse ;  /* 0x00000001ff1e7819 */ /* 0x100fe20000011630 */
[----:B------:R-:W-:Y:S01]  /*ca70*/  IMAD.SHL.U32 R25, R25, 0x2, RZ ;  /* 0x0000000219197824 */ /* 0x000fe200078e00ff */
[----:B------:R-:W-:Y:S02]  /*ca80*/  LOP3.LUT R28, R28, 0x30, RZ, 0xc0, !PT ;  /* 0x000000301c1c7812 */ /* 0x000fe400078ec0ff */
[----:B------:R-:W-:Y:S02]  /*ca90*/  SGXT.U32 R30, R30, 0x1 ;  /* 0x000000011e1e781a */ /* 0x000fe40000000000 */
[--C-:B------:R-:W-:Y:S02]  /*caa0*/  LOP3.LUT R25, R25, 0x1c, R48.reuse, 0xf8, !PT ;  /* 0x0000001c19197812 */ /* 0x100fe400078ef830 */
[----:B------:R-:W-:Y:S02]  /*cab0*/  LOP3.LUT R28, R28, 0x1ff, R48, 0x78, !PT ;  /* 0x000001ff1c1c7812 */ /* 0x000fe400078e7830 */
[----:B------:R-:W-:-:S02]  /*cac0*/  LOP3.LUT R48, R25, R30, RZ, 0xfc, !PT ;  /* 0x0000001e19307212 */ /* 0x000fc400078efcff */
[----:B------:R-:W-:Y:S02]  /*cad0*/  FMNMX R21, R45, R22, !PT ;  /* 0x000000162d157209 */ /* 0x000fe40007800000 */
[----:B0-----:R-:W5:Y:S04]  /*cae0*/  LDL.LU R45, [R1+0x90] ;  /* 0x00009000012d7983 */ /* 0x001f680000300800 */
[----:B------:R-:W-:Y:S04]  /*caf0*/  STL [R1+0x80], R48 ;  /* 0x0000803001007387 */ /* 0x000fe80000100800 */
        /* <DEDUP_REMOVED lines=9> */
[----:B----4-:R0:W-:Y:S04]  /*cb90*/  STS.U8 [R28+UR7+0x20200], R52 ;  /* 0x020200341c007988 */ /* 0x0101e80008000007 */
[----:B------:R-:W4:Y:S04]  /*cba0*/  LDL.LU R49, [R1+0x10] ;  /* 0x0000100001317983 */ /* 0x000f280000300800 */
[----:B---3--:R1:W-:Y:S04]  /*cbb0*/  STS.U8 [R28+UR7+0x20400], R54 ;  /* 0x020400361c007988 */ /* 0x0083e80008000007 */
[----:B0-----:R-:W3:Y:S04]  /*cbc0*/  LDL.LU R52, [R1+0xc] ;  /* 0x00000c0001347983 */ /* 0x001ee80000300800 */
[----:B-1----:R-:W3:Y:S04]  /*cbd0*/  LDL.LU R54, [R1+0x8] ;  /* 0x0000080001367983 */ /* 0x002ee80000300800 */
[----:B--2---:R0:W-:Y:S04]  /*cbe0*/  STS.U8 [R28+UR7+0x20600], R55 ;  /* 0x020600371c007988 */ /* 0x0041e80008000007 */
[----:B-----5:R1:W-:Y:S04]  /*cbf0*/  STS.U8 [R28+UR7+0x20800], R53 ;  /* 0x020800351c007988 */ /* 0x0203e80008000007 */
[----:B0-----:R-:W2:Y:S04]  /*cc00*/  LDL.LU R55, [R1+0x4] ;  /* 0x0000040001377983 */ /* 0x001ea80000300800 */
[----:B-1----:R-:W5:Y:S04]  /*cc10*/  LDL.LU R53, [R1] ;  /* 0x0000000001357983 */ /* 0x002f680000300800 */
[----:B------:R-:W0:Y:S04]  /*cc20*/  SHFL.BFLY PT, R22, R21, 0x2, 0x1f ;  /* 0x0c401f0015167f89 */ /* 0x000e2800000e0000 */
[----:B------:R1:W-:Y:S04]  /*cc30*/  STS.U8 [R28+UR7+0x20000], R38 ;  /* 0x020000261c007988 */ /* 0x0003e80008000007 */
[----:B------:R-:W-:Y:S04]  /*cc40*/  STS.U8 [R28+UR7+0x22600], R2 ;  /* 0x022600021c007988 */ /* 0x000fe80008000007 */
[----:B------:R-:W-:Y:S04]  /*cc50*/  STS.U8 [R28+UR7+0x22800], R3 ;  /* 0x022800031c007988 */ /* 0x000fe80008000007 */
[----:B------:R-:W-:Y:S04]  /*cc60*/  STS.U8 [R28+UR7+0x20a00], R44 ;  /* 0x020a002c1c007988 */ /* 0x000fe80008000007 */
[----:B------:R-:W-:Y:S01]  /*cc70*/  STS.U8 [R28+UR7+0x20c00], R46 ;  /* 0x020c002e1c007988 */ /* 0x000fe20008000007 */
[----:B0-----:R-:W-:-:S03]  /*cc80*/  FMNMX R25, R21, R22, !PT ;  /* 0x0000001615197209 */ /* 0x001fc60007800000 */
[----:B------:R-:W-:Y:S04]  /*cc90*/  STS.U8 [R28+UR7+0x20e00], R47 ;  /* 0x020e002f1c007988 */ /* 0x000fe80008000007 */
[----:B------:R-:W-:Y:S04]  /*cca0*/  STS.U8 [R28+UR7+0x21000], R56 ;  /* 0x021000381c007988 */ /* 0x000fe80008000007 */
[----:B------:R-:W-:Y:S04]  /*ccb0*/  STS.U8 [R28+UR7+0x21200], R57 ;  /* 0x021200391c007988 */ /* 0x000fe80008000007 */
[----:B------:R-:W-:Y:S04]  /*ccc0*/  STS.U8 [R28+UR7+0x21400], R59 ;  /* 0x0214003b1c007988 */ /* 0x000fe80008000007 */
[----:B------:R-:W-:Y:S04]  /*ccd0*/  STS.U8 [R28+UR7+0x21600], R58 ;  /* 0x0216003a1c007988 */ /* 0x000fe80008000007 */
[----:B------:R-:W-:Y:S04]  /*cce0*/  STS.U8 [R28+UR7+0x21800], R50 ;  /* 0x021800321c007988 */ /* 0x000fe80008000007 */
[----:B------:R-:W-:Y:S04]  /*ccf0*/  STS.U8 [R28+UR7+0x21a00], R37 ;  /* 0x021a00251c007988 */ /* 0x000fe80008000007 */
[----:B----4-:R-:W-:Y:S04]  /*cd00*/  STS.U8 [R28+UR7+0x21c00], R49 ;  /* 0x021c00311c007988 */ /* 0x010fe80008000007 */
        /* <DEDUP_REMOVED lines=13> */
[----:B------:R-:W0:Y:S01]  /*cde0*/  SHFL.BFLY PT, R30, R25, 0x1, 0x1f ;  /* 0x0c201f00191e7f89 */ /* 0x000e2200000e0000 */
[--C-:B------:R-:W-:Y:S01]  /*cdf0*/  FADD R16, R16, -R61.reuse ;  /* 0x8000003d10107221 */ /* 0x100fe20000000000 */
[----:B------:R-:W-:-:S03]  /*ce00*/  FADD R15, R15, -R61 ;  /* 0x8000003d0f0f7221 */ /* 0x000fc60000000000 */
[----:B------:R-:W-:Y:S01]  /*ce10*/  FMUL R16, R16, 1.4426950216293334961 ;  /* 0x3fb8aa3b10107820 */ /* 0x000fe20000400000 */
[----:B------:R-:W-:-:S03]  /*ce20*/  FMUL R15, R15, 1.4426950216293334961 ;  /* 0x3fb8aa3b0f0f7820 */ /* 0x000fc60000400000 */
[----:B-1----:R1:W-:Y:S02]  /*ce30*/  MUFU.EX2 R38, R16 ;  /* 0x0000001000267308 */ /* 0x0023e40000000800 */
[----:B-1----:R-:W-:-:S06]  /*ce40*/  FADD R16, R33, -R61 ;  /* 0x8000003d21107221 */ /* 0x002fcc0000000000 */
[----:B------:R1:W-:Y:S01]  /*ce50*/  MUFU.EX2 R39, R15 ;  /* 0x0000000f00277308 */ /* 0x0003e20000000800 */
[----:B0-----:R-:W-:Y:S01]  /*ce60*/  FMNMX3 R60, R25, R30, R45, !PT ;  /* 0x0000001e193c7276 */ /* 0x001fe2000780002d */
[----:B-1----:R-:W-:-:S04]  /*ce70*/  FMUL R15, R16, 1.4426950216293334961 ;  /* 0x3fb8aa3b100f7820 */ /* 0x002fc80000400000 */
[--C-:B------:R-:W-:Y:S02]  /*ce80*/  FADD R16, R26, -R60.reuse ;  /* 0x8000003c1a107221 */ /* 0x100fe40000000000 */
[----:B------:R0:W-:Y:S01]  /*ce90*/  MUFU.EX2 R40, R15 ;  /* 0x0000000f00287308 */ /* 0x0001e20000000800 */
[----:B------:R-:W-:Y:S01]  /*cea0*/  FADD R24, R24, -R61 ;  /* 0x8000003d18187221 */ /* 0x000fe20000000000 */
[----:B0-----:R-:W-:Y:S01]  /*ceb0*/  FMUL R15, R16, 1.4426950216293334961 ;  /* 0x3fb8aa3b100f7820 */ /* 0x001fe20000400000 */
[----:B------:R-:W-:-:S05]  /*cec0*/  FADD R16, R27, -R60 ;  /* 0x8000003c1b107221 */ /* 0x000fca0000000000 */
[----:B------:R0:W-:Y:S01]  /*ced0*/  MUFU.EX2 R26, R15 ;  /* 0x0000000f001a7308 */ /* 0x0001e20000000800 */
[----:B------:R-:W-:Y:S01]  /*cee0*/  FMUL R24, R24, 1.4426950216293334961 ;  /* 0x3fb8aa3b18187820 */ /* 0x000fe20000400000 */
[----:B------:R-:W-:Y:S01]  /*cef0*/  FMUL R23, R23, 1.4426950216293334961 ;  /* 0x3fb8aa3b17177820 */ /* 0x000fe20000400000 */
[----:B0-----:R-:W-:Y:S01]  /*cf00*/  FMUL R15, R16, 1.4426950216293334961 ;  /* 0x3fb8aa3b100f7820 */ /* 0x001fe20000400000 */
[----:B------:R-:W-:-:S04]  /*cf10*/  FADD R16, R20, -R60 ;  /* 0x8000003c14107221 */ /* 0x000fc80000000000 */
[----:B------:R0:W-:Y:S01]  /*cf20*/  MUFU.EX2 R25, R15 ;  /* 0x0000000f00197308 */ /* 0x0001e20000000800 */
[--C-:B------:R-:W-:Y:S01]  /*cf30*/  FADD R17, R17, -R60.reuse ;  /* 0x8000003c11117221 */ /* 0x100fe20000000000 */
[----:B0-----:R-:W-:Y:S01]  /*cf40*/  FMUL R15, R16, 1.4426950216293334961 ;  /* 0x3fb8aa3b100f7820 */ /* 0x001fe20000400000 */
[----:B------:R-:W-:-:S05]  /*cf50*/  FADD R16, R29, -R60 ;  /* 0x8000003c1d107221 */ /* 0x000fca0000000000 */
[----:B------:R0:W-:Y:S01]  /*cf60*/  MUFU.EX2 R27, R15 ;  /* 0x0000000f001b7308 */ /* 0x0001e20000000800 */
[----:B------:R-:W-:Y:S01]  /*cf70*/  FADD R19, R19, -R60 ;  /* 0x8000003c13137221 */ /* 0x000fe20000000000 */
[----:B0-----:R-:W-:-:S06]  /*cf80*/  FMUL R15, R16, 1.4426950216293334961 ;  /* 0x3fb8aa3b100f7820 */ /* 0x001fcc0000400000 */
[----:B------:R-:W-:Y:S01]  /*cf90*/  MUFU.EX2 R24, R24 ;  /* 0x0000001800187308 */ /* 0x000fe20000000800 */
[----:B------:R-:W-:-:S07]  /*cfa0*/  FADD R18, R18, -R60 ;  /* 0x8000003c12127221 */ /* 0x000fce0000000000 */
[----:B------:R-:W0:Y:S01]  /*cfb0*/  MUFU.EX2 R23, R23 ;  /* 0x0000001700177308 */ /* 0x000e220000000800 */
[----:B------:R-:W-:-:S07]  /*cfc0*/  FADD R16, R34, -R60 ;  /* 0x8000003c22107221 */ /* 0x000fce0000000000 */
[----:B------:R1:W3:Y:S02]  /*cfd0*/  MUFU.EX2 R29, R15 ;  /* 0x0000000f001d7308 */ /* 0x0002e40000000800 */
[----:B-1----:R-:W-:-:S06]  /*cfe0*/  FMUL R15, R17, 1.4426950216293334961 ;  /* 0x3fb8aa3b110f7820 */ /* 0x002fcc0000400000 */
[----:B------:R1:W-:Y:S01]  /*cff0*/  MUFU.EX2 R30, R15 ;  /* 0x0000000f001e7308 */ /* 0x0003e20000000800 */
[----:B------:R-:W-:Y:S01]  /*d000*/  FMUL R2, R16, 1.4426950216293334961 ;  /* 0x3fb8aa3b10027820 */ /* 0x000fe20000400000 */
[----:B-1----:R-:W-:Y:S01]  /*d010*/  FMUL R15, R19, 1.4426950216293334961 ;  /* 0x3fb8aa3b130f7820 */ /* 0x002fe20000400000 */
[----:B--2---:R-:W-:Y:S04]  /*d020*/  STS.U8 [R28+UR7+0x22200], R55 ;  /* 0x022200371c007988 */ /* 0x004fe80008000007 */
[----:B-----5:R-:W-:Y:S01]  /*d030*/  STS.U8 [R28+UR7+0x22400], R53 ;  /* 0x022400351c007988 */ /* 0x020fe20008000007 */
[----:B------:R-:W-:Y:S06]  /*d040*/  BAR.SYNC.DEFER_BLOCKING 0x0 ;  /* 0x0000000000007b1d */ /* 0x000fec0000010000 */
[----:B------:R-:W1:Y:S01]  /*d050*/  LDSM.16.M88.4 R52, [R0+UR7+0x20000] ;  /* 0x020000070034783b */ /* 0x000e620008000200 */
[----:B------:R2:W4:Y:S01]  /*d060*/  MUFU.EX2 R37, R15 ;  /* 0x0000000f00257308 */ /* 0x0005220000000800 */
[----:B0-----:R-:W-:-:S02]  /*d070*/  F2FP.SATFINITE.E4M3.F32.PACK_AB_MERGE_C R22, R23, R24, RZ ;  /* 0x000000181716723e */ /* 0x001fc400048070ff */
[----:B------:R-:W-:Y:S01]  /*d080*/  F2FP.SATFINITE.E4M3.F32.PACK_AB_MERGE_C R21, R36, R35, RZ ;  /* 0x000000232415723e */ /* 0x000fe200048070ff */
[----:B------:R-:W-:Y:S01]  /*d090*/  FADD R31, R31, -R61 ;  /* 0x8000003d1f1f7221 */ /* 0x000fe20000000000 */
[----:B------:R-:W-:Y:S01]  /*d0a0*/  F2FP.SATFINITE.E4M3.F32.PACK_AB_MERGE_C R6, R25, R26, RZ ;  /* 0x0000001a1906723e */ /* 0x000fe200048070ff */
[----:B------:R-:W-:Y:S01]  /*d0b0*/  LDSM.16.M88.4 R56, [R0+UR7+0x20600] ;  /* 0x020600070038783b */ /* 0x000fe20008000200 */
[----:B--2---:R-:W-:-:S03]  /*d0c0*/  FMUL R15, R18, 1.4426950216293334961 ;  /* 0x3fb8aa3b120f7820 */ /* 0x004fc60000400000 */
[----:B------:R-:W0:Y:S01]  /*d0d0*/  LDSM.16.M88.4 R16, [R0+UR7+0x20200] ;  /* 0x020200070010783b */ /* 0x000e220008000200 */
[----:B------:R-:W-:Y:S02]  /*d0e0*/  F2FP.F16.E4M3.UNPACK_B R22, R22 ;  /* 0x00000016ff16723e */ /* 0x000fe400020006ff */
[----:B------:R-:W-:Y:S01]  /*d0f0*/  F2FP.F16.E4M3.UNPACK_B R32, R21 ;  /* 0x00000015ff20723e */ /* 0x000fe200020006ff */
[----:B------:R-:W-:Y:S03]  /*d100*/  MUFU.EX2 R33, R15 ;  /* 0x0000000f00217308 */ /* 0x000fe60000000800 */
[----:B------:R-:W-:Y:S02]  /*d110*/  SEL R21, R22, R32, !P6 ;  /* 0x0000002016157207 */ /* 0x000fe40007000000 */
[----:B------:R-:W-:Y:S01]  /*d120*/  SEL R22, R32, R22, !P6 ;  /* 0x0000001620167207 */ /* 0x000fe20007000000 */
[----:B-1----:R-:W-:Y:S04]  /*d130*/  STL.64 [R1+0x78], R54 ;  /* 0x0000783601007387 */ /* 0x002fe80000100a00 */
[----:B------:R-:W2:Y:S04]  /*d140*/  LDL.LU R47, [R1+0x2b8] ;  /* 0x0002b800012f7983 */ /* 0x000ea80000300800 */
[----:B------:R-:W5:Y:S04]  /*d150*/  LDL.LU R46, [R1+0x2bc] ;  /* 0x0002bc00012e7983 */ /* 0x000f680000300800 */
[----:B------:R-:W5:Y:S04]  /*d160*/  LDL.LU R10, [R1+0x2c0] ;  /* 0x0002c000010a7983 */ /* 0x000f680000300800 */
[----:B------:R-:W5:Y:S01]  /*d170*/  LDL.LU R11, [R1+0x2c4] ;  /* 0x0002c400010b7983 */ /* 0x000f620000300800 */
[----:B------:R4:W1:Y:S01]  /*d180*/  MUFU.EX2 R32, R2 ;  /* 0x0000000200207308 */ /* 0x0008620000000800 */
[----:B---3--:R-:W-:-:S02]  /*d190*/  F2FP.SATFINITE.E4M3.F32.PACK_AB_MERGE_C R7, R29, R27, RZ ;  /* 0x0000001b1d07723e */ /* 0x008fc400048070ff */
[----:B------:R-:W-:Y:S02]  /*d1a0*/  F2FP.F16.E4M3.UNPACK_B R6, R6 ;  /* 0x00000006ff06723e */ /* 0x000fe400020006ff */
[----:B------:R-:W-:Y:S02]  /*d1b0*/  F2FP.F16.E4M3.UNPACK_B R7, R7 ;  /* 0x00000007ff07723e */ /* 0x000fe400020006ff */
[----:B----4-:R-:W-:Y:S01]  /*d1c0*/  F2FP.SATFINITE.E4M3.F32.PACK_AB_MERGE_C R2, R37, R30, RZ ;  /* 0x0000001e2502723e */ /* 0x010fe200048070ff */
[----:B------:R3:W-:Y:S01]  /*d1d0*/  STL.64 [R1+0x830], R26 ;  /* 0x0008301a01007387 */ /* 0x0007e20000100a00 */
[----:B------:R-:W-:Y:S02]  /*d1e0*/  LOP3.LUT R13, R48, 0x1, RZ, 0x3c, !PT ;  /* 0x00000001300d7812 */ /* 0x000fe400078e3cff */
[----:B------:R-:W-:Y:S02]  /*d1f0*/  F2FP.F16.E4M3.UNPACK_B R2, R2 ;  /* 0x00000002ff02723e */ /* 0x000fe400020006ff */
[----:B-1----:R-:W-:Y:S01]  /*d200*/  F2FP.SATFINITE.E4M3.F32.PACK_AB_MERGE_C R4, R32, R33, RZ ;  /* 0x000000212004723e */ /* 0x002fe200048070ff */
[----:B------:R-:W-:Y:S01]  /*d210*/  STL.64 [R1+0x828], R24 ;  /* 0x0008281801007387 */ /* 0x000fe20000100a00 */
[----:B------:R-:W-:-:S02]  /*d220*/  SEL R9, R6, R7, !P6 ;  /* 0x0000000706097207 */ /* 0x000fc40007000000 */
[----:B------:R-:W-:Y:S01]  /*d230*/  F2FP.F16.E4M3.UNPACK_B R4, R4 ;  /* 0x00000004ff04723e */ /* 0x000fe200020006ff */
[----:B------:R-:W4:Y:S01]  /*d240*/  LDL.LU R15, [R1+0x230] ;  /* 0x00023000010f7983 */ /* 0x000f220000300800 */
[----:B------:R-:W-:Y:S02]  /*d250*/  SEL R6, R7, R6, !P6 ;  /* 0x0000000607067207 */ /* 0x000fe40007000000 */
[----:B------:R-:W-:Y:S01]  /*d260*/  SEL R7, R2, R4, !P6 ;  /* 0x0000000402077207 */ /* 0x000fe20007000000 */
[----:B------:R-:W4:Y:S01]  /*d270*/  LDL.LU R14, [R1+0x234] ;  /* 0x00023400010e7983 */ /* 0x000f220000300800 */
[----:B------:R-:W-:Y:S01]  /*d280*/  SEL R4, R4, R2, !P6 ;  /* 0x0000000204047207 */ /* 0x000fe20007000000 */
[----:B------:R-:W-:Y:S02]  /*d290*/  FADD R2, -R60, R45 ;  /* 0x0000002d3c027221 */ /* 0x000fe40000000100 */
[----:B0-----:R-:W-:Y:S04]  /*d2a0*/  STL.64 [R1+0xa8], R18 ;  /* 0x0000a81201007387 */ /* 0x001fe80000100a00 */
[----:B------:R-:W-:Y:S04]  /*d2b0*/  STL [R1+0x220], R13 ;  /* 0x0002200d01007387 */ /* 0x000fe80000100800 */
[----:B------:R-:W4:Y:S04]  /*d2c0*/  LDL.LU R45, [R1+0x228] ;  /* 0x00022800012d7983 */ /* 0x000f280000300800 */
[----:B---3--:R-:W3:Y:S01]  /*d2d0*/  LDL.LU R26, [R1+0x22c] ;  /* 0x00022c00011a7983 */ /* 0x008ee20000300800 */
[----:B------:R-:W-:-:S06]  /*d2e0*/  FMUL R31, R31, 1.4426950216293334961 ;  /* 0x3fb8aa3b1f1f7820 */ /* 0x000fcc0000400000 */
[----:B------:R-:W0:Y:S01]  /*d2f0*/  MUFU.EX2 R31, R31 ;  /* 0x0000001f001f7308 */ /* 0x000e220000000800 */
[----:B------:R-:W-:-:S04]  /*d300*/  F2FP.SATFINITE.E4M3.F32.PACK_AB_MERGE_C R5, R40, R39, RZ ;  /* 0x000000272805723e */ /* 0x000fc800048070ff */
[----:B------:R-:W-:Y:S02]  /*d310*/  F2FP.F16.E4M3.UNPACK_B R5, R5 ;  /* 0x00000005ff05723e */ /* 0x000fe400020006ff */
[----:B0-----:R-:W-:-:S04]  /*d320*/  F2FP.SATFINITE.E4M3.F32.PACK_AB_MERGE_C R3, R38, R31, RZ ;  /* 0x0000001f2603723e */ /* 0x001fc800048070ff */
[----:B------:R-:W-:-:S04]  /*d330*/  F2FP.F16.E4M3.UNPACK_B R3, R3 ;  /* 0x00000003ff03723e */ /* 0x000fc800020006ff */
[----:B------:R-:W-:Y:S02]  /*d340*/  SEL R8, R3, R5, !P6 ;  /* 0x0000000503087207 */ /* 0x000fe40007000000 */
[----:B------:R-:W-:Y:S01]  /*d350*/  SEL R5, R5, R3, !P6 ;  /* 0x0000000305057207 */ /* 0x000fe20007000000 */
[----:B------:R-:W-:Y:S01]  /*d360*/  FADD R3, -R61, R51 ;  /* 0x000000333d037221 */ /* 0x000fe20000000100 */
[----:B------:R-:W-:Y:S01]  /*d370*/  IMAD.MOV.U32 R28, RZ, RZ, R16 ;  /* 0x000000ffff1c7224 */ /* 0x000fe200078e0010 */
[----:B------:R-:W-:Y:S01]  /*d380*/  SHFL.IDX PT, R22, R22, R13, 0x1f ;  /* 0x00001f0d16167589 */ /* 0x000fe200000e0000 */
[----:B------:R-:W-:Y:S02]  /*d390*/  IMAD.MOV.U32 R27, RZ, RZ, R17 ;  /* 0x000000ffff1b7224 */ /* 0x000fe400078e0011 */
[----:B------:R-:W-:Y:S01]  /*d3a0*/  FMUL R3, R3, 1.4426950216293334961 ;  /* 0x3fb8aa3b03037820 */ /* 0x000fe20000400000 */
[----:B------:R-:W-:Y:S01]  /*d3b0*/  SHFL.IDX PT, R20, R6, R13, 0x1f ;  /* 0x00001f0d06147589 */ /* 0x000fe200000e0000 */
[----:B------:R-:W-:-:S02]  /*d3c0*/  IMAD.MOV.U32 R44, RZ, RZ, R52 ;  /* 0x000000ffff2c7224 */ /* 0x000fc400078e0034 */
[----:B------:R-:W-:Y:S01]  /*d3d0*/  FMUL R2, R2, 1.4426950216293334961 ;  /* 0x3fb8aa3b02027820 */ /* 0x000fe20000400000 */
[----:B------:R-:W-:Y:S01]  /*d3e0*/  SHFL.IDX PT, R18, R5, R13, 0x1f ;  /* 0x00001f0d05127589 */ /* 0x000fe200000e0000 */
[----:B------:R-:W-:-:S03]  /*d3f0*/  IMAD.MOV.U32 R34, RZ, RZ, R53 ;  /* 0x000000ffff227224 */ /* 0x000fc600078e0035 */
[----:B------:R-:W0:Y:S04]  /*d400*/  SHFL.IDX PT, R19, R21, R48, 0x1f ;  /* 0x00001f3015137589 */ /* 0x000e2800000e0000 */
[----:B------:R-:W1:Y:S04]  /*d410*/  SHFL.IDX PT, R17, R9, R48, 0x1f ;  /* 0x00001f3009117589 */ /* 0x000e6800000e0000 */
[----:B------:R-:W0:Y:S04]  /*d420*/  SHFL.IDX PT, R16, R8, R48, 0x1f ;  /* 0x00001f3008107589 */ /* 0x000e2800000e0000 */
[----:B------:R-:W-:Y:S04]  /*d430*/  SHFL.IDX PT, R12, R7, R48, 0x1f ;  /* 0x00001f30070c7589 */ /* 0x000fe800000e0000 */
[----:B------:R1:W0:Y:S04]  /*d440*/  SHFL.IDX PT, R13, R4, R13, 0x1f ;  /* 0x00001f0d040d7589 */ /* 0x00022800000e0000 */
[----:B------:R-:W0:Y:S01]  /*d450*/  LDSM.16.M88.4 R52, [R0+UR7+0x20400] ;  /* 0x020400070034783b */ /* 0x000e220008000200 */
[----:B------:R-:W2:Y:S08]  /*d460*/  MUFU.EX2 R3, R3 ;  /* 0x0000000300037308 */ /* 0x000eb00000000800 */
[----:B------:R-:W0:Y:S01]  /*d470*/  MUFU.EX2 R2, R2 ;  /* 0x0000000200027308 */ /* 0x000e220000000800 */
[----:B-1----:R-:W-:-:S02]  /*d480*/  F2FP.F16.E4M3.UNPACK_B R4, R44 ;  /* 0x0000002cff04723e */ /* 0x002fc400020006ff */
[----:B------:R-:W-:Y:S02]  /*d490*/  F2FP.F16.E4M3.UNPACK_B R5, R34 ;  /* 0x00000022ff05723e */ /* 0x000fe400020006ff */
[----:B0-----:R-:W-:Y:S02]  /*d4a0*/  SEL R48, R19, R22, !P5 ;  /* 0x0000001613307207 */ /* 0x001fe40006800000 */
[----:B------:R-:W-:Y:S02]  /*d4b0*/  SEL R49, R17, R20, !P5 ;  /* 0x0000001411317207 */ /* 0x000fe40006800000 */
[----:B------:R-:W-:Y:S02]  /*d4c0*/  SEL R50, R16, R18, !P5 ;  /* 0x0000001210327207 */ /* 0x000fe40006800000 */
[----:B------:R-:W-:Y:S01]  /*d4d0*/  SEL R51, R12, R13, !P5 ;  /* 0x0000000d0c337207 */ /* 0x000fe20006800000 */
[----:B------:R0:W-:Y:S01]  /*d4e0*/  STL.64 [R1+0xb8], R54 ;  /* 0x0000b83601007387 */ /* 0x0001e20000100a00 */
[----:B------:R-:W-:Y:S01]  /*d4f0*/  IMAD.MOV.U32 R25, RZ, RZ, R52 ;  /* 0x000000ffff197224 */ /* 0x000fe200078e0034 */
[----:B------:R-:W-:Y:S01]  /*d500*/  SEL R52, R22, R19, !P5 ;  /* 0x0000001316347207 */ /* 0x000fe20006800000 */
[----:B------:R-:W-:Y:S01]  /*d510*/  IMAD.MOV.U32 R24, RZ, RZ, R53 ;  /* 0x000000ffff187224 */ /* 0x000fe200078e0035 */
[----:B------:R-:W-:-:S02]  /*d520*/  SEL R53, R20, R17, !P5 ;  /* 0x0000001114357207 */ /* 0x000fc40006800000 */
[----:B0-----:R-:W-:Y:S02]  /*d530*/  SEL R55, R13, R12, !P5 ;  /* 0x0000000c0d377207 */ /* 0x001fe40006800000 */
[----:B------:R-:W-:Y:S02]  /*d540*/  SEL R54, R18, R16, !P5 ;  /* 0x0000001012367207 */ /* 0x000fe40006800000 */
[----:B------:R-:W-:Y:S02]  /*d550*/  F2FP.F16.E4M3.UNPACK_B R12, R44.H1 ;  /* 0x0000002cff0c723e */ /* 0x000fe400030006ff */
[----:B------:R-:W-:Y:S01]  /*d560*/  F2FP.F16.E4M3.UNPACK_B R13, R34.H1 ;  /* 0x00000022ff0d723e */ /* 0x000fe200030006ff */
[----:B------:R-:W-:Y:S01]  /*d570*/  STL.64 [R1+0x98], R58 ;  /* 0x0000983a01007387 */ /* 0x000fe20000100a00 */
[C---:B--2---:R-:W-:Y:S01]  /*d580*/  FMUL R8, R3.reuse, R47 ;  /* 0x0000002f03087220 */ /* 0x044fe20000400000 */
[----:B-----5:R-:W-:Y:S01]  /*d590*/  FMUL R9, R3, R46 ;  /* 0x0000002e03097220 */ /* 0x020fe20000400000 */
[C---:B------:R-:W-:Y:S01]  /*d5a0*/  FMUL R10, R2.reuse, R10 ;  /* 0x0000000a020a7220 */ /* 0x040fe20000400000 */
[----:B------:R-:W-:-:S07]  /*d5b0*/  FMUL R11, R2, R11 ;  /* 0x0000000b020b7220 */ /* 0x000fce0000400000 */
[----:B------:R-:W-:-:S15]  /*d5c0*/  HMMA.16816.F32 R8, R48, R4, R8 ;  /* 0x000000043008723c */ /* 0x000fde0000001808 */
[----:B------:R-:W-:-:S05]  /*d5d0*/  NOP ;  /* 0x0000000000007918 */ /* 0x000fca0000000000 */
[----:B------:R-:W-:Y:S01]  /*d5e0*/  HMMA.16816.F32 R8, R52, R12, R8 ;  /* 0x0000000c3408723c */ /* 0x000fe20000001808 */
[C---:B----4-:R-:W-:Y:S01]  /*d5f0*/  FMUL R6, R2.reuse, R15 ;  /* 0x0000000f02067220 */ /* 0x050fe20000400000 */
[----:B------:R-:W-:Y:S01]  /*d600*/  FMUL R7, R2, R14 ;  /* 0x0000000e02077220 */ /* 0x000fe20000400000 */
[----:B------:R-:W-:Y:S02]  /*d610*/  F2FP.F16.E4M3.UNPACK_B R14, R28 ;  /* 0x0000001cff0e723e */ /* 0x000fe400020006ff */
[----:B------:R-:W-:Y:S01]  /*d620*/  F2FP.F16.E4M3.UNPACK_B R15, R27 ;  /* 0x0000001bff0f723e */ /* 0x000fe200020006ff */
[C---:B---3--:R-:W-:Y:S02]  /*d630*/  FMUL R5, R3.reuse, R26 ;  /* 0x0000001a03057220 */ /* 0x048fe40000400000 */
[----:B------:R-:W2:Y:S04]  /*d640*/  LDL.LU R26, [R1+0x2c8] ;  /* 0x0002c800011a7983 */ /* 0x000ea80000300800 */
[----:B------:R-:W3:Y:S07]  /*d650*/  LDL.LU R22, [R1+0x2cc] ;  /* 0x0002cc0001167983 */ /* 0x000eee0000300800 */
[----:B------:R0:W-:Y:S04]  /*d660*/  STL.64 [R1+0x50], R8 ;  /* 0x0000500801007387 */ /* 0x0001e80000100a00 */
[----:B------:R-:W-:Y:S04]  /*d670*/  STL.64 [R1+0x58], R10 ;  /* 0x0000580a01007387 */ /* 0x000fe80000100a00 */
[----:B------:R-:W4:Y:S01]  /*d680*/  LDL.LU R19, [R1+0x2d0] ;  /* 0x0002d00001137983 */ /* 0x000f220000300800 */
[----:B------:R-:W-:-:S03]  /*d690*/  FMUL R4, R3, R45 ;  /* 0x0000002d03047220 */ /* 0x000fc60000400000 */
[----:B------:R-:W5:Y:S04]  /*d6a0*/  LDL.LU R18, [R1+0x2d4] ;  /* 0x0002d40001127983 */ /* 0x000f680000300800 */
[----:B------:R-:W5:Y:S01]  /*d6b0*/  LDL.LU R12, [R1+0x2e8] ;  /* 0x0002e800010c7983 */ /* 0x000f620000300800 */
[----:B------:R-:W-:Y:S03]  /*d6c0*/  HMMA.16816.F32 R4, R48, R14, R4 ;  /* 0x0000000e3004723c */ /* 0x000fe60000001804 */
[----:B------:R-:W5:Y:S04]  /*d6d0*/  LDL.LU R13, [R1+0x2ec] ;  /* 0x0002ec00010d7983 */ /* 0x000f680000300800 */
[----:B------:R-:W5:Y:S04]  /*d6e0*/  LDL.LU R14, [R1+0x2f0] ;  /* 0x0002f000010e7983 */ /* 0x000f680000300800 */
[----:B------:R-:W5:Y:S01]  /*d6f0*/  LDL.LU R15, [R1+0x2f4] ;  /* 0x0002f400010f7983 */ /* 0x000f620000300800 */
[----:B------:R-:W-:-:S02]  /*d700*/  IMAD.MOV.U32 R20, RZ, RZ, R56 ;  /* 0x000000ffff147224 */ /* 0x000fc400078e0038 */
[----:B------:R-:W-:Y:S02]  /*d710*/  IMAD.MOV.U32 R21, RZ, RZ, R57 ;  /* 0x000000ffff157224 */ /* 0x000fe400078e0039 */
[----:B------:R-:W1:Y:S01]  /*d720*/  LDSM.16.M88.4 R56, [R0+UR7+0x20800] ;  /* 0x020800070038783b */ /* 0x000e620008000200 */
[----:B0-----:R-:W-:Y:S02]  /*d730*/  F2FP.F16.E4M3.UNPACK_B R8, R28.H1 ;  /* 0x0000001cff08723e */ /* 0x001fe400030006ff */
[----:B------:R-:W-:-:S07]  /*d740*/  F2FP.F16.E4M3.UNPACK_B R9, R27.H1 ;  /* 0x0000001bff09723e */ /* 0x000fce00030006ff */
[----:B------:R-:W-:Y:S01]  /*d750*/  HMMA.16816.F32 R4, R52, R8, R4 ;  /* 0x000000083404723c */ /* 0x000fe20000001804 */
[----:B------:R-:W-:Y:S02]  /*d760*/  F2FP.F16.E4M3.UNPACK_B R8, R25 ;  /* 0x00000019ff08723e */ /* 0x000fe400020006ff */
[----:B------:R-:W-:Y:S01]  /*d770*/  F2FP.F16.E4M3.UNPACK_B R9, R24 ;  /* 0x00000018ff09723e */ /* 0x000fe200020006ff */
[----:B-1----:R-:W-:Y:S04]  /*d780*/  STL.64 [R1+0x68], R58 ;  /* 0x0000683a01007387 */ /* 0x002fe80000100a00 */
[----:B------:R-:W5:Y:S04]  /*d790*/  LDL.LU R16, [R1+0x200] ;  /* 0x0002000001107983 */ /* 0x000f680000300800 */
[----:B------:R-:W5:Y:S07]  /*d7a0*/  LDL.LU R17, [R1+0x204] ;  /* 0x0002040001117983 */ /* 0x000f6e0000300800 */
[----:B------:R2:W-:Y:S04]  /*d7b0*/  STL.64 [R1+0x210], R4 ;  /* 0x0002100401007387 */ /* 0x0005e80000100a00 */
[----:B------:R4:W-:Y:S04]  /*d7c0*/  STL.64 [R1+0x218], R6 ;  /* 0x0002180601007387 */ /* 0x0009e80000100a00 */
[----:B------:R-:W5:Y:S04]  /*d7d0*/  LDL.LU R11, [R1+0x208] ;  /* 0x00020800010b7983 */ /* 0x000f680000300800 */
[----:B------:R-:W5:Y:S01]  /*d7e0*/  LDL.LU R10, [R1+0x20c] ;  /* 0x00020c00010a7983 */ /* 0x000f620000300800 */
[C---:B--2---:R-:W-:Y:S01]  /*d7f0*/  FMUL R4, R3.reuse, R26 ;  /* 0x0000001a03047220 */ /* 0x044fe20000400000 */
[----:B---3--:R-:W-:Y:S01]  /*d800*/  FMUL R5, R3, R22 ;  /* 0x0000001603057220 */ /* 0x008fe20000400000 */
[C---:B----4-:R-:W-:Y:S01]  /*d810*/  FMUL R6, R2.reuse, R19 ;  /* 0x0000001302067220 */ /* 0x050fe20000400000 */
[----:B-----5:R-:W-:-:S07]  /*d820*/  FMUL R7, R2, R18 ;  /* 0x0000001202077220 */ /* 0x020fce0000400000 */
[----:B------:R-:W-:Y:S01]  /*d830*/  HMMA.16816.F32 R4, R48, R8, R4 ;  /* 0x000000083004723c */ /* 0x000fe20000001804 */
[C---:B------:R-:W-:Y:S01]  /*d840*/  FMUL R12, R3.reuse, R12 ;  /* 0x0000000c030c7220 */ /* 0x040fe20000400000 */
[----:B------:R-:W-:Y:S01]  /*d850*/  FMUL R13, R3, R13 ;  /* 0x0000000d030d7220 */ /* 0x000fe20000400000 */
[----:B------:R-:W-:Y:S01]  /*d860*/  F2FP.F16.E4M3.UNPACK_B R8, R20 ;  /* 0x00000014ff08723e */ /* 0x000fe200020006ff */
[C---:B------:R-:W-:Y:S01]  /*d870*/  FMUL R14, R2.reuse, R14 ;  /* 0x0000000e020e7220 */ /* 0x040fe20000400000 */
[----:B------:R-:W-:Y:S01]  /*d880*/  F2FP.F16.E4M3.UNPACK_B R9, R21 ;  /* 0x00000015ff09723e */ /* 0x000fe200020006ff */
[----:B------:R-:W-:-:S07]  /*d890*/  FMUL R15, R2, R15 ;  /* 0x0000000f020f7220 */ /* 0x000fce0000400000 */
[----:B------:R-:W-:Y:S01]  /*d8a0*/  HMMA.16816.F32 R12, R48, R8, R12 ;  /* 0x00000008300c723c */ /* 0x000fe2000000180c */
[----:B------:R-:W-:Y:S02]  /*d8b0*/  F2FP.F16.E4M3.UNPACK_B R8, R25.H1 ;  /* 0x00000019ff08723e */ /* 0x000fe400030006ff */
[----:B------:R-:W-:Y:S02]  /*d8c0*/  F2FP.F16.E4M3.UNPACK_B R9, R24.H1 ;  /* 0x00000018ff09723e */ /* 0x000fe400030006ff */
[----:B------:R-:W2:Y:S04]  /*d8d0*/  LDL.LU R24, [R1+0x310] ;  /* 0x0003100001187983 */ /* 0x000ea80000300800 */
[----:B------:R-:W3:Y:S01]  /*d8e0*/  LDL.LU R22, [R1+0x314] ;  /* 0x0003140001167983 */ /* 0x000ee20000300800 */
[----:B------:R-:W-:-:S15]  /*d8f0*/  HMMA.16816.F32 R4, R52, R8, R4 ;  /* 0x000000083404723c */ /* 0x000fde0000001804 */
[----:B------:R-:W-:-:S04]  /*d900*/  NOP ;  /* 0x0000000000007918 */ /* 0x000fc80000000000 */
[----:B------:R-:W-:Y:S04]  /*d910*/  STL.64 [R1+0x1f0], R4 ;  /* 0x0001f00401007387 */ /* 0x000fe80000100a00 */
[----:B------:R-:W-:Y:S04]  /*d920*/  STL.64 [R1+0x1f8], R6 ;  /* 0x0001f80601007387 */ /* 0x000fe80000100a00 */
[----:B------:R-:W4:Y:S04]  /*d930*/  LDL.LU R44, [R1+0x2f8] ;  /* 0x0002f800012c7983 */ /* 0x000f280000300800 */
[----:B------:R-:W5:Y:S04]  /*d940*/  LDL.LU R34, [R1+0x2fc] ;  /* 0x0002fc0001227983 */ /* 0x000f680000300800 */
[----:B------:R-:W3:Y:S04]  /*d950*/  LDL.LU R28, [R1+0x300] ;  /* 0x00030000011c7983 */ /* 0x000ee80000300800 */
[----:B------:R-:W3:Y:S04]  /*d960*/  LDL.LU R27, [R1+0x304] ;  /* 0x00030400011b7983 */ /* 0x000ee80000300800 */
[----:B------:R-:W3:Y:S04]  /*d970*/  LDL.LU R26, [R1+0x308] ;  /* 0x00030800011a7983 */ /* 0x000ee80000300800 */
[----:B------:R-:W3:Y:S01]  /*d980*/  LDL.LU R25, [R1+0x30c] ;  /* 0x00030c0001197983 */ /* 0x000ee20000300800 */
[----:B------:R-:W-:-:S02]  /*d990*/  IMAD.MOV.U32 R46, RZ, RZ, R56 ;  /* 0x000000ffff2e7224 */ /* 0x000fc400078e0038 */
[----:B------:R-:W-:Y:S02]  /*d9a0*/  IMAD.MOV.U32 R45, RZ, RZ, R57 ;  /* 0x000000ffff2d7224 */ /* 0x000fe400078e0039 */
[C---:B------:R-:W-:Y:S01]  /*d9b0*/  FMUL R16, R3.reuse, R16 ;  /* 0x0000001003107220 */ /* 0x040fe20000400000 */
[----:B------:R-:W-:Y:S01]  /*d9c0*/  FMUL R17, R3, R17 ;  /* 0x0000001103117220 */ /* 0x000fe20000400000 */
[----:B------:R-:W-:Y:S01]  /*d9d0*/  F2FP.F16.E4M3.UNPACK_B R8, R46 ;  /* 0x0000002eff08723e */ /* 0x000fe200020006ff */
[C---:B------:R-:W-:Y:S01]  /*d9e0*/  FMUL R18, R2.reuse, R11 ;  /* 0x0000000b02127220 */ /* 0x040fe20000400000 */
[----:B------:R-:W-:Y:S01]  /*d9f0*/  F2FP.F16.E4M3.UNPACK_B R9, R45 ;  /* 0x0000002dff09723e */ /* 0x000fe200020006ff */
[----:B------:R-:W-:Y:S01]  /*da00*/  FMUL R19, R2, R10 ;  /* 0x0000000a02137220 */ /* 0x000fe20000400000 */
[----:B------:R-:W0:Y:S06]  /*da10*/  LDSM.16.M88.4 R4, [R0+UR7+0x20a00] ;  /* 0x020a00070004783b */ /* 0x000e2c0008000200 */
[----:B------:R-:W-:Y:S01]  /*da20*/  HMMA.16816.F32 R16, R48, R8, R16 ;  /* 0x000000083010723c */ /* 0x000fe20000001810 */
[----:B------:R-:W1:Y:S01]  /*da30*/  LDSM.16.M88.4 R8, [R0+UR7+0x20c00] ;  /* 0x020c00070008783b */ /* 0x000e620008000200 */
[----:B------:R-:W-:-:S02]  /*da40*/  F2FP.F16.E4M3.UNPACK_B R20, R20.H1 ;  /* 0x00000014ff14723e */ /* 0x000fc400030006ff */
[----:B------:R-:W-:-:S07]  /*da50*/  F2FP.F16.E4M3.UNPACK_B R21, R21.H1 ;  /* 0x00000015ff15723e */ /* 0x000fce00030006ff */
[----:B------:R-:W-:Y:S01]  /*da60*/  HMMA.16816.F32 R56, R52, R20, R12 ;  /* 0x000000143438723c */ /* 0x000fe2000000180c */
[----:B------:R-:W-:Y:S02]  /*da70*/  F2FP.F16.E4M3.UNPACK_B R12, R46.H1 ;  /* 0x0000002eff0c723e */ /* 0x000fe400030006ff */
[----:B------:R-:W-:-:S07]  /*da80*/  F2FP.F16.E4M3.UNPACK_B R13, R45.H1 ;  /* 0x0000002dff0d723e */ /* 0x000fce00030006ff */
[----:B------:R-:W-:Y:S01]  /*da90*/  HMMA.16816.F32 R12, R52, R12, R16 ;  /* 0x0000000c340c723c */ /* 0x000fe20000001810 */
[----:B0-----:R-:W-:Y:S04]  /*daa0*/  STL [R1+0x7f4], R6 ;  /* 0x0007f40601007387 */ /* 0x001fe80000100800 */
[----:B------:R-:W-:Y:S04]  /*dab0*/  STL [R1+0x7f0], R7 ;  /* 0x0007f00701007387 */ /* 0x000fe80000100800 */
[----:B-1----:R-:W-:Y:S04]  /*dac0*/  STL [R1+0x7ec], R10 ;  /* 0x0007ec0a01007387 */ /* 0x002fe80000100800 */
[----:B------:R-:W-:Y:S04]  /*dad0*/  STL [R1+0x7e8], R11 ;  /* 0x0007e80b01007387 */ /* 0x000fe80000100800 */
[----:B------:R-:W-:Y:S04]  /*dae0*/  STL.64 [R1+0x1e0], R56 ;  /* 0x0001e03801007387 */ /* 0x000fe80000100a00 */
[----:B------:R-:W-:Y:S04]  /*daf0*/  STL.64 [R1+0x1e8], R58 ;  /* 0x0001e83a01007387 */ /* 0x000fe80000100a00 */
[----:B------:R0:W-:Y:S04]  /*db00*/  STL.64 [R1+0x200], R12 ;  /* 0x0002000c01007387 */ /* 0x0001e80000100a00 */
[----:B------:R2:W-:Y:S04]  /*db10*/  STL.64 [R1+0x208], R14 ;  /* 0x0002080e01007387 */ /* 0x0005e80000100a00 */
[----:B------:R-:W-:Y:S01]  /*db20*/  LDSM.16.M88.4 R56, [R0+UR7+0x21000] ;  /* 0x021000070038783b */ /* 0x000fe20008000200 */
[----:B0-----:R-:W-:-:S02]  /*db30*/  F2FP.F16.E4M3.UNPACK_B R12, R4 ;  /* 0x00000004ff0c723e */ /* 0x001fc400020006ff */
[----:B------:R-:W-:Y:S02]  /*db40*/  F2FP.F16.E4M3.UNPACK_B R13, R5 ;  /* 0x00000005ff0d723e */ /* 0x000fe400020006ff */
[----:B------:R-:W-:Y:S02]  /*db50*/  F2FP.F16.E4M3.UNPACK_B R20, R8 ;  /* 0x00000008ff14723e */ /* 0x000fe400020006ff */
[----:B------:R-:W-:Y:S01]  /*db60*/  F2FP.F16.E4M3.UNPACK_B R21, R9 ;  /* 0x00000009ff15723e */ /* 0x000fe200020006ff */
[C---:B--2---:R-:W-:Y:S01]  /*db70*/  FMUL R14, R2.reuse, R24 ;  /* 0x00000018020e7220 */ /* 0x044fe20000400000 */
[C---:B----4-:R-:W-:Y:S01]  /*db80*/  FMUL R16, R3.reuse, R44 ;  /* 0x0000002c03107220 */ /* 0x050fe20000400000 */
[----:B-----5:R-:W-:Y:S01]  /*db90*/  FMUL R17, R3, R34 ;  /* 0x0000002203117220 */ /* 0x020fe20000400000 */
[C---:B---3--:R-:W-:Y:S01]  /*dba0*/  FMUL R18, R2.reuse, R28 ;  /* 0x0000001c02127220 */ /* 0x048fe20000400000 */
[----:B------:R-:W-:-:S07]  /*dbb0*/  FMUL R19, R2, R27 ;  /* 0x0000001b02137220 */ /* 0x000fce0000400000 */
[----:B------:R-:W-:Y:S01]  /*dbc0*/  HMMA.16816.F32 R16, R48, R12, R16 ;  /* 0x0000000c3010723c */ /* 0x000fe20000001810 */
[C---:B------:R-:W-:Y:S01]  /*dbd0*/  FMUL R12, R3.reuse, R26 ;  /* 0x0000001a030c7220 */ /* 0x040fe20000400000 */
[----:B------:R-:W-:Y:S02]  /*dbe0*/  FMUL R13, R3, R25 ;  /* 0x00000019030d7220 */ /* 0x000fe40000400000 */
[----:B------:R-:W0:Y:S01]  /*dbf0*/  LDSM.16.M88.4 R24, [R0+UR7+0x20e00] ;  /* 0x020e00070018783b */ /* 0x000e220008000200 */
[----:B------:R-:W-:-:S07]  /*dc00*/  FMUL R15, R2, R22 ;  /* 0x00000016020f7220 */ /* 0x000fce0000400000 */
[----:B------:R-:W-:Y:S01]  /*dc10*/  HMMA.16816.F32 R12, R48, R20, R12 ;  /* 0x00000014300c723c */ /* 0x000fe2000000180c */
[----:B0-----:R0:W-:Y:S04]  /*dc20*/  STL.64 [R1+0x2a8], R26 ;  /* 0x0002a81a01007387 */ /* 0x0011e80000100a00 */
[----:B------:R-:W2:Y:S04]  /*dc30*/  LDL.LU R44, [R1+0x318] ;  /* 0x00031800012c7983 */ /* 0x000ea80000300800 */
[----:B------:R-:W3:Y:S04]  /*dc40*/  LDL.LU R34, [R1+0x31c] ;  /* 0x00031c0001227983 */ /* 0x000ee80000300800 */
[----:B------:R-:W4:Y:S01]  /*dc50*/  LDL.LU R28, [R1+0x320] ;  /* 0x00032000011c7983 */ /* 0x000f220000300800 */
[----:B------:R-:W-:-:S03]  /*dc60*/  IMAD.MOV.U32 R20, RZ, RZ, R25 ;  /* 0x000000ffff147224 */ /* 0x000fc600078e0019 */
[----:B0-----:R-:W5:Y:S01]  /*dc70*/  LDL.LU R27, [R1+0x324] ;  /* 0x00032400011b7983 */ /* 0x001f620000300800 */
[----:B------:R-:W-:-:S03]  /*dc80*/  IMAD.MOV.U32 R21, RZ, RZ, R24 ;  /* 0x000000ffff157224 */ /* 0x000fc600078e0018 */
[----:B------:R-:W2:Y:S04]  /*dc90*/  LDL.LU R22, [R1+0x1cc] ;  /* 0x0001cc0001167983 */ /* 0x000ea80000300800 */
[----:B------:R-:W-:Y:S04]  /*dca0*/  STL.64 [R1+0x2b0], R58 ;  /* 0x0002b03a01007387 */ /* 0x000fe80000100a00 */
[----:B------:R-:W2:Y:S04]  /*dcb0*/  LDL.LU R26, [R1+0x1c0] ;  /* 0x0001c000011a7983 */ /* 0x000ea80000300800 */
[----:B------:R-:W3:Y:S04]  /*dcc0*/  LDL.LU R25, [R1+0x1c4] ;  /* 0x0001c40001197983 */ /* 0x000ee80000300800 */
[----:B------:R-:W4:Y:S01]  /*dcd0*/  LDL.LU R24, [R1+0x1c8] ;  /* 0x0001c80001187983 */ /* 0x000f220000300800 */
[----:B------:R-:W-:-:S02]  /*dce0*/  F2FP.F16.E4M3.UNPACK_B R4, R4.H1 ;  /* 0x00000004ff04723e */ /* 0x000fc400030006ff */
[----:B------:R-:W-:-:S07]  /*dcf0*/  F2FP.F16.E4M3.UNPACK_B R5, R5.H1 ;  /* 0x00000005ff05723e */ /* 0x000fce00030006ff */
[----:B------:R-:W-:Y:S01]  /*dd00*/  HMMA.16816.F32 R16, R52, R4, R16 ;  /* 0x000000043410723c */ /* 0x000fe20000001810 */
[----:B------:R-:W-:Y:S02]  /*dd10*/  F2FP.F16.E4M3.UNPACK_B R4, R8.H1 ;  /* 0x00000008ff04723e */ /* 0x000fe400030006ff */
[----:B------:R-:W-:-:S07]  /*dd20*/  F2FP.F16.E4M3.UNPACK_B R5, R9.H1 ;  /* 0x00000009ff05723e */ /* 0x000fce00030006ff */
[----:B------:R-:W-:Y:S09]  /*dd30*/  HMMA.16816.F32 R12, R52, R4, R12 ;  /* 0x00000004340c723c */ /* 0x000ff2000000180c */
[----:B------:R-:W-:Y:S04]  /*dd40*/  STL.64 [R1+0x1d0], R16 ;  /* 0x0001d01001007387 */ /* 0x000fe80000100a00 */
[----:B------:R5:W-:Y:S06]  /*dd50*/  STL.64 [R1+0x1d8], R18 ;  /* 0x0001d81201007387 */ /* 0x000bec0000100a00 */
[----:B------:R-:W-:Y:S01]  /*dd60*/  IMAD.MOV.U32 R6, RZ, RZ, R12 ;  /* 0x000000ffff067224 */ /* 0x000fe200078e000c */
[----:B------:R4:W-:Y:S01]  /*dd70*/  STL.64 [R1+0x2d0], R14 ;  /* 0x0002d00e01007387 */ /* 0x0009e20000100a00 */
[----:B------:R-:W-:-:S02]  /*dd80*/  IMAD.MOV.U32 R7, RZ, RZ, R13 ;  /* 0x000000ffff077224 */ /* 0x000fc400078e000d */
[----:B------:R-:W-:Y:S02]  /*dd90*/  IMAD.MOV.U32 R11, RZ, RZ, R56 ;  /* 0x000000ffff0b7224 */ /* 0x000fe400078e0038 */
[----:B------:R-:W-:Y:S01]  /*dda0*/  IMAD.MOV.U32 R10, RZ, RZ, R57 ;  /* 0x000000ffff0a7224 */ /* 0x000fe200078e0039 */
[----:B------:R-:W-:Y:S04]  /*ddb0*/  STL [R1+0x7fc], R7 ;  /* 0x0007fc0701007387 */ /* 0x000fe80000100800 */
[----:B------:R-:W-:Y:S04]  /*ddc0*/  LDSM.16.M88.4 R56, [R0+UR7+0x21400] ;  /* 0x021400070038783b */ /* 0x000fe80008000200 */
[----:B------:R-:W-:Y:S01]  /*ddd0*/  STL [R1+0x7f8], R6 ;  /* 0x0007f80601007387 */ /* 0x000fe20000100800 */
[----:B------:R-:W-:-:S02]  /*dde0*/  F2FP.F16.E4M3.UNPACK_B R4, R21 ;  /* 0x00000015ff04723e */ /* 0x000fc400020006ff */
[----:B------:R-:W-:Y:S01]  /*ddf0*/  F2FP.F16.E4M3.UNPACK_B R5, R20 ;  /* 0x00000014ff05723e */ /* 0x000fe200020006ff */
[C---:B-----5:R-:W-:Y:S01]  /*de00*/  FMUL R19, R2.reuse, R27 ;  /* 0x0000001b02137220 */ /* 0x060fe20000400000 */
[C---:B--2---:R-:W-:Y:S01]  /*de10*/  FMUL R12, R3.reuse, R26 ;  /* 0x0000001a030c7220 */ /* 0x044fe20000400000 */
[C---:B---3--:R-:W-:Y:S01]  /*de20*/  FMUL R13, R3.reuse, R25 ;  /* 0x00000019030d7220 */ /* 0x048fe20000400000 */
[C---:B----4-:R-:W-:Y:S02]  /*de30*/  FMUL R14, R2.reuse, R24 ;  /* 0x00000018020e7220 */ /* 0x050fe40000400000 */
[----:B------:R-:W0:Y:S01]  /*de40*/  LDSM.16.M88.4 R24, [R0+UR7+0x21200] ;  /* 0x021200070018783b */ /* 0x000e220008000200 */
[C---:B------:R-:W-:Y:S01]  /*de50*/  FMUL R16, R3.reuse, R44 ;  /* 0x0000002c03107220 */ /* 0x040fe20000400000 */
[----:B------:R-:W-:Y:S01]  /*de60*/  FMUL R17, R3, R34 ;  /* 0x0000002203117220 */ /* 0x000fe20000400000 */
[C---:B------:R-:W-:Y:S01]  /*de70*/  FMUL R18, R2.reuse, R28 ;  /* 0x0000001c02127220 */ /* 0x040fe20000400000 */
[----:B------:R-:W-:-:S06]  /*de80*/  FMUL R15, R2, R22 ;  /* 0x00000016020f7220 */ /* 0x000fcc0000400000 */
[----:B------:R-:W-:Y:S01]  /*de90*/  HMMA.16816.F32 R16, R48, R4, R16 ;  /* 0x000000043010723c */ /* 0x000fe20000001810 */
[----:B0-----:R0:W-:Y:S01]  /*dea0*/  STL.64 [R1+0x298], R26 ;  /* 0x0002981a01007387 */ /* 0x0011e20000100a00 */
[----:B------:R-:W-:Y:S02]  /*deb0*/  IMAD.MOV.U32 R8, RZ, RZ, R25 ;  /* 0x000000ffff087224 */ /* 0x000fe400078e0019 */
[----:B------:R-:W-:Y:S01]  /*dec0*/  IMAD.MOV.U32 R9, RZ, RZ, R24 ;  /* 0x000000ffff097224 */ /* 0x000fe200078e0018 */
[----:B0-----:R-:W2:Y:S04]  /*ded0*/  LDL.LU R26, [R1+0x328] ;  /* 0x00032800011a7983 */ /* 0x001ea80000300800 */
[----:B------:R-:W3:Y:S04]  /*dee0*/  LDL.LU R25, [R1+0x32c] ;  /* 0x00032c0001197983 */ /* 0x000ee80000300800 */
[----:B------:R-:W4:Y:S01]  /*def0*/  LDL.LU R24, [R1+0x330] ;  /* 0x0003300001187983 */ /* 0x000f220000300800 */
[----:B------:R-:W-:-:S02]  /*df00*/  F2FP.F16.E4M3.UNPACK_B R4, R11 ;  /* 0x0000000bff04723e */ /* 0x000fc400020006ff */
[----:B------:R-:W-:Y:S01]  /*df10*/  F2FP.F16.E4M3.UNPACK_B R5, R10 ;  /* 0x0000000aff05723e */ /* 0x000fe200020006ff */
[----:B------:R-:W5:Y:S04]  /*df20*/  LDL.LU R22, [R1+0x334] ;  /* 0x0003340001167983 */ /* 0x000f680000300800 */
[----:B------:R-:W-:Y:S02]  /*df30*/  STL.64 [R1+0x2a0], R58 ;  /* 0x0002a03a01007387 */ /* 0x000fe40000100a00 */
[----:B------:R-:W-:Y:S01]  /*df40*/  HMMA.16816.F32 R12, R48, R4, R12 ;  /* 0x00000004300c723c */ /* 0x000fe2000000180c */
[----:B------:R-:W-:Y:S02]  /*df50*/  F2FP.F16.E4M3.UNPACK_B R4, R21.H1 ;  /* 0x00000015ff04723e */ /* 0x000fe400030006ff */
[----:B------:R-:W-:Y:S01]  /*df60*/  F2FP.F16.E4M3.UNPACK_B R5, R20.H1 ;  /* 0x00000014ff05723e */ /* 0x000fe200030006ff */
[----:B------:R-:W5:Y:S04]  /*df70*/  LDL.LU R21, [R1+0x1a0] ;  /* 0x0001a00001157983 */ /* 0x000f680000300800 */
[----:B------:R-:W5:Y:S04]  /*df80*/  LDL.LU R20, [R1+0x1a4] ;  /* 0x0001a40001147983 */ /* 0x000f680000300800 */
[----:B------:R-:W5:Y:S04]  /*df90*/  LDL.LU R7, [R1+0x1a8] ;  /* 0x0001a80001077983 */ /* 0x000f680000300800 */
[----:B------:R-:W5:Y:S01]  /*dfa0*/  LDL.LU R6, [R1+0x1ac] ;  /* 0x0001ac0001067983 */ /* 0x000f620000300800 */
[----:B------:R-:W-:Y:S01]  /*dfb0*/  HMMA.16816.F32 R16, R52, R4, R16 ;  /* 0x000000043410723c */ /* 0x000fe20000001810 */
[----:B------:R-:W-:-:S02]  /*dfc0*/  F2FP.F16.E4M3.UNPACK_B R4, R11.H1 ;  /* 0x0000000bff04723e */ /* 0x000fc400030006ff */
[----:B------:R-:W-:-:S15]  /*dfd0*/  F2FP.F16.E4M3.UNPACK_B R5, R10.H1 ;  /* 0x0000000aff05723e */ /* 0x000fde00030006ff */
[----:B------:R-:W-:Y:S01]  /*dfe0*/  NOP ;  /* 0x0000000000007918 */ /* 0x000fe20000000000 */
[----:B------:R2:W-:Y:S04]  /*dff0*/  STL.64 [R1+0x1b0], R16 ;  /* 0x0001b01001007387 */ /* 0x0005e80000100a00 */
[----:B------:R4:W-:Y:S01]  /*e000*/  STL.64 [R1+0x1b8], R18 ;  /* 0x0001b81201007387 */ /* 0x0009e20000100a00 */
[----:B------:R-:W-:Y:S01]  /*e010*/  HMMA.16816.F32 R12, R52, R4, R12 ;  /* 0x00000004340c723c */ /* 0x000fe2000000180c */
[----:B------:R-:W-:Y:S02]  /*e020*/  F2FP.F16.E4M3.UNPACK_B R4, R9 ;  /* 0x00000009ff04723e */ /* 0x000fe400020006ff */
[----:B------:R-:W-:Y:S01]  /*e030*/  F2FP.F16.E4M3.UNPACK_B R5, R8 ;  /* 0x00000008ff05723e */ /* 0x000fe200020006ff */
[----:B------:R-:W-:Y:S02]  /*e040*/  IMAD.MOV.U32 R44, RZ, RZ, R56 ;  /* 0x000000ffff2c7224 */ /* 0x000fe400078e0038 */
[----:B------:R-:W-:-:S13]  /*e050*/  IMAD.MOV.U32 R34, RZ, RZ, R57 ;  /* 0x000000ffff227224 */ /* 0x000fda00078e0039 */
[----:B------:R-:W-:Y:S02]  /*e060*/  IMAD.MOV.U32 R11, RZ, RZ, R13 ;  /* 0x000000ffff0b7224 */ /* 0x000fe400078e000d */
[----:B------:R-:W-:Y:S01]  /*e070*/  IMAD.MOV.U32 R10, RZ, RZ, R12 ;  /* 0x000000ffff0a7224 */ /* 0x000fe200078e000c */
[----:B------:R0:W-:Y:S04]  /*e080*/  STL.64 [R1+0x1c8], R14 ;  /* 0x0001c80e01007387 */ /* 0x0001e80000100a00 */
[----:B------:R-:W-:Y:S04]  /*e090*/  STL [R1+0x804], R11 ;  /* 0x0008040b01007387 */ /* 0x000fe80000100800 */
[----:B------:R-:W-:Y:S01]  /*e0a0*/  STL [R1+0x800], R10 ;  /* 0x0008000a01007387 */ /* 0x000fe20000100800 */
[C---:B--2---:R-:W-:Y:S01]  /*e0b0*/  FMUL R16, R3.reuse, R26 ;  /* 0x0000001a03107220 */ /* 0x044fe20000400000 */
[----:B---3--:R-:W-:Y:S01]  /*e0c0*/  FMUL R17, R3, R25 ;  /* 0x0000001903117220 */ /* 0x008fe20000400000 */
[----:B----4-:R-:W-:-:S02]  /*e0d0*/  FMUL R18, R2, R24 ;  /* 0x0000001802127220 */ /* 0x010fc40000400000 */
[----:B------:R-:W1:Y:S01]  /*e0e0*/  LDSM.16.M88.4 R24, [R0+UR7+0x21600] ;  /* 0x021600070018783b */ /* 0x000e620008000200 */
[----:B-----5:R-:W-:-:S07]  /*e0f0*/  FMUL R19, R2, R22 ;  /* 0x0000001602137220 */ /* 0x020fce0000400000 */
[----:B------:R-:W-:Y:S01]  /*e100*/  HMMA.16816.F32 R16, R48, R4, R16 ;  /* 0x000000043010723c */ /* 0x000fe20000001810 */
[----:B------:R-:W-:Y:S01]  /*e110*/  F2FP.F16.E4M3.UNPACK_B R4, R44 ;  /* 0x0000002cff04723e */ /* 0x000fe200020006ff */
[C---:B------:R-:W-:Y:S01]  /*e120*/  FMUL R12, R3.reuse, R21 ;  /* 0x00000015030c7220 */ /* 0x040fe20000400000 */
[----:B------:R-:W-:Y:S01]  /*e130*/  F2FP.F16.E4M3.UNPACK_B R5, R34 ;  /* 0x00000022ff05723e */ /* 0x000fe200020006ff */
[----:B------:R-:W-:Y:S01]  /*e140*/  FMUL R13, R3, R20 ;  /* 0x00000014030d7220 */ /* 0x000fe20000400000 */
[C---:B0-----:R-:W-:Y:S01]  /*e150*/  FMUL R14, R2.reuse, R7 ;  /* 0x00000007020e7220 */ /* 0x041fe20000400000 */
[----:B------:R-:W-:-:S07]  /*e160*/  FMUL R15, R2, R6 ;  /* 0x00000006020f7220 */ /* 0x000fce0000400000 */
[----:B------:R-:W-:Y:S01]  /*e170*/  HMMA.16816.F32 R12, R48, R4, R12 ;  /* 0x00000004300c723c */ /* 0x000fe2000000180c */
[----:B------:R-:W-:Y:S01]  /*e180*/  F2FP.F16.E4M3.UNPACK_B R4, R9.H1 ;  /* 0x00000009ff04723e */ /* 0x000fe200030006ff */
[----:B-1----:R-:W-:Y:S04]  /*e190*/  STL.64 [R1+0x288], R26 ;  /* 0x0002881a01007387 */ /* 0x002fe80000100a00 */
[----:B------:R-:W2:Y:S04]  /*e1a0*/  LDL.LU R28, [R1+0x190] ;  /* 0x00019000011c7983 */ /* 0x000ea80000300800 */
[----:B------:R-:W3:Y:S04]  /*e1b0*/  LDL.LU R22, [R1+0x194] ;  /* 0x0001940001167983 */ /* 0x000ee80000300800 */
[----:B------:R-:W4:Y:S01]  /*e1c0*/  LDL.LU R21, [R1+0x198] ;  /* 0x0001980001157983 */ /* 0x000f220000300800 */
[----:B------:R-:W-:-:S03]  /*e1d0*/  F2FP.F16.E4M3.UNPACK_B R5, R8.H1 ;  /* 0x00000008ff05723e */ /* 0x000fc600030006ff */
[----:B------:R-:W5:Y:S04]  /*e1e0*/  LDL.LU R20, [R1+0x19c] ;  /* 0x00019c0001147983 */ /* 0x000f680000300800 */
[----:B------:R-:W2:Y:S04]  /*e1f0*/  LDL.LU R11, [R1+0x180] ;  /* 0x00018000010b7983 */ /* 0x000ea80000300800 */
[----:B------:R-:W3:Y:S04]  /*e200*/  LDL.LU R10, [R1+0x184] ;  /* 0x00018400010a7983 */ /* 0x000ee80000300800 */
[----:B------:R-:W4:Y:S04]  /*e210*/  LDL.LU R9, [R1+0x188] ;  /* 0x0001880001097983 */ /* 0x000f280000300800 */
[----:B------:R-:W5:Y:S01]  /*e220*/  LDL.LU R8, [R1+0x18c] ;  /* 0x00018c0001087983 */ /* 0x000f620000300800 */
[----:B------:R-:W-:-:S02]  /*e230*/  IMAD.MOV.U32 R7, RZ, RZ, R24 ;  /* 0x000000ffff077224 */ /* 0x000fc400078e0018 */
[----:B------:R-:W-:Y:S02]  /*e240*/  IMAD.MOV.U32 R6, RZ, RZ, R25 ;  /* 0x000000ffff067224 */ /* 0x000fe400078e0019 */
[----:B------:R-:W0:Y:S01]  /*e250*/  LDSM.16.M88.4 R24, [R0+UR7+0x21800] ;  /* 0x021800070018783b */ /* 0x000e220008000200 */
[C---:B------:R-:W-:Y:S01]  /*e260*/  HMMA.16816.F32 R16, R52.reuse, R4, R16 ;  /* 0x000000043410723c */ /* 0x040fe20000001810 */
[----:B------:R-:W-:Y:S02]  /*e270*/  F2FP.F16.E4M3.UNPACK_B R4, R44.H1 ;  /* 0x0000002cff04723e */ /* 0x000fe400030006ff */
[----:B------:R-:W-:Y:S01]  /*e280*/  F2FP.F16.E4M3.UNPACK_B R5, R34.H1 ;  /* 0x00000022ff05723e */ /* 0x000fe200030006ff */
[----:B------:R-:W-:Y:S06]  /*e290*/  LDSM.16.M88.4 R44, [R0+UR7+0x21c00] ;  /* 0x021c0007002c783b */ /* 0x000fec0008000200 */
[----:B------:R-:W-:Y:S01]  /*e2a0*/  HMMA.16816.F32 R12, R52, R4, R12 ;  /* 0x00000004340c723c */ /* 0x000fe2000000180c */
[----:B0-----:R0:W-:Y:S01]  /*e2b0*/  STL.64 [R1+0x290], R26 ;  /* 0x0002901a01007387 */ /* 0x0011e20000100a00 */
[----:B------:R-:W-:-:S02]  /*e2c0*/  IMAD.MOV.U32 R58, RZ, RZ, R24 ;  /* 0x000000ffff3a7224 */ /* 0x000fc400078e0018 */
[----:B------:R-:W-:Y:S01]  /*e2d0*/  IMAD.MOV.U32 R57, RZ, RZ, R25 ;  /* 0x000000ffff397224 */ /* 0x000fe200078e0019 */
[----:B0-----:R-:W5:Y:S04]  /*e2e0*/  LDL.LU.64 R26, [R1+0x830] ;  /* 0x00083000011a7983 */ /* 0x001f680000300a00 */
[----:B------:R-:W5:Y:S04]  /*e2f0*/  LDL.LU.64 R24, [R1+0x828] ;  /* 0x0008280001187983 */ /* 0x000f680000300a00 */
[----:B------:R-:W-:Y:S04]  /*e300*/  STL.64 [R1+0x1a0], R16 ;  /* 0x0001a01001007387 */ /* 0x000fe80000100a00 */
[----:B------:R-:W-:Y:S04]  /*e310*/  STL.64 [R1+0x1a8], R18 ;  /* 0x0001a81201007387 */ /* 0x000fe80000100a00 */
[----:B------:R2:W-:Y:S04]  /*e320*/  STL.64 [R1+0x2b8], R12 ;  /* 0x0002b80c01007387 */ /* 0x0005e80000100a00 */
[----:B------:R4:W-:Y:S01]  /*e330*/  STL.64 [R1+0x2c0], R14 ;  /* 0x0002c00e01007387 */ /* 0x0009e20000100a00 */
[----:B------:R-:W-:-:S02]  /*e340*/  F2FP.F16.E4M3.UNPACK_B R4, R7 ;  /* 0x00000007ff04723e */ /* 0x000fc400020006ff */
[----:B------:R-:W-:Y:S01]  /*e350*/  F2FP.F16.E4M3.UNPACK_B R5, R6 ;  /* 0x00000006ff05723e */ /* 0x000fe200020006ff */
[C---:B--2---:R-:W-:Y:S01]  /*e360*/  FMUL R12, R3.reuse, R11 ;  /* 0x0000000b030c7220 */ /* 0x044fe20000400000 */
[C---:B---3--:R-:W-:Y:S01]  /*e370*/  FMUL R13, R3.reuse, R10 ;  /* 0x0000000a030d7220 */ /* 0x048fe20000400000 */
[C---:B----4-:R-:W-:Y:S01]  /*e380*/  FMUL R14, R2.reuse, R9 ;  /* 0x00000009020e7220 */ /* 0x050fe20000400000 */
[C---:B-----5:R-:W-:Y:S02]  /*e390*/  FMUL R15, R2.reuse, R8 ;  /* 0x00000008020f7220 */ /* 0x060fe40000400000 */
[----:B------:R-:W0:Y:S01]  /*e3a0*/  LDSM.16.M88.4 R8, [R0+UR7+0x21a00] ;  /* 0x021a00070008783b */ /* 0x000e220008000200 */
[C---:B------:R-:W-:Y:S01]  /*e3b0*/  FMUL R18, R2.reuse, R21 ;  /* 0x0000001502127220 */ /* 0x040fe20000400000 */
[C---:B------:R-:W-:Y:S01]  /*e3c0*/  FMUL R17, R3.reuse, R22 ;  /* 0x0000001603117220 */ /* 0x040fe20000400000 */
[----:B------:R-:W-:Y:S01]  /*e3d0*/  FMUL R19, R2, R20 ;  /* 0x0000001402137220 */ /* 0x000fe20000400000 */
[----:B------:R-:W-:-:S07]  /*e3e0*/  FMUL R16, R3, R28 ;  /* 0x0000001c03107220 */ /* 0x000fce0000400000 */
[----:B------:R-:W-:Y:S01]  /*e3f0*/  HMMA.16816.F32 R16, R48, R4, R16 ;  /* 0x000000043010723c */ /* 0x000fe20000001810 */
[----:B------:R-:W-:Y:S02]  /*e400*/  F2FP.F16.E4M3.UNPACK_B R4, R58 ;  /* 0x0000003aff04723e */ /* 0x000fe400020006ff */
[----:B------:R-:W-:Y:S01]  /*e410*/  F2FP.F16.E4M3.UNPACK_B R5, R57 ;  /* 0x00000039ff05723e */ /* 0x000fe200020006ff */
[----:B0-----:R0:W-:Y:S01]  /*e420*/  STL.64 [R1+0x278], R10 ;  /* 0x0002780a01007387 */ /* 0x0011e20000100a00 */
[----:B------:R-:W-:-:S03]  /*e430*/  IMAD.MOV.U32 R22, RZ, RZ, R9 ;  /* 0x000000ffff167224 */ /* 0x000fc600078e0009 */
[----:B------:R-:W2:Y:S01]  /*e440*/  LDL.LU R56, [R1+0x170] ;  /* 0x0001700001387983 */ /* 0x000ea20000300800 */
[----:B------:R-:W-:-:S03]  /*e450*/  IMAD.MOV.U32 R28, RZ, RZ, R8 ;  /* 0x000000ffff1c7224 */ /* 0x000fc600078e0008 */
[----:B------:R-:W3:Y:S04]  /*e460*/  LDL.LU R34, [R1+0x174] ;  /* 0x0001740001227983 */ /* 0x000ee80000300800 */
[----:B------:R-:W4:Y:S04]  /*e470*/  LDL.LU R21, [R1+0x178] ;  /* 0x0001780001157983 */ /* 0x000f280000300800 */
[----:B------:R-:W5:Y:S04]  /*e480*/  LDL.LU R20, [R1+0x17c] ;  /* 0x00017c0001147983 */ /* 0x000f680000300800 */
[----:B------:R-:W2:Y:S04]  /*e490*/  LDL.LU R9, [R1+0x160] ;  /* 0x0001600001097983 */ /* 0x000ea80000300800 */
[----:B------:R-:W3:Y:S01]  /*e4a0*/  LDL.LU R8, [R1+0x164] ;  /* 0x0001640001087983 */ /* 0x000ee20000300800 */
[----:B------:R-:W-:Y:S01]  /*e4b0*/  HMMA.16816.F32 R12, R48, R4, R12 ;  /* 0x00000004300c723c */ /* 0x000fe2000000180c */
[----:B------:R-:W-:-:S02]  /*e4c0*/  F2FP.F16.E4M3.UNPACK_B R4, R7.H1 ;  /* 0x00000007ff04723e */ /* 0x000fc400030006ff */
[----:B------:R-:W-:Y:S01]  /*e4d0*/  F2FP.F16.E4M3.UNPACK_B R5, R6.H1 ;  /* 0x00000006ff05723e */ /* 0x000fe200030006ff */
[----:B------:R-:W4:Y:S04]  /*e4e0*/  LDL.LU R7, [R1+0x168] ;  /* 0x0001680001077983 */ /* 0x000f280000300800 */
[----:B------:R-:W5:Y:S02]  /*e4f0*/  LDL.LU R6, [R1+0x16c] ;  /* 0x00016c0001067983 */ /* 0x000f640000300800 */
[----:B------:R-:W-:Y:S01]  /*e500*/  HMMA.16816.F32 R16, R52, R4, R16 ;  /* 0x000000043410723c */ /* 0x000fe20000001810 */
[----:B------:R-:W-:Y:S02]  /*e510*/  F2FP.F16.E4M3.UNPACK_B R4, R58.H1 ;  /* 0x0000003aff04723e */ /* 0x000fe400030006ff */
[----:B------:R-:W-:-:S07]  /*e520*/  F2FP.F16.E4M3.UNPACK_B R5, R57.H1 ;  /* 0x00000039ff05723e */ /* 0x000fce00030006ff */
[----:B------:R-:W-:Y:S01]  /*e530*/  HMMA.16816.F32 R12, R52, R4, R12 ;  /* 0x00000004340c723c */ /* 0x000fe2000000180c */
[----:B------:R1:W-:Y:S01]  /*e540*/  STL.64 [R1+0x280], R46 ;  /* 0x0002802e01007387 */ /* 0x0003e20000100a00 */
[----:B0-----:R-:W-:Y:S02]  /*e550*/  IMAD.MOV.U32 R11, RZ, RZ, R44 ;  /* 0x000000ffff0b7224 */ /* 0x001fe400078e002c */
[----:B------:R-:W-:Y:S01]  /*e560*/  IMAD.MOV.U32 R10, RZ, RZ, R45 ;  /* 0x000000ffff0a7224 */ /* 0x000fe200078e002d */
[----:B-1----:R-:W5:Y:S04]  /*e570*/  LDL.LU.64 R46, [R1+0x820] ;  /* 0x00082000012e7983 */ /* 0x002f680000300a00 */
[----:B------:R-:W5:Y:S04]  /*e580*/  LDL.LU.64 R44, [R1+0x818] ;  /* 0x00081800012c7983 */ /* 0x000f680000300a00 */
[----:B------:R-:W-:Y:S04]  /*e590*/  STL.64 [R1+0x190], R16 ;  /* 0x0001901001007387 */ /* 0x000fe80000100a00 */
[----:B------:R-:W-:Y:S04]  /*e5a0*/  STL.64 [R1+0x198], R18 ;  /* 0x0001981201007387 */ /* 0x000fe80000100a00 */
[----:B------:R2:W-:Y:S04]  /*e5b0*/  STL.64 [R1+0x180], R12 ;  /* 0x0001800c01007387 */ /* 0x0005e80000100a00 */
[----:B------:R4:W-:Y:S01]  /*e5c0*/  STL.64 [R1+0x188], R14 ;  /* 0x0001880e01007387 */ /* 0x0009e20000100a00 */
[----:B------:R-:W-:-:S02]  /*e5d0*/  F2FP.F16.E4M3.UNPACK_B R4, R28 ;  /* 0x0000001cff04723e */ /* 0x000fc400020006ff */
[----:B------:R-:W-:Y:S01]  /*e5e0*/  F2FP.F16.E4M3.UNPACK_B R5, R22 ;  /* 0x00000016ff05723e */ /* 0x000fe200020006ff */
[C---:B--2---:R-:W-:Y:S02]  /*e5f0*/  FMUL R12, R3.reuse, R9 ;  /* 0x00000009030c7220 */ /* 0x044fe40000400000 */
[----:B------:R-:W2:Y:S01]  /*e600*/  LDL.LU R9, [R1+0x150] ;  /* 0x0001500001097983 */ /* 0x000ea20000300800 */
[----:B---3--:R-:W-:-:S03]  /*e610*/  FMUL R13, R3, R8 ;  /* 0x00000008030d7220 */ /* 0x008fc60000400000 */
[----:B------:R-:W3:Y:S01]  /*e620*/  LDL.LU R8, [R1+0x154] ;  /* 0x0001540001087983 */ /* 0x000ee20000300800 */
[----:B----4-:R-:W-:-:S03]  /*e630*/  FMUL R14, R2, R7 ;  /* 0x00000007020e7220 */ /* 0x010fc60000400000 */
[----:B------:R-:W4:Y:S01]  /*e640*/  LDL.LU R7, [R1+0x158] ;  /* 0x0001580001077983 */ /* 0x000f220000300800 */
[----:B-----5:R-:W-:-:S03]  /*e650*/  FMUL R15, R2, R6 ;  /* 0x00000006020f7220 */ /* 0x020fc60000400000 */
[----:B------:R-:W5:Y:S01]  /*e660*/  LDL.LU R6, [R1+0x15c] ;  /* 0x00015c0001067983 */ /* 0x000f620000300800 */
[C---:B------:R-:W-:Y:S01]  /*e670*/  FMUL R16, R3.reuse, R56 ;  /* 0x0000003803107220 */ /* 0x040fe20000400000 */
[----:B------:R-:W-:Y:S01]  /*e680*/  FMUL R17, R3, R34 ;  /* 0x0000002203117220 */ /* 0x000fe20000400000 */
[C---:B------:R-:W-:Y:S01]  /*e690*/  FMUL R18, R2.reuse, R21 ;  /* 0x0000001502127220 */ /* 0x040fe20000400000 */
[----:B------:R-:W-:Y:S01]  /*e6a0*/  FMUL R19, R2, R20 ;  /* 0x0000001402137220 */ /* 0x000fe20000400000 */
[----:B------:R-:W0:Y:S06]  /*e6b0*/  LDSM.16.M88.4 R56, [R0+UR7+0x21e00] ;  /* 0x021e00070038783b */ /* 0x000e2c0008000200 */
[----:B------:R-:W-:Y:S01]  /*e6c0*/  HMMA.16816.F32 R16, R48, R4, R16 ;  /* 0x000000043010723c */ /* 0x000fe20000001810 */
[----:B------:R-:W-:-:S02]  /*e6d0*/  F2FP.F16.E4M3.UNPACK_B R4, R11 ;  /* 0x0000000bff04723e */ /* 0x000fc400020006ff */
[----:B------:R-:W-:-:S07]  /*e6e0*/  F2FP.F16.E4M3.UNPACK_B R5, R10 ;  /* 0x0000000aff05723e */ /* 0x000fce00020006ff */
[----:B------:R-:W-:Y:S01]  /*e6f0*/  HMMA.16816.F32 R12, R48, R4, R12 ;  /* 0x00000004300c723c */ /* 0x000fe2000000180c */
[----:B------:R-:W-:Y:S02]  /*e700*/  F2FP.F16.E4M3.UNPACK_B R4, R28.H1 ;  /* 0x0000001cff04723e */ /* 0x000fe400030006ff */
[----:B------:R-:W-:-:S07]  /*e710*/  F2FP.F16.E4M3.UNPACK_B R5, R22.H1 ;  /* 0x00000016ff05723e */ /* 0x000fce00030006ff */
[----:B------:R-:W-:Y:S01]  /*e720*/  HMMA.16816.F32 R16, R52, R4, R16 ;  /* 0x000000043410723c */ /* 0x000fe20000001810 */
[----:B------:R-:W-:Y:S02]  /*e730*/  F2FP.F16.E4M3.UNPACK_B R4, R11.H1 ;  /* 0x0000000bff04723e */ /* 0x000fe400030006ff */
[----:B------:R-:W-:-:S07]  /*e740*/  F2FP.F16.E4M3.UNPACK_B R5, R10.H1 ;  /* 0x0000000aff05723e */ /* 0x000fce00030006ff */
[----:B------:R-:W-:Y:S01]  /*e750*/  HMMA.16816.F32 R12, R52, R4, R12 ;  /* 0x00000004340c723c */ /* 0x000fe2000000180c */
[----:B0-----:R-:W-:Y:S08]  /*e760*/  STL.64 [R1+0x270], R58 ;  /* 0x0002703a01007387 */ /* 0x001ff00000100a00 */
[----:B------:R0:W-:Y:S04]  /*e770*/  STL.64 [R1+0x170], R16 ;  /* 0x0001701001007387 */ /* 0x0001e80000100a00 */
[----:B------:R1:W-:Y:S04]  /*e780*/  STL.64 [R1+0x178], R18 ;  /* 0x0001781201007387 */ /* 0x0003e80000100a00 */
[----:B0-----:R-:W5:Y:S04]  /*e790*/  LDL.LU R16, [R1+0x140] ;  /* 0x0001400001107983 */ /* 0x001f680000300800 */
[----:B------:R-:W5:Y:S04]  /*e7a0*/  LDL.LU R17, [R1+0x144] ;  /* 0x0001440001117983 */ /* 0x000f680000300800 */
[----:B------:R2:W-:Y:S04]  /*e7b0*/  STL.64 [R1+0x160], R12 ;  /* 0x0001600c01007387 */ /* 0x0005e80000100a00 */
[----:B------:R4:W-:Y:S04]  /*e7c0*/  STL.64 [R1+0x168], R14 ;  /* 0x0001680e01007387 */ /* 0x0009e80000100a00 */
[----:B-1----:R-:W5:Y:S04]  /*e7d0*/  LDL.LU R18, [R1+0x148] ;  /* 0x0001480001127983 */ /* 0x002f680000300800 */
[----:B------:R-:W5:Y:S01]  /*e7e0*/  LDL.LU R19, [R1+0x14c] ;  /* 0x00014c0001137983 */ /* 0x000f620000300800 */
[----:B------:R-:W-:-:S02]  /*e7f0*/  IMAD.MOV.U32 R21, RZ, RZ, R56 ;  /* 0x000000ffff157224 */ /* 0x000fc400078e0038 */
[----:B------:R-:W-:Y:S02]  /*e800*/  IMAD.MOV.U32 R20, RZ, RZ, R57 ;  /* 0x000000ffff147224 */ /* 0x000fe400078e0039 */
[----:B------:R-:W0:Y:S01]  /*e810*/  LDSM.16.M88.4 R56, [R0+UR7+0x22000] ;  /* 0x022000070038783b */ /* 0x000e220008000200 */
[----:B--2---:R-:W-:-:S03]  /*e820*/  FMUL R12, R3, R9 ;  /* 0x00000009030c7220 */ /* 0x004fc60000400000 */
[----:B------:R-:W2:Y:S01]  /*e830*/  LDL.LU R9, [R1+0x130] ;  /* 0x0001300001097983 */ /* 0x000ea20000300800 */
[----:B---3--:R-:W-:-:S03]  /*e840*/  FMUL R13, R3, R8 ;  /* 0x00000008030d7220 */ /* 0x008fc60000400000 */
[----:B------:R-:W3:Y:S01]  /*e850*/  LDL.LU R8, [R1+0x134] ;  /* 0x0001340001087983 */ /* 0x000ee20000300800 */
[----:B----4-:R-:W-:-:S03]  /*e860*/  FMUL R14, R2, R7 ;  /* 0x00000007020e7220 */ /* 0x010fc60000400000 */
[----:B------:R-:W4:Y:S01]  /*e870*/  LDL.LU R7, [R1+0x138] ;  /* 0x0001380001077983 */ /* 0x000f220000300800 */
[----:B-----5:R-:W-:-:S03]  /*e880*/  FMUL R15, R2, R6 ;  /* 0x00000006020f7220 */ /* 0x020fc60000400000 */
[----:B------:R-:W5:Y:S01]  /*e890*/  LDL.LU R6, [R1+0x13c] ;  /* 0x00013c0001067983 */ /* 0x000f620000300800 */
[----:B------:R-:W-:Y:S02]  /*e8a0*/  F2FP.F16.E4M3.UNPACK_B R4, R21 ;  /* 0x00000015ff04723e */ /* 0x000fe400020006ff */
[----:B------:R-:W-:Y:S01]  /*e8b0*/  F2FP.F16.E4M3.UNPACK_B R5, R20 ;  /* 0x00000014ff05723e */ /* 0x000fe200020006ff */
[----:B0-----:R-:W-:Y:S02]  /*e8c0*/  IMAD.MOV.U32 R11, RZ, RZ, R56 ;  /* 0x000000ffff0b7224 */ /* 0x001fe400078e0038 */
[----:B------:R-:W-:-:S04]  /*e8d0*/  IMAD.MOV.U32 R10, RZ, RZ, R57 ;  /* 0x000000ffff0a7224 */ /* 0x000fc800078e0039 */
[----:B------:R-:W-:Y:S01]  /*e8e0*/  HMMA.16816.F32 R12, R48, R4, R12 ;  /* 0x00000004300c723c */ /* 0x000fe2000000180c */
[----:B------:R-:W-:Y:S02]  /*e8f0*/  F2FP.F16.E4M3.UNPACK_B R4, R11 ;  /* 0x0000000bff04723e */ /* 0x000fe400020006ff */
[----:B------:R-:W-:Y:S01]  /*e900*/  F2FP.F16.E4M3.UNPACK_B R5, R10 ;  /* 0x0000000aff05723e */ /* 0x000fe200020006ff */
[----:B------:R-:W-:Y:S04]  /*e910*/  STL.64 [R1+0x268], R58 ;  /* 0x0002683a01007387 */ /* 0x000fe80000100a00 */
[----:B------:R-:W5:Y:S01]  /*e920*/  LDL.LU.64 R56, [R1+0x810] ;  /* 0x0008100001387983 */ /* 0x000f620000300a00 */
[C---:B------:R-:W-:Y:S01]  /*e930*/  FMUL R16, R3.reuse, R16 ;  /* 0x0000001003107220 */ /* 0x040fe20000400000 */
[----:B------:R-:W-:Y:S01]  /*e940*/  FMUL R17, R3, R17 ;  /* 0x0000001103117220 */ /* 0x000fe20000400000 */
[C---:B------:R-:W-:Y:S01]  /*e950*/  FMUL R18, R2.reuse, R18 ;  /* 0x0000001202127220 */ /* 0x040fe20000400000 */
[----:B------:R-:W-:-:S07]  /*e960*/  FMUL R19, R2, R19 ;  /* 0x0000001302137220 */ /* 0x000fce0000400000 */
[----:B------:R-:W-:Y:S01]  /*e970*/  HMMA.16816.F32 R16, R48, R4, R16 ;  /* 0x000000043010723c */ /* 0x000fe20000001810 */
[----:B------:R-:W-:Y:S02]  /*e980*/  F2FP.F16.E4M3.UNPACK_B R4, R21.H1 ;  /* 0x00000015ff04723e */ /* 0x000fe400030006ff */
[----:B------:R-:W-:-:S07]  /*e990*/  F2FP.F16.E4M3.UNPACK_B R5, R20.H1 ;  /* 0x00000014ff05723e */ /* 0x000fce00030006ff */
[----:B------:R-:W-:Y:S01]  /*e9a0*/  HMMA.16816.F32 R12, R52, R4, R12 ;  /* 0x00000004340c723c */ /* 0x000fe2000000180c */
[----:B------:R-:W-:-:S15]  /*e9b0*/  F2FP.F16.E4M3.UNPACK_B R4, R11.H1 ;  /* 0x0000000bff04723e */ /* 0x000fde00030006ff */
[----:B------:R-:W-:-:S03]  /*e9c0*/  NOP ;  /* 0x0000000000007918 */ /* 0x000fc60000000000 */
[----:B------:R-:W-:Y:S04]  /*e9d0*/  STL.64 [R1+0x150], R12 ;  /* 0x0001500c01007387 */ /* 0x000fe80000100a00 */
[----:B------:R-:W-:Y:S04]  /*e9e0*/  STL.64 [R1+0x158], R14 ;  /* 0x0001580e01007387 */ /* 0x000fe80000100a00 */
[----:B------:R-:W0:Y:S01]  /*e9f0*/  LDSM.16.M88.4 R12, [R0+UR7+0x22200] ;  /* 0x02220007000c783b */ /* 0x000e220008000200 */
[----:B------:R-:W-:-:S07]  /*ea00*/  F2FP.F16.E4M3.UNPACK_B R5, R10.H1 ;  /* 0x0000000aff05723e */ /* 0x000fce00030006ff */
[----:B------:R-:W-:Y:S01]  /*ea10*/  HMMA.16816.F32 R16, R52, R4, R16 ;  /* 0x000000043410723c */ /* 0x000fe20000001810 */
[----:B0-----:R-:W-:-:S15]  /*ea20*/  STL [R1+0x7cc], R14 ;  /* 0x0007cc0e01007387 */ /* 0x001fde0000100800 */
[----:B------:R-:W-:-:S03]  /*ea30*/  NOP ;  /* 0x0000000000007918 */ /* 0x000fc60000000000 */
[----:B------:R-:W-:Y:S04]  /*ea40*/  STL.64 [R1+0x140], R16 ;  /* 0x0001401001007387 */ /* 0x000fe80000100a00 */
[----:B------:R-:W-:Y:S04]  /*ea50*/  STL.64 [R1+0x148], R18 ;  /* 0x0001481201007387 */ /* 0x000fe80000100a00 */
[----:B------:R0:W-:Y:S04]  /*ea60*/  STL [R1+0x7c8], R15 ;  /* 0x0007c80f01007387 */ /* 0x0001e80000100800 */
[----:B------:R-:W5:Y:S04]  /*ea70*/  LDL.LU R20, [R1+0x120] ;  /* 0x0001200001147983 */ /* 0x000f680000300800 */
[----:B0-----:R-:W5:Y:S04]  /*ea80*/  LDL.LU R15, [R1+0x124] ;  /* 0x00012400010f7983 */ /* 0x001f680000300800 */
[----:B------:R-:W5:Y:S01]  /*ea90*/  LDL.LU R14, [R1+0x128] ;  /* 0x00012800010e7983 */ /* 0x000f620000300800 */
[----:B------:R-:W-:-:S02]  /*eaa0*/  F2FP.F16.E4M3.UNPACK_B R4, R12 ;  /* 0x0000000cff04723e */ /* 0x000fc400020006ff */
[----:B------:R-:W-:Y:S01]  /*eab0*/  F2FP.F16.E4M3.UNPACK_B R5, R13 ;  /* 0x0000000dff05723e */ /* 0x000fe200020006ff */
[C---:B---3--:R-:W-:Y:S02]  /*eac0*/  FMUL R17, R3.reuse, R8 ;  /* 0x0000000803117220 */ /* 0x048fe40000400000 */
[----:B------:R-:W3:Y:S01]  /*ead0*/  LDL.LU R8, [R1+0x12c] ;  /* 0x00012c0001087983 */ /* 0x000ee20000300800 */
[----:B--2---:R-:W-:Y:S01]  /*eae0*/  FMUL R16, R3, R9 ;  /* 0x0000000903107220 */ /* 0x004fe20000400000 */
[C---:B----4-:R-:W-:Y:S01]  /*eaf0*/  FMUL R18, R2.reuse, R7 ;  /* 0x0000000702127220 */ /* 0x050fe20000400000 */
[----:B-----5:R-:W-:-:S07]  /*eb00*/  FMUL R19, R2, R6 ;  /* 0x0000000602137220 */ /* 0x020fce0000400000 */
[----:B------:R-:W-:Y:S01]  /*eb10*/  HMMA.16816.F32 R16, R48, R4, R16 ;  /* 0x000000043010723c */ /* 0x000fe20000001810 */
[----:B------:R-:W-:Y:S02]  /*eb20*/  F2FP.F16.E4M3.UNPACK_B R4, R12.H1 ;  /* 0x0000000cff04723e */ /* 0x000fe400030006ff */
[----:B------:R-:W-:Y:S01]  /*eb30*/  F2FP.F16.E4M3.UNPACK_B R5, R13.H1 ;  /* 0x0000000dff05723e */ /* 0x000fe200030006ff */
[----:B------:R-:W2:Y:S04]  /*eb40*/  LDL.LU R12, [R1+0x110] ;  /* 0x00011000010c7983 */ /* 0x000ea80000300800 */
[----:B------:R-:W4:-:S12]  /*eb50*/  LDL.LU R11, [R1+0x114] ;  /* 0x00011400010b7983 */ /* 0x000f180000300800 */
[----:B------:R-:W-:Y:S01]  /*eb60*/  HMMA.16816.F32 R4, R52, R4, R16 ;  /* 0x000000043404723c */ /* 0x000fe20000001810 */
[----:B------:R-:W0:-:S15]  /*eb70*/  LDSM.16.M88.4 R16, [R0+UR7+0x22400] ;  /* 0x022400070010783b */ /* 0x000e1e0008000200 */
[----:B------:R-:W-:-:S03]  /*eb80*/  NOP ;  /* 0x0000000000007918 */ /* 0x000fc60000000000 */
[----:B------:R-:W-:Y:S04]  /*eb90*/  STL.64 [R1+0x130], R4 ;  /* 0x0001300401007387 */ /* 0x000fe80000100a00 */
[----:B------:R0:W-:Y:S04]  /*eba0*/  STL.64 [R1+0x138], R6 ;  /* 0x0001380601007387 */ /* 0x0001e80000100a00 */
[----:B------:R-:W5:Y:S04]  /*ebb0*/  LDL.LU R10, [R1+0x118] ;  /* 0x00011800010a7983 */ /* 0x000f680000300800 */
[----:B------:R-:W2:Y:S01]  /*ebc0*/  LDL.LU R9, [R1+0x11c] ;  /* 0x00011c0001097983 */ /* 0x000ea20000300800 */
[----:B0-----:R-:W-:-:S02]  /*ebd0*/  IMAD.MOV.U32 R7, RZ, RZ, R16 ;  /* 0x000000ffff077224 */ /* 0x001fc400078e0010 */
[----:B------:R-:W-:Y:S01]  /*ebe0*/  IMAD.MOV.U32 R6, RZ, RZ, R17 ;  /* 0x000000ffff067224 */ /* 0x000fe200078e0011 */
[----:B------:R0:W-:Y:S02]  /*ebf0*/  STL.64 [R1+0x260], R18 ;  /* 0x0002601201007387 */ /* 0x0001e40000100a00 */
[----:B------:R-:W-:Y:S02]  /*ec00*/  F2FP.F16.E4M3.UNPACK_B R4, R7 ;  /* 0x00000007ff04723e */ /* 0x000fe400020006ff */
[----:B------:R-:W-:Y:S01]  /*ec10*/  F2FP.F16.E4M3.UNPACK_B R5, R6 ;  /* 0x00000006ff05723e */ /* 0x000fe200020006ff */
[C---:B------:R-:W-:Y:S01]  /*ec20*/  FMUL R16, R3.reuse, R20 ;  /* 0x0000001403107220 */ /* 0x040fe20000400000 */
[----:B------:R-:W-:Y:S01]  /*ec30*/  FMUL R17, R3, R15 ;  /* 0x0000000f03117220 */ /* 0x000fe20000400000 */
[C---:B0-----:R-:W-:Y:S01]  /*ec40*/  FMUL R18, R2.reuse, R14 ;  /* 0x0000000e02127220 */ /* 0x041fe20000400000 */
[----:B---3--:R-:W-:-:S07]  /*ec50*/  FMUL R19, R2, R8 ;  /* 0x0000000802137220 */ /* 0x008fce0000400000 */
[----:B------:R-:W-:Y:S01]  /*ec60*/  HMMA.16816.F32 R16, R48, R4, R16 ;  /* 0x000000043010723c */ /* 0x000fe20000001810 */
[----:B------:R-:W-:Y:S02]  /*ec70*/  F2FP.F16.E4M3.UNPACK_B R4, R7.H1 ;  /* 0x00000007ff04723e */ /* 0x000fe400030006ff */
[----:B------:R-:W-:-:S15]  /*ec80*/  F2FP.F16.E4M3.UNPACK_B R5, R6.H1 ;  /* 0x00000006ff05723e */ /* 0x000fde00030006ff */
[----:B------:R-:W-:Y:S02]  /*ec90*/  NOP ;  /* 0x0000000000007918 */ /* 0x000fe40000000000 */
[----:B------:R-:W-:Y:S01]  /*eca0*/  HMMA.16816.F32 R4, R52, R4, R16 ;  /* 0x000000043404723c */ /* 0x000fe20000001810 */
[----:B------:R-:W0:-:S15]  /*ecb0*/  LDSM.16.M88.4 R16, [R0+UR7+0x22600] ;  /* 0x022600070010783b */ /* 0x000e1e0008000200 */
[----:B------:R-:W-:-:S03]  /*ecc0*/  NOP ;  /* 0x0000000000007918 */ /* 0x000fc60000000000 */
[----:B------:R-:W-:Y:S04]  /*ecd0*/  STL.64 [R1+0x120], R4 ;  /* 0x0001200401007387 */ /* 0x000fe80000100a00 */
[----:B------:R0:W-:Y:S02]  /*ece0*/  STL.64 [R1+0x128], R6 ;  /* 0x0001280601007387 */ /* 0x0001e40000100a00 */
[----:B0-----:R-:W-:Y:S02]  /*ecf0*/  IMAD.MOV.U32 R7, RZ, RZ, R16 ;  /* 0x000000ffff077224 */ /* 0x001fe400078e0010 */
[----:B------:R5:W-:Y:S01]  /*ed00*/  STL.64 [R1+0x258], R18 ;  /* 0x0002581201007387 */ /* 0x000be20000100a00 */
[----:B------:R-:W-:Y:S02]  /*ed10*/  IMAD.MOV.U32 R6, RZ, RZ, R17 ;  /* 0x000000ffff067224 */ /* 0x000fe400078e0011 */
[C---:B--2---:R-:W-:Y:S01]  /*ed20*/  FMUL R16, R3.reuse, R12 ;  /* 0x0000000c03107220 */ /* 0x044fe20000400000 */
[----:B----4-:R-:W-:Y:S01]  /*ed30*/  FMUL R17, R3, R11 ;  /* 0x0000000b03117220 */ /* 0x010fe20000400000 */
[----:B------:R-:W2:Y:S04]  /*ed40*/  LDL.LU R13, [R1+0x100] ;  /* 0x00010000010d7983 */ /* 0x000ea80000300800 */
[----:B------:R-:W3:Y:S01]  /*ed50*/  LDL.LU R12, [R1+0x104] ;  /* 0x00010400010c7983 */ /* 0x000ee20000300800 */
[----:B-----5:R-:W-:-:S03]  /*ed60*/  FMUL R18, R2, R10 ;  /* 0x0000000a02127220 */ /* 0x020fc60000400000 */
[----:B------:R-:W4:Y:S04]  /*ed70*/  LDL.LU R11, [R1+0x108] ;  /* 0x00010800010b7983 */ /* 0x000f280000300800 */
[----:B------:R-:W5:Y:S01]  /*ed80*/  LDL.LU R10, [R1+0x10c] ;  /* 0x00010c00010a7983 */ /* 0x000f620000300800 */
[----:B------:R-:W-:Y:S01]  /*ed90*/  FMUL R19, R2, R9 ;  /* 0x0000000902137220 */ /* 0x000fe20000400000 */
[----:B------:R-:W-:Y:S02]  /*eda0*/  F2FP.F16.E4M3.UNPACK_B R4, R7 ;  /* 0x00000007ff04723e */ /* 0x000fe400020006ff */
[----:B------:R-:W-:-:S07]  /*edb0*/  F2FP.F16.E4M3.UNPACK_B R5, R6 ;  /* 0x00000006ff05723e */ /* 0x000fce00020006ff */
[----:B------:R-:W-:Y:S01]  /*edc0*/  HMMA.16816.F32 R16, R48, R4, R16 ;  /* 0x000000043010723c */ /* 0x000fe20000001810 */
[----:B------:R-:W-:Y:S02]  /*edd0*/  F2FP.F16.E4M3.UNPACK_B R4, R7.H1 ;  /* 0x00000007ff04723e */ /* 0x000fe400030006ff */
[----:B------:R-:W-:-:S15]  /*ede0*/  F2FP.F16.E4M3.UNPACK_B R5, R6.H1 ;  /* 0x00000006ff05723e */ /* 0x000fde00030006ff */
[----:B------:R-:W-:Y:S02]  /*edf0*/  NOP ;  /* 0x0000000000007918 */ /* 0x000fe40000000000 */
[----:B------:R-:W-:-:S15]  /*ee00*/  HMMA.16816.F32 R16, R52, R4, R16 ;  /* 0x000000043410723c */ /* 0x000fde0000001810 */
[----:B------:R-:W-:-:S04]  /*ee10*/  NOP ;  /* 0x0000000000007918 */ /* 0x000fc80000000000 */
[----:B------:R-:W-:Y:S01]  /*ee20*/  STL.64 [R1+0x110], R16 ;  /* 0x0001101001007387 */ /* 0x000fe20000100a00 */
[----:B------:R-:W-:-:S03]  /*ee30*/  IMAD.MOV.U32 R14, RZ, RZ, R19 ;  /* 0x000000ffff0e7224 */ /* 0x000fc600078e0013 */
[----:B------:R-:W-:Y:S04]  /*ee40*/  STL [R1+0x118], R18 ;  /* 0x0001181201007387 */ /* 0x000fe80000100800 */
[----:B------:R-:W0:Y:S04]  /*ee50*/  LDSM.16.M88.4 R16, [R0+UR7+0x22800] ;  /* 0x022800070010783b */ /* 0x000e280008000200 */
[----:B------:R1:W-:Y:S01]  /*ee60*/  STL [R1+0x808], R14 ;  /* 0x0008080e01007387 */ /* 0x0003e20000100800 */
[----:B0-----:R-:W-:-:S03]  /*ee70*/  IMAD.MOV.U32 R7, RZ, RZ, R16 ;  /* 0x000000ffff077224 */ /* 0x001fc600078e0010 */
[----:B------:R4:W-:Y:S01]  /*ee80*/  STL.64 [R1+0x250], R18 ;  /* 0x0002501201007387 */ /* 0x0009e20000100a00 */
[----:B------:R-:W-:-:S03]  /*ee90*/  IMAD.MOV.U32 R6, RZ, RZ, R17 ;  /* 0x000000ffff067224 */ /* 0x000fc600078e0011 */
[----:B------:R-:W5:Y:S01]  /*eea0*/  LDL.LU R22, [R1+0xf0] ;  /* 0x0000f00001167983 */ /* 0x000f620000300800 */
[----:B------:R-:W-:-:S03]  /*eeb0*/  F2FP.F16.E4M3.UNPACK_B R4, R7 ;  /* 0x00000007ff04723e */ /* 0x000fc600020006ff */
[----:B------:R-:W5:Y:S01]  /*eec0*/  LDL.LU R21, [R1+0xf4] ;  /* 0x0000f40001157983 */ /* 0x000f620000300800 */
[----:B------:R-:W-:-:S03]  /*eed0*/  F2FP.F16.E4M3.UNPACK_B R5, R6 ;  /* 0x00000006ff05723e */ /* 0x000fc600020006ff */
[----:B------:R-:W5:Y:S04]  /*eee0*/  LDL.LU R20, [R1+0xf8] ;  /* 0x0000f80001147983 */ /* 0x000f680000300800 */
[----:B-1----:R-:W5:Y:S01]  /*eef0*/  LDL.LU R14, [R1+0xfc] ;  /* 0x0000fc00010e7983 */ /* 0x002f620000300800 */
[C---:B--2---:R-:W-:Y:S01]  /*ef00*/  FMUL R16, R3.reuse, R13 ;  /* 0x0000000d03107220 */ /* 0x044fe20000400000 */
[----:B---3--:R-:W-:Y:S01]  /*ef10*/  FMUL R17, R3, R12 ;  /* 0x0000000c03117220 */ /* 0x008fe20000400000 */
[C---:B----4-:R-:W-:Y:S01]  /*ef20*/  FMUL R18, R2.reuse, R11 ;  /* 0x0000000b02127220 */ /* 0x050fe20000400000 */
[----:B-----5:R-:W-:-:S07]  /*ef30*/  FMUL R19, R2, R10 ;  /* 0x0000000a02137220 */ /* 0x020fce0000400000 */
[----:B------:R-:W-:Y:S01]  /*ef40*/  HMMA.16816.F32 R16, R48, R4, R16 ;  /* 0x000000043010723c */ /* 0x000fe20000001810 */
[----:B------:R-:W-:Y:S02]  /*ef50*/  F2FP.F16.E4M3.UNPACK_B R4, R7.H1 ;  /* 0x00000007ff04723e */ /* 0x000fe400030006ff */
[----:B------:R-:W-:-:S15]  /*ef60*/  F2FP.F16.E4M3.UNPACK_B R5, R6.H1 ;  /* 0x00000006ff05723e */ /* 0x000fde00030006ff */
[----:B------:R-:W-:Y:S02]  /*ef70*/  NOP ;  /* 0x0000000000007918 */ /* 0x000fe40000000000 */
[----:B------:R-:W-:-:S15]  /*ef80*/  HMMA.16816.F32 R16, R52, R4, R16 ;  /* 0x000000043410723c */ /* 0x000fde0000001810 */
[----:B------:R-:W-:-:S04]  /*ef90*/  NOP ;  /* 0x0000000000007918 */ /* 0x000fc80000000000 */
[----:B------:R-:W-:Y:S04]  /*efa0*/  STL [R1+0x104], R17 ;  /* 0x0001041101007387 */ /* 0x000fe80000100800 */
[----:B------:R-:W-:Y:S04]  /*efb0*/  STL.64 [R1+0x108], R18 ;  /* 0x0001081201007387 */ /* 0x000fe80000100a00 */
[----:B------:R-:W2:Y:S04]  /*efc0*/  LDL.LU R13, [R1+0xe0] ;  /* 0x0000e000010d7983 */ /* 0x000ea80000300800 */
[----:B------:R-:W3:Y:S04]  /*efd0*/  LDL.LU R12, [R1+0xe4] ;  /* 0x0000e400010c7983 */ /* 0x000ee80000300800 */
[----:B------:R-:W4:Y:S04]  /*efe0*/  LDL.LU R11, [R1+0xe8] ;  /* 0x0000e800010b7983 */ /* 0x000f280000300800 */
[----:B------:R-:W5:Y:S01]  /*eff0*/  LDL.LU R10, [R1+0xec] ;  /* 0x0000ec00010a7983 */ /* 0x000f620000300800 */
[----:B------:R-:W-:-:S03]  /*f000*/  IMAD.MOV.U32 R15, RZ, RZ, R16 ;  /* 0x000000ffff0f7224 */ /* 0x000fc600078e0010 */
[----:B------:R-:W0:Y:S04]  /*f010*/  LDSM.16.M88.4 R16, [R0+UR7+0x22a00] ;  /* 0x022a00070010783b */ /* 0x000e280008000200 */
[----:B------:R-:W-:Y:S01]  /*f020*/  STL [R1+0x80c], R15 ;  /* 0x00080c0f01007387 */ /* 0x000fe20000100800 */
[----:B------:R-:W-:Y:S01]  /*f030*/  FADD R9, R26, R25 ;  /* 0x000000191a097221 */ /* 0x000fe20000000000 */
[----:B------:R-:W-:-:S03]  /*f040*/  FADD R8, R24, R23 ;  /* 0x0000001718087221 */ /* 0x000fc60000000000 */
[----:B------:R-:W-:Y:S02]  /*f050*/  FADD R9, R27, R9 ;  /* 0x000000091b097221 */ /* 0x000fe40000000000 */
[----:B------:R-:W1:Y:S01]  /*f060*/  LDSM.16.M88.4 R24, [R0+UR7+0x22c00] ;  /* 0x022c00070018783b */ /* 0x000e620008000200 */
[----:B0-----:R-:W-:Y:S02]  /*f070*/  IMAD.MOV.U32 R7, RZ, RZ, R16 ;  /* 0x000000ffff077224 */ /* 0x001fe400078e0010 */
[----:B------:R-:W-:Y:S01]  /*f080*/  IMAD.MOV.U32 R6, RZ, RZ, R17 ;  /* 0x000000ffff067224 */ /* 0x000fe200078e0011 */
[----:B------:R0:W-:Y:S01]  /*f090*/  STL.64 [R1+0x248], R18 ;  /* 0x0002481201007387 */ /* 0x0001e20000100a00 */
[C---:B------:R-:W-:Y:S01]  /*f0a0*/  FMUL R16, R3.reuse, R22 ;  /* 0x0000001603107220 */ /* 0x040fe20000400000 */
[----:B------:R-:W-:Y:S01]  /*f0b0*/  FMUL R17, R3, R21 ;  /* 0x0000001503117220 */ /* 0x000fe20000400000 */
[-C--:B------:R-:W-:Y:S02]  /*f0c0*/  F2FP.F16.E4M3.UNPACK_B R4, R7.reuse ;  /* 0x00000007ff04723e */ /* 0x080fe400020006ff */
[----:B------:R-:W-:Y:S01]  /*f0d0*/  F2FP.F16.E4M3.UNPACK_B R5, R6 ;  /* 0x00000006ff05723e */ /* 0x000fe200020006ff */
[C---:B0-----:R-:W-:Y:S01]  /*f0e0*/  FMUL R18, R2.reuse, R20 ;  /* 0x0000001402127220 */ /* 0x041fe20000400000 */
[----:B------:R-:W-:Y:S01]  /*f0f0*/  FMUL R19, R2, R14 ;  /* 0x0000000e02137220 */ /* 0x000fe20000400000 */
[----:B------:R-:W3:Y:S04]  /*f100*/  LDL.LU R20, [R1+0x4c] ;  /* 0x00004c0001147983 */ /* 0x000ee80000300800 */
[----:B------:R-:W3:Y:S02]  /*f110*/  LDL.LU R21, [R1+0x48] ;  /* 0x0000480001157983 */ /* 0x000ee40000300800 */
[----:B------:R-:W-:Y:S01]  /*f120*/  HMMA.16816.F32 R16, R48, R4, R16 ;  /* 0x000000043010723c */ /* 0x000fe20000001810 */
[----:B------:R-:W-:-:S02]  /*f130*/  F2FP.F16.E4M3.UNPACK_B R4, R7.H1 ;  /* 0x00000007ff04723e */ /* 0x000fc400030006ff */
[----:B------:R-:W-:-:S15]  /*f140*/  F2FP.F16.E4M3.UNPACK_B R5, R6.H1 ;  /* 0x00000006ff05723e */ /* 0x000fde00030006ff */
[----:B------:R-:W-:Y:S02]  /*f150*/  NOP ;  /* 0x0000000000007918 */ /* 0x000fe40000000000 */
[----:B------:R-:W-:-:S15]  /*f160*/  HMMA.16816.F32 R4, R52, R4, R16 ;  /* 0x000000043404723c */ /* 0x000fde0000001810 */
[----:B------:R-:W-:-:S04]  /*f170*/  NOP ;  /* 0x0000000000007918 */ /* 0x000fc80000000000 */
[----:B------:R-:W-:Y:S04]  /*f180*/  STL.64 [R1+0xf0], R4 ;  /* 0x0000f00401007387 */ /* 0x000fe80000100a00 */
[----:B------:R0:W-:Y:S04]  /*f190*/  STL.64 [R1+0xf8], R6 ;  /* 0x0000f80601007387 */ /* 0x0001e80000100a00 */
[----:B-1----:R-:W-:Y:S04]  /*f1a0*/  STL.64 [R1+0x240], R26 ;  /* 0x0002401a01007387 */ /* 0x002fe80000100a00 */
[----:B------:R-:W3:Y:S01]  /*f1b0*/  LDL.LU R14, [R1+0xd0] ;  /* 0x0000d000010e7983 */ /* 0x000ee20000300800 */
[----:B0-----:R-:W-:-:S02]  /*f1c0*/  IMAD.MOV.U32 R7, RZ, RZ, R24 ;  /* 0x000000ffff077224 */ /* 0x001fc400078e0018 */
[----:B------:R-:W-:Y:S02]  /*f1d0*/  IMAD.MOV.U32 R6, RZ, RZ, R25 ;  /* 0x000000ffff067224 */ /* 0x000fe400078e0019 */
[----:B------:R-:W0:Y:S01]  /*f1e0*/  LDSM.16.M88.4 R24, [R0+UR7+0x22e00] ;  /* 0x022e00070018783b */ /* 0x000e220008000200 */
[----:B------:R-:W-:Y:S02]  /*f1f0*/  F2FP.F16.E4M3.UNPACK_B R4, R7 ;  /* 0x00000007ff04723e */ /* 0x000fe400020006ff */
[----:B------:R-:W-:Y:S01]  /*f200*/  F2FP.F16.E4M3.UNPACK_B R5, R6 ;  /* 0x00000006ff05723e */ /* 0x000fe200020006ff */
[----:B--2---:R-:W-:Y:S02]  /*f210*/  FMUL R16, R3, R13 ;  /* 0x0000000d03107220 */ /* 0x004fe40000400000 */
[----:B------:R-:W2:Y:S01]  /*f220*/  LDL.LU R13, [R1+0xd4] ;  /* 0x0000d400010d7983 */ /* 0x000ea20000300800 */
[----:B----4-:R-:W-:-:S03]  /*f230*/  FMUL R18, R2, R11 ;  /* 0x0000000b02127220 */ /* 0x010fc60000400000 */
[----:B------:R-:W4:Y:S01]  /*f240*/  LDL.LU R11, [R1+0xd8] ;  /* 0x0000d800010b7983 */ /* 0x000f220000300800 */
[----:B-----5:R-:W-:-:S03]  /*f250*/  FMUL R19, R2, R10 ;  /* 0x0000000a02137220 */ /* 0x020fc60000400000 */
[----:B------:R-:W5:Y:S01]  /*f260*/  LDL.LU R10, [R1+0xdc] ;  /* 0x0000dc00010a7983 */ /* 0x000f620000300800 */
[----:B---3--:R-:W-:-:S03]  /*f270*/  FMUL R17, R3, R12 ;  /* 0x0000000c03117220 */ /* 0x008fc60000400000 */
[----:B------:R-:W3:Y:S04]  /*f280*/  LDL.LU R22, [R1+0x88] ;  /* 0x0000880001167983 */ /* 0x000ee80000300800 */
[----:B------:R-:W-:Y:S01]  /*f290*/  HMMA.16816.F32 R16, R48, R4, R16 ;  /* 0x000000043010723c */ /* 0x000fe20000001810 */
[----:B------:R-:W-:Y:S01]  /*f2a0*/  F2FP.F16.E4M3.UNPACK_B R4, R7.H1 ;  /* 0x00000007ff04723e */ /* 0x000fe200030006ff */
[----:B------:R-:W3:Y:S01]  /*f2b0*/  LDL.LU R28, [R1+0x84] ;  /* 0x00008400011c7983 */ /* 0x000ee20000300800 */
[----:B------:R-:W-:-:S03]  /*f2c0*/  F2FP.F16.E4M3.UNPACK_B R5, R6.H1 ;  /* 0x00000006ff05723e */ /* 0x000fc600030006ff */
[----:B------:R-:W3:Y:S04]  /*f2d0*/  LDL.LU R34, [R1+0x224] ;  /* 0x0002240001227983 */ /* 0x000ee80000300800 */
[----:B------:R-:W3:Y:S10]  /*f2e0*/  LDL.LU R59, [R1+0x3c] ;  /* 0x00003c00013b7983 */ /* 0x000ef40000300800 */
[----:B------:R-:W-:-:S15]  /*f2f0*/  HMMA.16816.F32 R4, R52, R4, R16 ;  /* 0x000000043404723c */ /* 0x000fde0000001810 */
[----:B------:R-:W-:-:S04]  /*f300*/  NOP ;  /* 0x0000000000007918 */ /* 0x000fc80000000000 */
[----:B------:R-:W-:Y:S04]  /*f310*/  STL.64 [R1+0xe0], R4 ;  /* 0x0000e00401007387 */ /* 0x000fe80000100a00 */
[----:B------:R1:W-:Y:S04]  /*f320*/  STL.64 [R1+0xe8], R6 ;  /* 0x0000e80601007387 */ /* 0x0003e80000100a00 */
[----:B0-----:R-:W-:Y:S04]  /*f330*/  STL.64 [R1+0x238], R26 ;  /* 0x0002381a01007387 */ /* 0x001fe80000100a00 */
[----:B------:R-:W3:Y:S01]  /*f340*/  LDL.LU R58, [R1+0x1c] ;  /* 0x00001c00013a7983 */ /* 0x000ee20000300800 */
[----:B-1----:R-:W-:-:S02]  /*f350*/  IMAD.MOV.U32 R7, RZ, RZ, R24 ;  /* 0x000000ffff077224 */ /* 0x002fc400078e0018 */
[----:B------:R-:W-:-:S03]  /*f360*/  IMAD.MOV.U32 R6, RZ, RZ, R25 ;  /* 0x000000ffff067224 */ /* 0x000fc600078e0019 */
[----:B------:R-:W-:Y:S02]  /*f370*/  F2FP.F16.E4M3.UNPACK_B R4, R7 ;  /* 0x00000007ff04723e */ /* 0x000fe400020006ff */
[----:B------:R-:W-:Y:S01]  /*f380*/  F2FP.F16.E4M3.UNPACK_B R5, R6 ;  /* 0x00000006ff05723e */ /* 0x000fe200020006ff */
[----:B------:R-:W-:Y:S01]  /*f390*/  FMUL R16, R3, R14 ;  /* 0x0000000e03107220 */ /* 0x000fe20000400000 */
[----:B------:R-:W-:Y:S01]  /*f3a0*/  FADD R8, R35, R8 ;  /* 0x0000000823087221 */ /* 0x000fe20000000000 */
[----:B------:R-:W-:-:S03]  /*f3b0*/  FADD R9, R29, R9 ;  /* 0x000000091d097221 */ /* 0x000fc60000000000 */
[----:B------:R-:W-:Y:S01]  /*f3c0*/  FADD R8, R36, R8 ;  /* 0x0000000824087221 */ /* 0x000fe20000000000 */
[----:B------:R-:W-:-:S03]  /*f3d0*/  FADD R9, R30, R9 ;  /* 0x000000091e097221 */ /* 0x000fc60000000000 */
[----:B------:R-:W-:-:S04]  /*f3e0*/  FADD R8, R31, R8 ;  /* 0x000000081f087221 */ /* 0x000fc80000000000 */
[----:B------:R-:W-:Y:S01]  /*f3f0*/  FADD R12, R38, R8 ;  /* 0x00000008260c7221 */ /* 0x000fe20000000000 */
[----:B------:R-:W-:-:S03]  /*f400*/  FADD R8, R37, R9 ;  /* 0x0000000925087221 */ /* 0x000fc60000000000 */
[----:B------:R-:W-:Y:S01]  /*f410*/  FADD R12, R39, R12 ;  /* 0x0000000c270c7221 */ /* 0x000fe20000000000 */
[----:B------:R-:W-:-:S03]  /*f420*/  FADD R9, R33, R8 ;  /* 0x0000000821097221 */ /* 0x000fc60000000000 */
[----:B------:R-:W-:Y:S01]  /*f430*/  FADD R8, R40, R12 ;  /* 0x0000000c28087221 */ /* 0x000fe20000000000 */
[----:B--2---:R-:W-:Y:S01]  /*f440*/  FMUL R17, R3, R13 ;  /* 0x0000000d03117220 */ /* 0x004fe20000400000 */
[C---:B----4-:R-:W-:Y:S01]  /*f450*/  FMUL R18, R2.reuse, R11 ;  /* 0x0000000b02127220 */ /* 0x050fe20000400000 */
[----:B-----5:R-:W-:-:S07]  /*f460*/  FMUL R19, R2, R10 ;  /* 0x0000000a02137220 */ /* 0x020fce0000400000 */
[----:B------:R-:W-:Y:S01]  /*f470*/  HMMA.16816.F32 R16, R48, R4, R16 ;  /* 0x000000043010723c */ /* 0x000fe20000001810 */
[----:B------:R-:W-:Y:S02]  /*f480*/  F2FP.F16.E4M3.UNPACK_B R4, R7.H1 ;  /* 0x00000007ff04723e */ /* 0x000fe400030006ff */
[----:B------:R-:W-:-:S15]  /*f490*/  F2FP.F16.E4M3.UNPACK_B R5, R6.H1 ;  /* 0x00000006ff05723e */ /* 0x000fde00030006ff */
[----:B------:R-:W-:Y:S02]  /*f4a0*/  NOP ;  /* 0x0000000000007918 */ /* 0x000fe40000000000 */
[----:B------:R-:W-:Y:S01]  /*f4b0*/  HMMA.16816.F32 R16, R52, R4, R16 ;  /* 0x000000043410723c */ /* 0x000fe20000001810 */
[--C-:B------:R-:W-:Y:S01]  /*f4c0*/  FADD R4, R56, -R61.reuse ;  /* 0x8000003d38047221 */ /* 0x100fe20000000000 */
[----:B------:R-:W-:-:S03]  /*f4d0*/  FADD R5, R20, -R61 ;  /* 0x8000003d14057221 */ /* 0x000fc60000000000 */
[----:B------:R-:W-:-:S14]  /*f4e0*/  FMUL R4, R4, 1.4426950216293334961 ;  /* 0x3fb8aa3b04047820 */ /* 0x000fdc0000400000 */
[----:B------:R-:W-:Y:S04]  /*f4f0*/  STL.64 [R1+0xd0], R16 ;  /* 0x0000d01001007387 */ /* 0x000fe80000100a00 */
[----:B------:R0:W-:Y:S02]  /*f500*/  STL.64 [R1+0xd8], R18 ;  /* 0x0000d81201007387 */ /* 0x0001e40000100a00 */
[----:B0-----:R0:W1:Y:S02]  /*f510*/  MUFU.EX2 R18, R4 ;  /* 0x0000000400127308 */ /* 0x0010640000000800 */
[----:B0-----:R-:W-:Y:S01]  /*f520*/  FMUL R4, R5, 1.4426950216293334961 ;  /* 0x3fb8aa3b05047820 */ /* 0x001fe20000400000 */
[----:B------:R-:W-:-:S05]  /*f530*/  FADD R5, R21, -R61 ;  /* 0x8000003d15057221 */ /* 0x000fca0000000000 */
[----:B------:R0:W2:Y:S02]  /*f540*/  MUFU.EX2 R17, R4 ;  /* 0x0000000400117308 */ /* 0x0000a40000000800 */
[----:B0-----:R-:W-:Y:S01]  /*f550*/  FMUL R4, R5, 1.4426950216293334961 ;  /* 0x3fb8aa3b05047820 */ /* 0x001fe20000400000 */
[----:B---3--:R-:W-:-:S05]  /*f560*/  FADD R5, R22, -R61 ;  /* 0x8000003d16057221 */ /* 0x008fca0000000000 */
[----:B------:R0:W3:Y:S02]  /*f570*/  MUFU.EX2 R16, R4 ;  /* 0x0000000400107308 */ /* 0x0000e40000000800 */
[----:B0-----:R-:W-:Y:S01]  /*f580*/  FMUL R4, R5, 1.4426950216293334961 ;  /* 0x3fb8aa3b05047820 */ /* 0x001fe20000400000 */
[----:B------:R-:W-:-:S05]  /*f590*/  FADD R5, R28, -R61 ;  /* 0x8000003d1c057221 */ /* 0x000fca0000000000 */
[----:B------:R0:W4:Y:S02]  /*f5a0*/  MUFU.EX2 R14, R4 ;  /* 0x00000004000e7308 */ /* 0x0001240000000800 */
[----:B0-----:R-:W-:Y:S01]  /*f5b0*/  FMUL R4, R5, 1.4426950216293334961 ;  /* 0x3fb8aa3b05047820 */ /* 0x001fe20000400000 */
[----:B------:R-:W-:-:S05]  /*f5c0*/  FADD R5, R34, -R61 ;  /* 0x8000003d22057221 */ /* 0x000fca0000000000 */
[----:B------:R0:W5:Y:S02]  /*f5d0*/  MUFU.EX2 R11, R4 ;  /* 0x00000004000b7308 */ /* 0x0001640000000800 */
[----:B0-----:R-:W-:Y:S01]  /*f5e0*/  FMUL R4, R5, 1.4426950216293334961 ;  /* 0x3fb8aa3b05047820 */ /* 0x001fe20000400000 */
[----:B------:R-:W-:-:S05]  /*f5f0*/  FADD R5, R59, -R61 ;  /* 0x8000003d3b057221 */ /* 0x000fca0000000000 */
[----:B------:R0:W-:Y:S02]  /*f600*/  MUFU.EX2 R15, R4 ;  /* 0x00000004000f7308 */ /* 0x0001e40000000800 */
        /* <DEDUP_REMOVED lines=8> */
[----:B------:R1:W0:Y:S01]  /*f690*/  MUFU.EX2 R6, R4 ;  /* 0x0000000400067308 */ /* 0x0002220000000800 */
[----:B------:R-:W-:Y:S01]  /*f6a0*/  FMUL R5, R5, 1.4426950216293334961 ;  /* 0x3fb8aa3b05057820 */ /* 0x000fe20000400000 */
[----:B-1----:R-:W-:Y:S01]  /*f6b0*/  FADD R4, R18, R8 ;  /* 0x0000000812047221 */ /* 0x002fe20000000000 */
[----:B------:R-:W-:-:S05]  /*f6c0*/  FADD R8, R47, -R60 ;  /* 0x8000003c2f087221 */ /* 0x000fca0000000000 */
[----:B------:R1:W0:Y:S02]  /*f6d0*/  MUFU.EX2 R26, R5 ;  /* 0x00000005001a7308 */ /* 0x0002240000000800 */
[----:B-1----:R-:W-:-:S06]  /*f6e0*/  FMUL R5, R8, 1.4426950216293334961 ;  /* 0x3fb8aa3b08057820 */ /* 0x002fcc0000400000 */
[----:B------:R-:W1:Y:S01]  /*f6f0*/  MUFU.EX2 R25, R5 ;  /* 0x0000000500197308 */ /* 0x000e620000000800 */
[----:B------:R-:W-:Y:S04]  /*f700*/  STL [R1+0xc], R18 ;  /* 0x00000c1201007387 */ /* 0x000fe80000100800 */
[----:B--2---:R-:W-:Y:S04]  /*f710*/  STL [R1+0x8], R17 ;  /* 0x0000081101007387 */ /* 0x004fe80000100800 */
[----:B---3--:R-:W-:Y:S04]  /*f720*/  STL [R1+0x90], R16 ;  /* 0x0000901001007387 */ /* 0x008fe80000100800 */
[----:B----4-:R2:W-:Y:S04]  /*f730*/  STL [R1+0x8c], R14 ;  /* 0x00008c0e01007387 */ /* 0x0105e80000100800 */
[----:B-----5:R-:W-:Y:S04]  /*f740*/  STL [R1+0xb0], R11 ;  /* 0x0000b00b01007387 */ /* 0x020fe80000100800 */
[----:B------:R-:W-:Y:S04]  /*f750*/  STL [R1+0x608], R61 ;  /* 0x0006083d01007387 */ /* 0x000fe80000100800 */
[----:B0-----:R-:W-:Y:S04]  /*f760*/  STL [R1+0x4], R6 ;  /* 0x0000040601007387 */ /* 0x001fe80000100800 */
[----:B------:R-:W-:Y:S04]  /*f770*/  STL [R1], R26 ;  /* 0x0000001a01007387 */ /* 0x000fe80000100800 */
[----:B-1----:R-:W-:Y:S04]  /*f780*/  STL [R1+0x88], R25 ;  /* 0x0000881901007387 */ /* 0x002fe80000100800 */
[----:B------:R-:W3:Y:S04]  /*f790*/  LDL.LU R20, [R1+0xc0] ;  /* 0x0000c00001147983 */ /* 0x000ee80000300800 */
[----:B------:R-:W4:Y:S04]  /*f7a0*/  LDL.LU R21, [R1+0xc4] ;  /* 0x0000c40001157983 */ /* 0x000f280000300800 */
[----:B------:R-:W5:Y:S04]  /*f7b0*/  LDL.LU R22, [R1+0xc8] ;  /* 0x0000c80001167983 */ /* 0x000f680000300800 */
[----:B------:R-:W5:Y:S01]  /*f7c0*/  LDL.LU R23, [R1+0xcc] ;  /* 0x0000cc0001177983 */ /* 0x000f620000300800 */
[----:B------:R-:W-:-:S04]  /*f7d0*/  FADD R4, R17, R4 ;  /* 0x0000000411047221 */ /* 0x000fc80000000000 */
[----:B------:R-:W-:Y:S02]  /*f7e0*/  FADD R4, R16, R4 ;  /* 0x0000000410047221 */ /* 0x000fe40000000000 */
[----:B------:R-:W0:Y:S01]  /*f7f0*/  LDSM.16.M88.4 R16, [R0+UR7+0x23000] ;  /* 0x023000070010783b */ /* 0x000e220008000200 */
[----:B------:R-:W-:Y:S01]  /*f800*/  FADD R8, R57, -R60 ;  /* 0x8000003c39087221 */ /* 0x000fe20000000000 */
[----:B------:R-:W-:Y:S01]  /*f810*/  FADD R4, R14, R4 ;  /* 0x000000040e047221 */ /* 0x000fe20000000000 */
[----:B------:R-:W-:Y:S02]  /*f820*/  FADD R13, R32, R9 ;  /* 0x00000009200d7221 */ /* 0x000fe40000000000 */
[----:B------:R-:W-:Y:S01]  /*f830*/  FMUL R5, R8, 1.4426950216293334961 ;  /* 0x3fb8aa3b08057820 */ /* 0x000fe20000400000 */
[----:B------:R-:W-:Y:S01]  /*f840*/  FADD R9, R42, -R60 ;  /* 0x8000003c2a097221 */ /* 0x000fe20000000000 */
[----:B------:R-:W-:Y:S02]  /*f850*/  FADD R4, R11, R4 ;  /* 0x000000040b047221 */ /* 0x000fe40000000000 */
[----:B------:R1:W0:Y:S02]  /*f860*/  MUFU.EX2 R24, R5 ;  /* 0x0000000500187308 */ /* 0x0002240000000800 */
[----:B------:R-:W-:Y:S01]  /*f870*/  FADD R4, R15, R4 ;  /* 0x000000040f047221 */ /* 0x000fe20000000000 */
[----:B-1----:R-:W-:-:S03]  /*f880*/  FMUL R5, R9, 1.4426950216293334961 ;  /* 0x3fb8aa3b09057820 */ /* 0x002fc60000400000 */
[----:B------:R-:W-:Y:S02]  /*f890*/  FADD R4, R10, R4 ;  /* 0x000000040a047221 */ /* 0x000fe40000000000 */
[----:B--2---:R1:W2:Y:S01]  /*f8a0*/  MUFU.EX2 R14, R5 ;  /* 0x00000005000e7308 */ /* 0x0042a20000000800 */
[----:B------:R-:W-:Y:S01]  /*f8b0*/  FADD R8, R43, -R60 ;  /* 0x8000003c2b087221 */ /* 0x000fe20000000000 */
[----:B------:R-:W-:Y:S01]  /*f8c0*/  FADD R4, R7, R4 ;  /* 0x0000000407047221 */ /* 0x000fe20000000000 */
[----:B-1----:R-:W-:-:S04]  /*f8d0*/  FADD R5, R6, R13 ;  /* 0x0000000d06057221 */ /* 0x002fc80000000000 */
[----:B------:R-:W-:Y:S01]  /*f8e0*/  FADD R5, R26, R5 ;  /* 0x000000051a057221 */ /* 0x000fe20000000000 */
[----:B------:R-:W-:Y:S01]  /*f8f0*/  FMUL R8, R8, 1.4426950216293334961 ;  /* 0x3fb8aa3b08087820 */ /* 0x000fe20000400000 */
[----:B0-----:R0:W-:Y:S01]  /*f900*/  STL [R1+0x84], R24 ;  /* 0x0000841801007387 */ /* 0x0011e20000100800 */
[----:B------:R-:W-:Y:S01]  /*f910*/  FADD R9, R44, -R60 ;  /* 0x8000003c2c097221 */ /* 0x000fe20000000000 */
[----:B------:R-:W-:Y:S02]  /*f920*/  FADD R5, R25, R5 ;  /* 0x0000000519057221 */ /* 0x000fe40000000000 */
[----:B------:R-:W-:Y:S01]  /*f930*/  STL [R1+0x7ac], R18 ;  /* 0x0007ac1201007387 */ /* 0x000fe20000100800 */
[----:B------:R1:W2:Y:S01]  /*f940*/  MUFU.EX2 R11, R8 ;  /* 0x00000008000b7308 */ /* 0x0002a20000000800 */
[----:B------:R-:W-:Y:S02]  /*f950*/  FADD R5, R24, R5 ;  /* 0x0000000518057221 */ /* 0x000fe40000000000 */
[----:B------:R-:W2:Y:S04]  /*f960*/  SHFL.BFLY PT, R12, R4, 0x2, 0x1f ;  /* 0x0c401f00040c7f89 */ /* 0x000ea800000e0000 */
[----:B------:R2:W-:Y:S01]  /*f970*/  STL [R1+0x7a8], R19 ;  /* 0x0007a81301007387 */ /* 0x0005e20000100800 */
[----:B-1----:R-:W-:-:S03]  /*f980*/  FMUL R8, R9, 1.4426950216293334961 ;  /* 0x3fb8aa3b09087820 */ /* 0x002fc60000400000 */
[----:B------:R-:W-:Y:S04]  /*f990*/  STL [R1+0x60c], R60 ;  /* 0x00060c3c01007387 */ /* 0x000fe80000100800 */
[----:B0-----:R-:W5:Y:S01]  /*f9a0*/  LDL.LU R24, [R1+0x338] ;  /* 0x0003380001187983 */ /* 0x001f620000300800 */
[----:B------:R0:W1:Y:S03]  /*f9b0*/  MUFU.EX2 R6, R8 ;  /* 0x0000000800067308 */ /* 0x0000660000000800 */
[----:B------:R-:W5:Y:S04]  /*f9c0*/  LDL.LU R25, [R1+0x33c] ;  /* 0x00033c0001197983 */ /* 0x000f680000300800 */
[----:B------:R-:W5:Y:S04]  /*f9d0*/  LDL.LU R26, [R1+0x340] ;  /* 0x00034000011a7983 */ /* 0x000f680000300800 */
[----:B------:R-:W5:Y:S01]  /*f9e0*/  LDL.LU R27, [R1+0x344] ;  /* 0x00034400011b7983 */ /* 0x000f620000300800 */
[----:B------:R-:W-:Y:S01]  /*f9f0*/  FADD R9, R45, -R60 ;  /* 0x8000003c2d097221 */ /* 0x000fe20000000000 */
[----:B--2---:R-:W-:-:S02]  /*fa00*/  FADD R5, R14, R5 ;  /* 0x000000050e057221 */ /* 0x004fc40000000000 */
[----:B------:R-:W2:Y:S01]  /*fa10*/  LDL.LU R29, [R1+0x3b0] ;  /* 0x0003b000011d7983 */ /* 0x000ea20000300800 */
[----:B0-----:R-:W-:Y:S01]  /*fa20*/  FMUL R8, R9, 1.4426950216293334961 ;  /* 0x3fb8aa3b09087820 */ /* 0x001fe20000400000 */
[----:B------:R-:W-:Y:S02]  /*fa30*/  FADD R5, R11, R5 ;  /* 0x000000050b057221 */ /* 0x000fe40000000000 */
[----:B------:R-:W2:Y:S01]  /*fa40*/  LDL.LU R28, [R1+0x368] ;  /* 0x00036800011c7983 */ /* 0x000ea20000300800 */
[----:B------:R0:W2:Y:S01]  /*fa50*/  MUFU.EX2 R61, R8 ;  /* 0x00000008003d7308 */ /* 0x0000a20000000800 */
[----:B-1----:R-:W-:Y:S01]  /*fa60*/  FADD R9, R6, R5 ;  /* 0x0000000506097221 */ /* 0x002fe20000000000 */
[----:B------:R-:W-:Y:S01]  /*fa70*/  F2FP.F16.E4M3.UNPACK_B R5, R17 ;  /* 0x00000011ff05723e */ /* 0x000fe200020006ff */
[----:B------:R-:W2:Y:S01]  /*fa80*/  LDL.LU R19, [R1+0x36c] ;  /* 0x00036c0001137983 */ /* 0x000ea20000300800 */
[----:B0-----:R-:W-:Y:S01]  /*fa90*/  FADD R8, R4, R12 ;  /* 0x0000000c04087221 */ /* 0x001fe20000000000 */
[----:B------:R-:W-:Y:S01]  /*faa0*/  F2FP.F16.E4M3.UNPACK_B R4, R16 ;  /* 0x00000010ff04723e */ /* 0x000fe200020006ff */
[C---:B---3--:R-:W-:Y:S01]  /*fab0*/  FMUL R20, R3.reuse, R20 ;  /* 0x0000001403147220 */ /* 0x048fe20000400000 */
[----:B----4-:R-:W-:Y:S01]  /*fac0*/  FMUL R21, R3, R21 ;  /* 0x0000001503157220 */ /* 0x010fe20000400000 */
[C---:B-----5:R-:W-:Y:S01]  /*fad0*/  FMUL R22, R2.reuse, R22 ;  /* 0x0000001602167220 */ /* 0x060fe20000400000 */
[----:B------:R-:W-:-:S07]  /*fae0*/  FMUL R23, R2, R23 ;  /* 0x0000001702177220 */ /* 0x000fce0000400000 */
[----:B------:R-:W-:Y:S01]  /*faf0*/  HMMA.16816.F32 R20, R48, R4, R20 ;  /* 0x000000043014723c */ /* 0x000fe20000001814 */
[----:B------:R-:W-:Y:S02]  /*fb00*/  F2FP.F16.E4M3.UNPACK_B R4, R16.H1 ;  /* 0x00000010ff04723e */ /* 0x000fe400030006ff */
[----:B------:R-:W-:-:S15]  /*fb10*/  F2FP.F16.E4M3.UNPACK_B R5, R17.H1 ;  /* 0x00000011ff05723e */ /* 0x000fde00030006ff */
[----:B------:R-:W-:Y:S02]  /*fb20*/  NOP ;  /* 0x0000000000007918 */ /* 0x000fe40000000000 */
[----:B------:R-:W-:-:S15]  /*fb30*/  HMMA.16816.F32 R20, R52, R4, R20 ;  /* 0x000000043414723c */ /* 0x000fde0000001814 */
[----:B------:R-:W-:-:S04]  /*fb40*/  NOP ;  /* 0x0000000000007918 */ /* 0x000fc80000000000 */
[----:B------:R-:W-:Y:S04]  /*fb50*/  STL.64 [R1+0xc0], R20 ;  /* 0x0000c01401007387 */ /* 0x000fe80000100a00 */
[----:B------:R-:W-:Y:S04]  /*fb60*/  STL.64 [R1+0xc8], R22 ;  /* 0x0000c81601007387 */ /* 0x000fe80000100a00 */
[----:B------:R-:W3:Y:S04]  /*fb70*/  LDL.LU R18, [R1+0x370] ;  /* 0x0003700001127983 */ /* 0x000ee80000300800 */
[----:B------:R-:W4:Y:S04]  /*fb80*/  LDL.LU R16, [R1+0x374] ;  /* 0x0003740001107983 */ /* 0x000f280000300800 */
[----:B------:R-:W0:Y:S01]  /*fb90*/  LDSM.16.M88.4 R20, [R0+UR7+0x23200] ;  /* 0x023200070014783b */ /* 0x000e220008000200 */
[C---:B------:R-:W-:Y:S01]  /*fba0*/  FMUL R24, R3.reuse, R24 ;  /* 0x0000001803187220 */ /* 0x040fe20000400000 */
[----:B------:R-:W-:Y:S01]  /*fbb0*/  FMUL R25, R3, R25 ;  /* 0x0000001903197220 */ /* 0x000fe20000400000 */
[C---:B------:R-:W-:Y:S01]  /*fbc0*/  FMUL R26, R2.reuse, R26 ;  /* 0x0000001a021a7220 */ /* 0x040fe20000400000 */
[----:B------:R-:W-:Y:S01]  /*fbd0*/  FMUL R27, R2, R27 ;  /* 0x0000001b021b7220 */ /* 0x000fe20000400000 */
[----:B0-----:R-:W-:-:S02]  /*fbe0*/  F2FP.F16.E4M3.UNPACK_B R4, R20 ;  /* 0x00000014ff04723e */ /* 0x001fc400020006ff */
[----:B------:R-:W-:-:S07]  /*fbf0*/  F2FP.F16.E4M3.UNPACK_B R5, R21 ;  /* 0x00000015ff05723e */ /* 0x000fce00020006ff */
[----:B------:R-:W-:Y:S01]  /*fc00*/  HMMA.16816.F32 R24, R48, R4, R24 ;  /* 0x000000043018723c */ /* 0x000fe20000001818 */
[----:B------:R-:W-:Y:S02]  /*fc10*/  F2FP.F16.E4M3.UNPACK_B R4, R20.H1 ;  /* 0x00000014ff04723e */ /* 0x000fe400030006ff */
[----:B------:R-:W-:Y:S01]  /*fc20*/  F2FP.F16.E4M3.UNPACK_B R5, R21.H1 ;  /* 0x00000015ff05723e */ /* 0x000fe200030006ff */
[----:B------:R-:W-:Y:S04]  /*fc30*/  STL [R1+0x7b4], R22 ;  /* 0x0007b41601007387 */ /* 0x000fe80000100800 */
[----:B------:R0:W-:Y:S04]  /*fc40*/  STL [R1+0x7b0], R23 ;  /* 0x0007b01701007387 */ /* 0x0001e80000100800 */
[----:B------:R-:W1:Y:S01]  /*fc50*/  SHFL.BFLY PT, R13, R8, 0x1, 0x1f ;  /* 0x0c201f00080d7f89 */ /* 0x000e6200000e0000 */
[----:B--2---:R-:W-:-:S03]  /*fc60*/  FADD R9, R61, R9 ;  /* 0x000000093d097221 */ /* 0x004fc60000000000 */
[----:B------:R-:W2:Y:S04]  /*fc70*/  LDL.LU R38, [R1+0x3b4] ;  /* 0x0003b40001267983 */ /* 0x000ea80000300800 */
[----:B0-----:R-:W-:Y:S01]  /*fc80*/  HMMA.16816.F32 R20, R52, R4, R24 ;  /* 0x000000043414723c */ /* 0x001fe20000001818 */
[----:B------:R-:W-:Y:S04]  /*fc90*/  LDSM.16.M88.4 R24, [R0+UR7+0x23400] ;  /* 0x023400070018783b */ /* 0x000fe80008000200 */
[----:B------:R-:W0:Y:S01]  /*fca0*/  SHFL.BFLY PT, R12, R9, 0x2, 0x1f ;  /* 0x0c401f00090c7f89 */ /* 0x000e2200000e0000 */
[----:B-1----:R-:W-:-:S13]  /*fcb0*/  FADD R13, R8, R13 ;  /* 0x0000000d080d7221 */ /* 0x002fda0000000000 */
[----:B------:R1:W-:Y:S01]  /*fcc0*/  STL.64 [R1+0x40], R20 ;  /* 0x0000401401007387 */ /* 0x0003e20000100a00 */
[----:B------:R-:W-:-:S03]  /*fcd0*/  FFMA R29, R3, R29, R13 ;  /* 0x0000001d031d7223 */ /* 0x000fc6000000000d */
[----:B------:R-:W-:Y:S04]  /*fce0*/  STL.64 [R1+0x48], R22 ;  /* 0x0000481601007387 */ /* 0x000fe80000100a00 */
[----:B------:R-:W5:Y:S04]  /*fcf0*/  LDL.LU R32, [R1+0x390] ;  /* 0x0003900001207983 */ /* 0x000f680000300800 */
[----:B------:R-:W5:Y:S04]  /*fd00*/  LDL.LU R33, [R1+0x394] ;  /* 0x0003940001217983 */ /* 0x000f680000300800 */
[----:B------:R-:W5:Y:S04]  /*fd10*/  LDL.LU R36, [R1+0x3a0] ;  /* 0x0003a00001247983 */ /* 0x000f680000300800 */
[----:B------:R0:W-:Y:S04]  /*fd20*/  STL [R1+0x3b0], R29 ;  /* 0x0003b01d01007387 */ /* 0x0001e80000100800 */
[----:B------:R-:W5:Y:S04]  /*fd30*/  LDL.LU R37, [R1+0x3a4] ;  /* 0x0003a40001257983 */ /* 0x000f680000300800 */
[----:B------:R-:W5:Y:S04]  /*fd40*/  LDL.LU R35, [R1+0x380] ;  /* 0x0003800001237983 */ /* 0x000f680000300800 */
[----:B------:R-:W5:Y:S04]  /*fd50*/  LDL.LU R34, [R1+0x384] ;  /* 0x0003840001227983 */ /* 0x000f680000300800 */
[----:B-1----:R-:W5:Y:S04]  /*fd60*/  LDL.LU R21, [R1+0x358] ;  /* 0x0003580001157983 */ /* 0x002f680000300800 */
[----:B------:R-:W5:Y:S01]  /*fd70*/  LDL.LU R20, [R1+0x35c] ;  /* 0x00035c0001147983 */ /* 0x000f620000300800 */
[----:B0-----:R-:W-:-:S03]  /*fd80*/  FADD R9, R9, R12 ;  /* 0x0000000c09097221 */ /* 0x001fc60000000000 */
[----:B------:R-:W5:Y:S04]  /*fd90*/  LDL.LU R17, [R1+0x348] ;  /* 0x0003480001117983 */ /* 0x000f680000300800 */
[----:B------:R-:W-:Y:S01]  /*fda0*/  STL [R1+0x780], R27 ;  /* 0x0007801b01007387 */ /* 0x000fe20000100800 */
[----:B----4-:R-:W-:-:S03]  /*fdb0*/  FMUL R31, R2, R16 ;  /* 0x00000010021f7220 */ /* 0x010fc60000400000 */
[----:B------:R-:W4:Y:S04]  /*fdc0*/  LDL.LU R16, [R1+0x34c] ;  /* 0x00034c0001107983 */ /* 0x000f280000300800 */
[----:B------:R-:W4:Y:S04]  /*fdd0*/  LDL.LU R13, [R1+0x398] ;  /* 0x00039800010d7983 */ /* 0x000f280000300800 */
[----:B------:R-:W4:Y:S01]  /*fde0*/  LDL.LU R12, [R1+0x39c] ;  /* 0x00039c00010c7983 */ /* 0x000f220000300800 */
[C---:B------:R-:W-:Y:S01]  /*fdf0*/  FMUL R28, R3.reuse, R28 ;  /* 0x0000001c031c7220 */ /* 0x040fe20000400000 */
[----:B------:R-:W-:Y:S01]  /*fe00*/  FMUL R29, R3, R19 ;  /* 0x00000013031d7220 */ /* 0x000fe20000400000 */
[----:B---3--:R-:W-:Y:S01]  /*fe10*/  FMUL R30, R2, R18 ;  /* 0x00000012021e7220 */ /* 0x008fe20000400000 */
[----:B------:R-:W-:-:S02]  /*fe20*/  F2FP.F16.E4M3.UNPACK_B R4, R24 ;  /* 0x00000018ff04723e */ /* 0x000fc400020006ff */
[-C--:B------:R-:W-:Y:S01]  /*fe30*/  F2FP.F16.E4M3.UNPACK_B R5, R25.reuse ;  /* 0x00000019ff05723e */ /* 0x080fe200020006ff */
[----:B------:R-:W0:Y:S06]  /*fe40*/  SHFL.BFLY PT, R8, R9, 0x1, 0x1f ;  /* 0x0c201f0009087f89 */ /* 0x000e2c00000e0000 */
[----:B------:R-:W-:Y:S01]  /*fe50*/  HMMA.16816.F32 R28, R48, R4, R28 ;  /* 0x00000004301c723c */ /* 0x000fe2000000181c */
[----:B------:R-:W-:Y:S02]  /*fe60*/  F2FP.F16.E4M3.UNPACK_B R4, R24.H1 ;  /* 0x00000018ff04723e */ /* 0x000fe400030006ff */
[----:B------:R-:W-:Y:S01]  /*fe70*/  F2FP.F16.E4M3.UNPACK_B R5, R25.H1 ;  /* 0x00000019ff05723e */ /* 0x000fe200030006ff */
[----:B------:R-:W3:-:S15]  /*fe80*/  LDL.LU R24, [R1+0xc] ;  /* 0x00000c0001187983 */ /* 0x000ede0000300800 */
[----:B------:R-:W-:Y:S01]  /*fe90*/  NOP ;  /* 0x0000000000007918 */ /* 0x000fe20000000000 */
[----:B------:R-:W-:Y:S01]  /*fea0*/  HMMA.16816.F32 R40, R52, R4, R28 ;  /* 0x000000043428723c */ /* 0x000fe2000000181c */
[----:B0-----:R-:W-:Y:S01]  /*feb0*/  FADD R8, R9, R8 ;  /* 0x0000000809087221 */ /* 0x001fe20000000000 */
[----:B------:R-:W0:Y:S04]  /*fec0*/  LDSM.16.M88.4 R28, [R0+UR7+0x23600] ;  /* 0x02360007001c783b */ /* 0x000e280008000200 */
[----:B------:R-:W3:-:S13]  /*fed0*/  LDL.LU R9, [R1+0x8] ;  /* 0x0000080001097983 */ /* 0x000eda0000300800 */
[----:B------:R-:W-:Y:S02]  /*fee0*/  IMAD.MOV.U32 R22, RZ, RZ, R40 ;  /* 0x000000ffff167224 */ /* 0x000fe400078e0028 */
[----:B--2---:R-:W-:-:S05]  /*fef0*/  FFMA R38, R2, R38, R8 ;  /* 0x0000002602267223 */ /* 0x004fca0000000008 */
[----:B------:R1:W-:Y:S04]  /*ff00*/  STL [R1+0x3b4], R38 ;  /* 0x0003b42601007387 */ /* 0x0003e80000100800 */
[----:B-1----:R-:W2:Y:S01]  /*ff10*/  LDL.LU R38, [R1+0x3a8] ;  /* 0x0003a80001267983 */ /* 0x002ea20000300800 */
[C---:B-----5:R-:W-:Y:S01]  /*ff20*/  FMUL R40, R3.reuse, R35 ;  /* 0x0000002303287220 */ /* 0x060fe20000400000 */
[C---:B------:R-:W-:Y:S02]  /*ff30*/  FMUL R45, R3.reuse, R20 ;  /* 0x00000014032d7220 */ /* 0x040fe40000400000 */
[----:B------:R-:W5:Y:S01]  /*ff40*/  LDL.LU R20, [R1+0x3ac] ;  /* 0x0003ac0001147983 */ /* 0x000f620000300800 */
[----:B------:R-:W-:-:S03]  /*ff50*/  FMUL R56, R3, R17 ;  /* 0x0000001103387220 */ /* 0x000fc60000400000 */
[----:B------:R-:W2:Y:S01]  /*ff60*/  LDL.LU R17, [R1+0x388] ;  /* 0x0003880001117983 */ /* 0x000ea20000300800 */
[----:B----4-:R-:W-:-:S03]  /*ff70*/  FMUL R35, R2, R12 ;  /* 0x0000000c02237220 */ /* 0x010fc60000400000 */
[----:B------:R-:W4:Y:S01]  /*ff80*/  LDL.LU R12, [R1+0x38c] ;  /* 0x00038c00010c7983 */ /* 0x000f220000300800 */
[----:B------:R-:W-:Y:S02]  /*ff90*/  IMAD.MOV.U32 R23, RZ, RZ, R41 ;  /* 0x000000ffff177224 */ /* 0x000fe400078e0029 */
[C---:B------:R-:W-:Y:S01]  /*ffa0*/  FMUL R32, R3.reuse, R32 ;  /* 0x0000002003207220 */ /* 0x040fe20000400000 */
[----:B------:R-:W3:Y:S01]  /*ffb0*/  LDL.LU R46, [R1+0x360] ;  /* 0x00036000012e7983 */ /* 0x000ee20000300800 */
[C---:B------:R-:W-:Y:S01]  /*ffc0*/  FMUL R33, R3.reuse, R33 ;  /* 0x0000002103217220 */ /* 0x040fe20000400000 */
[C---:B------:R-:W-:Y:S01]  /*ffd0*/  FMUL R36, R3.reuse, R36 ;  /* 0x0000002403247220 */ /* 0x040fe20000400000 */
[C---:B------:R-:W-:Y:S01]  /*ffe0*/  FMUL R37, R3.reuse, R37 ;  /* 0x0000002503257220 */ /* 0x040fe20000400000 */
[----:B------:R-:W3:Y:S01]  /*fff0*/  LDL.LU R47, [R1+0x364] ;  /* 0x00036400012f7983 */ /* 0x000ee20000300800 */
[C---:B------:R-:W-:Y:S01]  /*10000*/  FMUL R41, R3.reuse, R34 ;  /* 0x0000002203297220 */ /* 0x040fe20000400000 */
[C---:B------:R-:W-:Y:S01]  /*10010*/  FMUL R44, R3.reuse, R21 ;  /* 0x00000015032c7220 */ /* 0x040fe20000400000 */
[----:B------:R-:W-:Y:S01]  /*10020*/  FMUL R57, R3, R16 ;  /* 0x0000001003397220 */ /* 0x000fe20000400000 */
[----:B------:R-:W3:Y:S04]  /*10030*/  LDL.LU R8, [R1+0x350] ;  /* 0x0003500001087983 */ /* 0x000ee80000300800 */
[----:B------:R-:W3:Y:S01]  /*10040*/  LDL.LU R3, [R1+0x354] ;  /* 0x0003540001037983 */ /* 0x000ee20000300800 */
[----:B------:R-:W-:Y:S01]  /*10050*/  FMUL R34, R2, R13 ;  /* 0x0000000d02227220 */ /* 0x000fe20000400000 */
[----:B0-----:R-:W-:-:S02]  /*10060*/  F2FP.F16.E4M3.UNPACK_B R4, R28 ;  /* 0x0000001cff04723e */ /* 0x001fc400020006ff */
[-C--:B------:R-:W-:Y:S01]  /*10070*/  F2FP.F16.E4M3.UNPACK_B R5, R29.reuse ;  /* 0x0000001dff05723e */ /* 0x080fe200020006ff */
[----:B------:R-:W3:Y:S04]  /*10080*/  LDL.LU R13, [R1+0x4] ;  /* 0x00000400010d7983 */ /* 0x000ee80000300800 */
[----:B------:R-:W3:Y:S02]  /*10090*/  LDL.LU R16, [R1] ;  /* 0x0000000001107983 */ /* 0x000ee40000300800 */
[----:B------:R-:W-:Y:S01]  /*100a0*/  HMMA.16816.F32 R32, R48, R4, R32 ;  /* 0x000000043020723c */ /* 0x000fe20000001820 */
[----:B------:R-:W-:Y:S01]  /*100b0*/  F2FP.F16.E4M3.UNPACK_B R4, R28.H1 ;  /* 0x0000001cff04723e */ /* 0x000fe200030006ff */
[----:B------:R-:W3:Y:S01]  /*100c0*/  LDL.LU R21, [R1+0x90] ;  /* 0x0000900001157983 */ /* 0x000ee20000300800 */
[----:B------:R-:W-:-:S03]  /*100d0*/  F2FP.F16.E4M3.UNPACK_B R5, R29.H1 ;  /* 0x0000001dff05723e */ /* 0x000fc600030006ff */
[----:B------:R-:W3:-:S14]  /*100e0*/  LDL.LU R60, [R1+0x8c] ;  /* 0x00008c00013c7983 */ /* 0x000edc0000300800 */
[----:B------:R-:W-:Y:S01]  /*100f0*/  HMMA.16816.F32 R32, R52, R4, R32 ;  /* 0x000000043420723c */ /* 0x000fe20000001820 */
[----:B------:R-:W-:Y:S02]  /*10100*/  IMAD.MOV.U32 R19, RZ, RZ, R43 ;  /* 0x000000ffff137224 */ /* 0x000fe400078e002b */
[----:B------:R-:W-:-:S15]  /*10110*/  IMAD.MOV.U32 R18, RZ, RZ, R42 ;  /* 0x000000ffff127224 */ /* 0x000fde00078e002a */
[----:B------:R-:W-:Y:S01]  /*10120*/  NOP ;  /* 0x0000000000007918 */ /* 0x000fe20000000000 */
[----:B------:R-:W-:Y:S02]  /*10130*/  IMAD.MOV.U32 R27, RZ, RZ, R32 ;  /* 0x000000ffff1b7224 */ /* 0x000fe400078e0020 */
[----:B------:R-:W-:Y:S02]  /*10140*/  IMAD.MOV.U32 R25, RZ, RZ, R35 ;  /* 0x000000ffff197224 */ /* 0x000fe400078e0023 */
[----:B------:R-:W-:Y:S02]  /*10150*/  IMAD.MOV.U32 R29, RZ, RZ, R33 ;  /* 0x000000ffff1d7224 */ /* 0x000fe400078e0021 */
[----:B------:R-:W-:Y:S01]  /*10160*/  IMAD.MOV.U32 R28, RZ, RZ, R34 ;  /* 0x000000ffff1c7224 */ /* 0x000fe200078e0022 */
[----:B------:R-:W-:Y:S04]  /*10170*/  STL.64 [R1+0x7a0], R26 ;  /* 0x0007a01a01007387 */ /* 0x000fe80000100a00 */
[----:B------:R-:W-:Y:S04]  /*10180*/  STL [R1+0x798], R25 ;  /* 0x0007981901007387 */ /* 0x000fe80000100800 */
[----:B------:R-:W-:Y:S04]  /*10190*/  STL.64 [R1+0x790], R30 ;  /* 0x0007901e01007387 */ /* 0x000fe80000100a00 */
[----:B------:R-:W-:Y:S04]  /*101a0*/  STL.64 [R1+0x788], R28 ;  /* 0x0007881c01007387 */ /* 0x000fe80000100a00 */
[----:B------:R-:W0:Y:S01]  /*101b0*/  LDSM.16.M88.4 R32, [R0+UR7+0x23800] ;  /* 0x023800070020783b */ /* 0x000e220008000200 */
[----:B-----5:R-:W-:-:S03]  /*101c0*/  FMUL R39, R2, R20 ;  /* 0x0000001402277220 */ /* 0x020fc60000400000 */
[----:B------:R-:W5:Y:S01]  /*101d0*/  LDL.LU R20, [R1+0x88] ;  /* 0x0000880001147983 */ /* 0x000f620000300800 */
[C---:B--2---:R-:W-:Y:S01]  /*101e0*/  FMUL R42, R2.reuse, R17 ;  /* 0x00000011022a7220 */ /* 0x044fe20000400000 */
[C---:B----4-:R-:W-:Y:S02]  /*101f0*/  FMUL R43, R2.reuse, R12 ;  /* 0x0000000c022b7220 */ /* 0x050fe40000400000 */
[----:B------:R-:W5:Y:S04]  /*10200*/  LDL.LU R12, [R1+0x84] ;  /* 0x00008400010c7983 */ /* 0x000f680000300800 */
[----:B------:R-:W2:Y:S01]  /*10210*/  LDL.LU R17, [R1+0xb0] ;  /* 0x0000b00001117983 */ /* 0x000ea20000300800 */
[C---:B------:R-:W-:Y:S01]  /*10220*/  FMUL R38, R2.reuse, R38 ;  /* 0x0000002602267220 */ /* 0x040fe20000400000 */
[C---:B---3--:R-:W-:Y:S01]  /*10230*/  FMUL R46, R2.reuse, R46 ;  /* 0x0000002e022e7220 */ /* 0x048fe20000400000 */
[C---:B------:R-:W-:Y:S01]  /*10240*/  FMUL R47, R2.reuse, R47 ;  /* 0x0000002f022f7220 */ /* 0x040fe20000400000 */
[C---:B------:R-:W-:Y:S01]  /*10250*/  FMUL R58, R2.reuse, R8 ;  /* 0x00000008023a7220 */ /* 0x040fe20000400000 */
[----:B------:R-:W-:Y:S01]  /*10260*/  FMUL R59, R2, R3 ;  /* 0x00000003023b7220 */ /* 0x000fe20000400000 */
[----:B0-----:R-:W-:-:S02]  /*10270*/  F2FP.F16.E4M3.UNPACK_B R2, R32 ;  /* 0x00000020ff02723e */ /* 0x001fc400020006ff */
[----:B------:R-:W-:-:S07]  /*10280*/  F2FP.F16.E4M3.UNPACK_B R3, R33 ;  /* 0x00000021ff03723e */ /* 0x000fce00020006ff */
[----:B------:R-:W-:Y:S01]  /*10290*/  HMMA.16816.F32 R36, R48, R2, R36 ;  /* 0x000000023024723c */ /* 0x000fe20000001824 */
[----:B------:R-:W-:Y:S02]  /*102a0*/  F2FP.F16.E4M3.UNPACK_B R2, R32.H1 ;  /* 0x00000020ff02723e */ /* 0x000fe400030006ff */
[----:B------:R-:W-:Y:S02]  /*102b0*/  F2FP.F16.E4M3.UNPACK_B R3, R33.H1 ;  /* 0x00000021ff03723e */ /* 0x000fe400030006ff */
[----:B------:R-:W-:-:S15]  /*102c0*/  F2FP.SATFINITE.E4M3.F32.PACK_AB_MERGE_C R5, R9, R24, RZ ;  /* 0x000000180905723e */ /* 0x000fde00048070ff */
[----:B------:R-:W-:Y:S01]  /*102d0*/  HMMA.16816.F32 R24, R52, R2, R36 ;  /* 0x000000023418723c */ /* 0x000fe20000001824 */
[----:B------:R-:W0:Y:S04]  /*102e0*/  LDSM.16.M88.4 R36, [R0+UR7+0x23a00] ;  /* 0x023a00070024783b */ /* 0x000e280008000200 */
[----:B------:R-:W-:Y:S04]  /*102f0*/  STL [R1+0x76c], R34 ;  /* 0x00076c2201007387 */ /* 0x000fe80000100800 */
[----:B------:R-:W-:Y:S01]  /*10300*/  STL [R1+0x768], R35 ;  /* 0x0007682301007387 */ /* 0x000fe20000100800 */
[----:B0-----:R-:W-:-:S02]  /*10310*/  F2FP.F16.E4M3.UNPACK_B R2, R36 ;  /* 0x00000024ff02723e */ /* 0x001fc400020006ff */
[----:B------:R-:W-:-:S07]  /*10320*/  F2FP.F16.E4M3.UNPACK_B R3, R37 ;  /* 0x00000025ff03723e */ /* 0x000fce00020006ff */
[----:B------:R-:W-:Y:S01]  /*10330*/  HMMA.16816.F32 R40, R48, R2, R40 ;  /* 0x000000023028723c */ /* 0x000fe20000001828 */
[----:B------:R-:W-:Y:S02]  /*10340*/  F2FP.F16.E4M3.UNPACK_B R2, R36.H1 ;  /* 0x00000024ff02723e */ /* 0x000fe400030006ff */
[----:B------:R-:W-:Y:S01]  /*10350*/  F2FP.F16.E4M3.UNPACK_B R3, R37.H1 ;  /* 0x00000025ff03723e */ /* 0x000fe200030006ff */
[----:B------:R-:W-:Y:S04]  /*10360*/  STL.64 [R1+0x10], R24 ;  /* 0x0000101801007387 */ /* 0x000fe80000100a00 */
[----:B------:R0:W-:-:S12]  /*10370*/  STL.64 [R1+0x18], R26 ;  /* 0x0000181a01007387 */ /* 0x0001d80000100a00 */
[----:B0-----:R-:W-:Y:S01]  /*10380*/  HMMA.16816.F32 R24, R52, R2, R40 ;  /* 0x000000023418723c */ /* 0x001fe20000001828 */
[----:B------:R-:W-:Y:S01]  /*10390*/  F2FP.SATFINITE.E4M3.F32.PACK_AB_MERGE_C R4, R60, R21, RZ ;  /* 0x000000153c04723e */ /* 0x000fe200048070ff */
[----:B------:R-:W0:Y:S04]  /*103a0*/  LDSM.16.M88.4 R40, [R0+UR7+0x23c00] ;  /* 0x023c00070028783b */ /* 0x000e280008000200 */
[----:B------:R-:W3:Y:S01]  /*103b0*/  LDL.LU R60, [R1+0x80] ;  /* 0x00008000013c7983 */ /* 0x000ee20000300800 */
[----:B------:R-:W-:-:S03]  /*103c0*/  F2FP.SATFINITE.E4M3.F32.PACK_AB_MERGE_C R16, R16, R13, RZ ;  /* 0x0000000d1010723e */ /* 0x000fc600048070ff */
[----:B------:R-:W-:Y:S04]  /*103d0*/  STL [R1+0x774], R38 ;  /* 0x0007742601007387 */ /* 0x000fe80000100800 */
[----:B------:R-:W-:Y:S05]  /*103e0*/  STL [R1+0x770], R39 ;  /* 0x0007702701007387 */ /* 0x000fea0000100800 */
[----:B------:R-:W-:Y:S02]  /*103f0*/  IMAD.MOV.U32 R34, RZ, RZ, R25 ;  /* 0x000000ffff227224 */ /* 0x000fe400078e0019 */
[----:B------:R-:W-:Y:S01]  /*10400*/  IMAD.MOV.U32 R35, RZ, RZ, R26 ;  /* 0x000000ffff237224 */ /* 0x000fe200078e001a */
[----:B------:R-:W-:Y:S04]  /*10410*/  STL [R1], R24 ;  /* 0x0000001801007387 */ /* 0x000fe80000100800 */
[----:B------:R1:W-:Y:S04]  /*10420*/  STL [R1+0xc], R27 ;  /* 0x00000c1b01007387 */ /* 0x0003e80000100800 */
[----:B------:R-:W-:Y:S01]  /*10430*/  STL.64 [R1+0x778], R34 ;  /* 0x0007782201007387 */ /* 0x000fe20000100a00 */
[----:B------:R-:W-:-:S02]  /*10440*/  F2FP.SATFINITE.E4M3.F32.PACK_AB_MERGE_C R9, R7, R10, RZ ;  /* 0x0000000a0709723e */ /* 0x000fc400048070ff */
[----:B------:R-:W-:Y:S02]  /*10450*/  F2FP.SATFINITE.E4M3.F32.PACK_AB_MERGE_C R8, R61, R6, RZ ;  /* 0x000000063d08723e */ /* 0x000fe400048070ff */
[----:B-----5:R-:W-:Y:S02]  /*10460*/  F2FP.SATFINITE.E4M3.F32.PACK_AB_MERGE_C R2, R12, R20, RZ ;  /* 0x000000140c02723e */ /* 0x020fe400048070ff */
[----:B------:R-:W-:Y:S02]  /*10470*/  F2FP.SATFINITE.E4M3.F32.PACK_AB_MERGE_C R12, R11, R14, RZ ;  /* 0x0000000e0b0c723e */ /* 0x000fe400048070ff */
[----:B--2---:R-:W-:Y:S02]  /*10480*/  F2FP.SATFINITE.E4M3.F32.PACK_AB_MERGE_C R13, R15, R17, RZ ;  /* 0x000000110f0d723e */ /* 0x004fe400048070ff */
[----:B------:R-:W2:Y:S04]  /*10490*/  LDL.LU R15, [R1+0x80c] ;  /* 0x00080c00010f7983 */ /* 0x000ea80000300800 */
[----:B------:R-:W2:Y:S04]  /*104a0*/  LDL.LU R14, [R1+0x808] ;  /* 0x00080800010e7983 */ /* 0x000ea80000300800 */
[----:B------:R-:W4:Y:S04]  /*104b0*/  LDL.LU R11, [R1+0x804] ;  /* 0x00080400010b7983 */ /* 0x000f280000300800 */
[----:B------:R-:W5:Y:S04]  /*104c0*/  LDL.LU R10, [R1+0x800] ;  /* 0x00080000010a7983 */ /* 0x000f680000300800 */
[----:B------:R-:W4:Y:S04]  /*104d0*/  LDL.LU R7, [R1+0x7fc] ;  /* 0x0007fc0001077983 */ /* 0x000f280000300800 */
[----:B------:R-:W4:Y:S04]  /*104e0*/  LDL.LU R6, [R1+0x7f8] ;  /* 0x0007f80001067983 */ /* 0x000f280000300800 */
[----:B------:R-:W4:Y:S01]  /*104f0*/  LDL.LU R61, [R1+0x220] ;  /* 0x00022000013d7983 */ /* 0x000f220000300800 */
[----:B------:R-:W-:-:S02]  /*10500*/  F2FP.F16.E4M3.UNPACK_B R5, R5 ;  /* 0x00000005ff05723e */ /* 0x000fc400020006ff */
[----:B------:R-:W-:Y:S02]  /*10510*/  F2FP.F16.E4M3.UNPACK_B R3, R4 ;  /* 0x00000004ff03723e */ /* 0x000fe400020006ff */
[----:B------:R-:W-:Y:S02]  /*10520*/  F2FP.F16.E4M3.UNPACK_B R4, R16 ;  /* 0x00000010ff04723e */ /* 0x000fe400020006ff */
[----:B------:R-:W-:Y:S02]  /*10530*/  F2FP.F16.E4M3.UNPACK_B R2, R2 ;  /* 0x00000002ff02723e */ /* 0x000fe400020006ff */
[----:B------:R-:W-:Y:S02]  /*10540*/  SEL R17, R5, R3, !P6 ;  /* 0x0000000305117207 */ /* 0x000fe40007000000 */
[----:B------:R-:W-:Y:S02]  /*10550*/  SEL R21, R3, R5, !P6 ;  /* 0x0000000503157207 */ /* 0x000fe40007000000 */
[----:B------:R-:W-:-:S02]  /*10560*/  SEL R16, R4, R2, !P6 ;  /* 0x0000000204107207 */ /* 0x000fc40007000000 */
[----:B------:R-:W-:Y:S02]  /*10570*/  SEL R20, R2, R4, !P6 ;  /* 0x0000000402147207 */ /* 0x000fe40007000000 */
[----:B------:R-:W-:Y:S02]  /*10580*/  F2FP.F16.E4M3.UNPACK_B R5, R13 ;  /* 0x0000000dff05723e */ /* 0x000fe400020006ff */
[----:B------:R-:W-:Y:S02]  /*10590*/  F2FP.F16.E4M3.UNPACK_B R3, R9 ;  /* 0x00000009ff03723e */ /* 0x000fe400020006ff */
[----:B------:R-:W-:Y:S02]  /*105a0*/  F2FP.F16.E4M3.UNPACK_B R4, R12 ;  /* 0x0000000cff04723e */ /* 0x000fe400020006ff */
[----:B------:R-:W-:Y:S02]  /*105b0*/  F2FP.F16.E4M3.UNPACK_B R2, R8 ;  /* 0x00000008ff02723e */ /* 0x000fe400020006ff */
[----:B------:R-:W-:-:S02]  /*105c0*/  SEL R8, R5, R3, !P6 ;  /* 0x0000000305087207 */ /* 0x000fc40007000000 */
[----:B------:R-:W-:Y:S02]  /*105d0*/  SEL R9, R3, R5, !P6 ;  /* 0x0000000503097207 */ /* 0x000fe40007000000 */
[----:B------:R-:W-:Y:S02]  /*105e0*/  SEL R5, R4, R2, !P6 ;  /* 0x0000000204057207 */ /* 0x000fe40007000000 */
[----:B------:R-:W-:Y:S02]  /*105f0*/  SEL R4, R2, R4, !P6 ;  /* 0x0000000402047207 */ /* 0x000fe40007000000 */
[----:B0-----:R-:W-:Y:S02]  /*10600*/  F2FP.F16.E4M3.UNPACK_B R2, R40 ;  /* 0x00000028ff02723e */ /* 0x001fe400020006ff */
[----:B------:R-:W-:-:S07]  /*10610*/  F2FP.F16.E4M3.UNPACK_B R3, R41 ;  /* 0x00000029ff03723e */ /* 0x000fce00020006ff */
[----:B------:R-:W-:Y:S01]  /*10620*/  HMMA.16816.F32 R44, R48, R2, R44 ;  /* 0x00000002302c723c */ /* 0x000fe2000000182c */
[----:B------:R-:W-:Y:S02]  /*10630*/  F2FP.F16.E4M3.UNPACK_B R2, R40.H1 ;  /* 0x00000028ff02723e */ /* 0x000fe400030006ff */
[----:B------:R-:W-:-:S15]  /*10640*/  F2FP.F16.E4M3.UNPACK_B R3, R41.H1 ;  /* 0x00000029ff03723e */ /* 0x000fde00030006ff */
[----:B------:R-:W-:Y:S02]  /*10650*/  NOP ;  /* 0x0000000000007918 */ /* 0x000fe40000000000 */
[----:B-1----:R-:W-:Y:S01]  /*10660*/  HMMA.16816.F32 R24, R52, R2, R44 ;  /* 0x000000023418723c */ /* 0x002fe2000000182c */
[----:B------:R-:W0:Y:S04]  /*10670*/  LDSM.16.M88.4 R44, [R0+UR7+0x23e00] ;  /* 0x023e0007002c783b */ /* 0x000e280008000200 */
[----:B------:R-:W-:Y:S04]  /*10680*/  STL.64 [R1+0x7e0], R42 ;  /* 0x0007e02a01007387 */ /* 0x000fe80000100a00 */
[----:B------:R-:W5:Y:S04]  /*10690*/  LDL R30, [R1+0x78] ;  /* 0x00007800011e7983 */ /* 0x000f680000100800 */
[----:B------:R-:W5:Y:S06]  /*106a0*/  LDL R31, [R1+0x7c] ;  /* 0x00007c00011f7983 */ /* 0x000f6c0000100800 */
[----:B------:R-:W-:-:S02]  /*106b0*/  IMAD.MOV.U32 R13, RZ, RZ, R26 ;  /* 0x000000ffff0d7224 */ /* 0x000fc400078e001a */
[----:B------:R-:W-:Y:S02]  /*106c0*/  IMAD.MOV.U32 R12, RZ, RZ, R27 ;  /* 0x000000ffff0c7224 */ /* 0x000fe400078e001b */
[----:B------:R-:W-:Y:S01]  /*106d0*/  IMAD.MOV.U32 R38, RZ, RZ, R24 ;  /* 0x000000ffff267224 */ /* 0x000fe200078e0018 */
[----:B---3--:R-:W-:Y:S04]  /*106e0*/  SHFL.IDX PT, R17, R17, R60, 0x1f ;  /* 0x00001f3c11117589 */ /* 0x008fe800000e0000 */
[----:B------:R-:W-:Y:S04]  /*106f0*/  SHFL.IDX PT, R16, R16, R60, 0x1f ;  /* 0x00001f3c10107589 */ /* 0x000fe800000e0000 */
[----:B------:R-:W-:Y:S04]  /*10700*/  SHFL.IDX PT, R8, R8, R60, 0x1f ;  /* 0x00001f3c08087589 */ /* 0x000fe800000e0000 */
[----:B------:R1:W-:Y:S01]  /*10710*/  SHFL.IDX PT, R5, R5, R60, 0x1f ;  /* 0x00001f3c05057589 */ /* 0x0003e200000e0000 */
[----:B------:R-:W-:-:S03]  /*10720*/  IMAD.MOV.U32 R39, RZ, RZ, R25 ;  /* 0x000000ffff277224 */ /* 0x000fc600078e0019 */
[----:B--2---:R-:W-:Y:S04]  /*10730*/  STL.64 [R1+0x7d8], R14 ;  /* 0x0007d80e01007387 */ /* 0x004fe80000100a00 */
[----:B------:R-:W-:Y:S04]  /*10740*/  STL.64 [R1+0x7d0], R12 ;  /* 0x0007d00c01007387 */ /* 0x000fe80000100a00 */
[----:B0-----:R-:W-:Y:S04]  /*10750*/  STL [R1+0x6fc], R46 ;  /* 0x0006fc2e01007387 */ /* 0x001fe80000100800 */
[----:B------:R-:W-:Y:S04]  /*10760*/  STL [R1+0x6f8], R47 ;  /* 0x0006f82f01007387 */ /* 0x000fe80000100800 */
[----:B------:R-:W2:Y:S04]  /*10770*/  LDL.LU R32, [R1+0x50] ;  /* 0x0000500001207983 */ /* 0x000ea80000300800 */
[----:B------:R-:W2:Y:S04]  /*10780*/  LDL.LU R33, [R1+0x54] ;  /* 0x0000540001217983 */ /* 0x000ea80000300800 */
[----:B------:R-:W2:Y:S04]  /*10790*/  LDL.LU R34, [R1+0x58] ;  /* 0x0000580001227983 */ /* 0x000ea80000300800 */
[----:B------:R-:W2:Y:S04]  /*107a0*/  LDL.LU R35, [R1+0x5c] ;  /* 0x00005c0001237983 */ /* 0x000ea80000300800 */
[----:B----4-:R-:W0:Y:S04]  /*107b0*/  SHFL.IDX PT, R21, R21, R61, 0x1f ;  /* 0x00001f3d15157589 */ /* 0x010e2800000e0000 */
[----:B------:R-:W3:Y:S04]  /*107c0*/  SHFL.IDX PT, R20, R20, R61, 0x1f ;  /* 0x00001f3d14147589 */ /* 0x000ee800000e0000 */
[----:B------:R-:W4:Y:S04]  /*107d0*/  SHFL.IDX PT, R9, R9, R61, 0x1f ;  /* 0x00001f3d09097589 */ /* 0x000f2800000e0000 */
[----:B------:R0:W3:Y:S04]  /*107e0*/  SHFL.IDX PT, R4, R4, R61, 0x1f ;  /* 0x00001f3d04047589 */ /* 0x0000e800000e0000 */
[----:B-1----:R-:W2:Y:S04]  /*107f0*/  LDL R60, [R1+0xa8] ;  /* 0x0000a800013c7983 */ /* 0x002ea80000100800 */
[----:B0-----:R-:W2:Y:S04]  /*10800*/  LDL R61, [R1+0xac] ;  /* 0x0000ac00013d7983 */ /* 0x001ea80000100800 */
[----:B------:R-:W2:Y:S04]  /*10810*/  LDL.LU R24, [R1+0x210] ;  /* 0x0002100001187983 */ /* 0x000ea80000300800 */
[----:B------:R-:W2:Y:S04]  /*10820*/  LDL.LU R25, [R1+0x214] ;  /* 0x0002140001197983 */ /* 0x000ea80000300800 */
[----:B------:R-:W2:Y:S04]  /*10830*/  LDL.LU R26, [R1+0x218] ;  /* 0x00021800011a7983 */ /* 0x000ea80000300800 */
[----:B------:R-:W2:Y:S01]  /*10840*/  LDL.LU R27, [R1+0x21c] ;  /* 0x00021c00011b7983 */ /* 0x000ea20000300800 */
[----:B------:R-:W-:-:S02]  /*10850*/  F2FP.F16.E4M3.UNPACK_B R2, R44 ;  /* 0x0000002cff02723e */ /* 0x000fc400020006ff */
[----:B------:R-:W-:-:S07]  /*10860*/  F2FP.F16.E4M3.UNPACK_B R3, R45 ;  /* 0x0000002dff03723e */ /* 0x000fce00020006ff */
[----:B------:R-:W-:Y:S01]  /*10870*/  HMMA.16816.F32 R48, R48, R2, R56 ;  /* 0x000000023030723c */ /* 0x000fe20000001838 */
[----:B------:R-:W-:Y:S02]  /*10880*/  F2FP.F16.E4M3.UNPACK_B R2, R44.H1 ;  /* 0x0000002cff02723e */ /* 0x000fe400030006ff */
[----:B------:R-:W-:-:S15]  /*10890*/  F2FP.F16.E4M3.UNPACK_B R3, R45.H1 ;  /* 0x0000002dff03723e */ /* 0x000fde00030006ff */
[----:B------:R-:W-:Y:S02]  /*108a0*/  NOP ;  /* 0x0000000000007918 */ /* 0x000fe40000000000 */
[----:B------:R-:W-:Y:S01]  /*108b0*/  HMMA.16816.F32 R52, R52, R2, R48 ;  /* 0x000000023434723c */ /* 0x000fe20000001830 */
[----:B-----5:R-:W-:Y:S02]  /*108c0*/  F2FP.F16.E4M3.UNPACK_B R2, R30 ;  /* 0x0000001eff02723e */ /* 0x020fe400020006ff */
[----:B------:R-:W-:Y:S02]  /*108d0*/  F2FP.F16.E4M3.UNPACK_B R3, R31 ;  /* 0x0000001fff03723e */ /* 0x000fe400020006ff */
[----:B------:R-:W-:Y:S02]  /*108e0*/  SEL R56, R17, R21, !P5 ;  /* 0x0000001511387207 */ /* 0x000fe40006800000 */
[----:B---3--:R-:W-:Y:S02]  /*108f0*/  SEL R57, R16, R20, !P5 ;  /* 0x0000001410397207 */ /* 0x008fe40006800000 */
[----:B----4-:R-:W-:Y:S02]  /*10900*/  SEL R58, R8, R9, !P5 ;  /* 0x00000009083a7207 */ /* 0x010fe40006800000 */
[----:B------:R-:W-:-:S08]  /*10910*/  SEL R59, R5, R4, !P5 ;  /* 0x00000004053b7207 */ /* 0x000fd00006800000 */
[----:B------:R-:W-:Y:S04]  /*10920*/  STL [R1+0x700], R52 ;  /* 0x0007003401007387 */ /* 0x000fe80000100800 */
[----:B------:R-:W-:Y:S04]  /*10930*/  STL [R1+0x6f4], R53 ;  /* 0x0006f43501007387 */ /* 0x000fe80000100800 */
[----:B------:R-:W-:Y:S04]  /*10940*/  STL [R1+0x6f0], R54 ;  /* 0x0006f03601007387 */ /* 0x000fe80000100800 */
[----:B------:R-:W-:Y:S04]  /*10950*/  STL [R1+0x6ec], R55 ;  /* 0x0006ec3701007387 */ /* 0x000fe80000100800 */
[----:B------:R-:W3:Y:S04]  /*10960*/  LDL.LU R28, [R1+0x1f0] ;  /* 0x0001f000011c7983 */ /* 0x000ee80000300800 */
[----:B------:R-:W3:Y:S04]  /*10970*/  LDL.LU R29, [R1+0x1f4] ;  /* 0x0001f400011d7983 */ /* 0x000ee80000300800 */
[----:B------:R-:W3:Y:S04]  /*10980*/  LDL.LU R30, [R1+0x1f8] ;  /* 0x0001f800011e7983 */ /* 0x000ee80000300800 */
[----:B------:R-:W3:Y:S04]  /*10990*/  LDL.LU R31, [R1+0x1fc] ;  /* 0x0001fc00011f7983 */ /* 0x000ee80000300800 */
[----:B------:R-:W4:Y:S04]  /*109a0*/  LDL R41, [R1+0xb8] ;  /* 0x0000b80001297983 */ /* 0x000f280000100800 */
[----:B------:R-:W5:Y:S04]  /*109b0*/  LDL R40, [R1+0xbc] ;  /* 0x0000bc0001287983 */ /* 0x000f680000100800 */
[----:B------:R-:W-:Y:S04]  /*109c0*/  STL [R1+0x6e0], R17 ;  /* 0x0006e01101007387 */ /* 0x000fe80000100800 */
[----:B------:R-:W-:Y:S04]  /*109d0*/  STL [R1+0x6dc], R21 ;  /* 0x0006dc1501007387 */ /* 0x000fe80000100800 */
[----:B------:R-:W-:Y:S04]  /*109e0*/  STL [R1+0x6e8], R16 ;  /* 0x0006e81001007387 */ /* 0x000fe80000100800 */
[----:B------:R-:W-:Y:S04]  /*109f0*/  STL [R1+0x6e4], R20 ;  /* 0x0006e41401007387 */ /* 0x000fe80000100800 */
[----:B------:R-:W-:Y:S04]  /*10a00*/  STL [R1+0x6d8], R8 ;  /* 0x0006d80801007387 */ /* 0x000fe80000100800 */
[----:B------:R-:W-:Y:S04]  /*10a10*/  STL [R1+0x6d4], R9 ;  /* 0x0006d40901007387 */ /* 0x000fe80000100800 */
[----:B------:R-:W-:Y:S04]  /*10a20*/  STL [R1+0x704], R5 ;  /* 0x0007040501007387 */ /* 0x000fe80000100800 */
[----:B------:R-:W-:Y:S01]  /*10a30*/  STL [R1+0x6d0], R4 ;  /* 0x0006d00401007387 */ /* 0x000fe20000100800 */
[----:B--2---:R-:W-:-:S15]  /*10a40*/  HMMA.16816.F32 R12, R56, R2, R32 ;  /* 0x00000002380c723c */ /* 0x004fde0000001820 */
[----:B------:R-:W-:-:S04]  /*10a50*/  NOP ;  /* 0x0000000000007918 */ /* 0x000fc80000000000 */
[----:B------:R-:W-:Y:S04]  /*10a60*/  STL.64 [R1+0x50], R12 ;  /* 0x0000500c01007387 */ /* 0x000fe80000100a00 */
[----:B------:R0:W-:Y:S04]  /*10a70*/  STL.64 [R1+0x58], R14 ;  /* 0x0000580e01007387 */ /* 0x0001e80000100a00 */
[----:B------:R-:W2:Y:S04]  /*10a80*/  LDL R37, [R1+0x98] ;  /* 0x0000980001257983 */ /* 0x000ea80000100800 */
[----:B------:R-:W2:Y:S04]  /*10a90*/  LDL R36, [R1+0x9c] ;  /* 0x00009c0001247983 */ /* 0x000ea80000100800 */
[----:B------:R-:W2:Y:S04]  /*10aa0*/  LDL.LU R32, [R1+0x1e0] ;  /* 0x0001e00001207983 */ /* 0x000ea80000300800 */
[----:B------:R-:W2:Y:S04]  /*10ab0*/  LDL.LU R33, [R1+0x1e4] ;  /* 0x0001e40001217983 */ /* 0x000ea80000300800 */
[----:B------:R-:W2:Y:S04]  /*10ac0*/  LDL.LU R34, [R1+0x1e8] ;  /* 0x0001e80001227983 */ /* 0x000ea80000300800 */
[----:B------:R-:W2:Y:S01]  /*10ad0*/  LDL.LU R35, [R1+0x1ec] ;  /* 0x0001ec0001237983 */ /* 0x000ea20000300800 */
[----:B------:R-:W-:-:S02]  /*10ae0*/  F2FP.F16.E4M3.UNPACK_B R2, R60 ;  /* 0x0000003cff02723e */ /* 0x000fc400020006ff */
[----:B------:R-:W-:Y:S01]  /*10af0*/  F2FP.F16.E4M3.UNPACK_B R3, R61 ;  /* 0x0000003dff03723e */ /* 0x000fe200020006ff */
[----:B------:R-:W2:Y:S04]  /*10b00*/  LDL R60, [R1+0x68] ;  /* 0x00006800013c7983 */ /* 0x000ea80000100800 */
[----:B------:R-:W2:Y:S02]  /*10b10*/  LDL R61, [R1+0x6c] ;  /* 0x00006c00013d7983 */ /* 0x000ea40000100800 */
[----:B0-----:R-:W-:Y:S02]  /*10b20*/  HMMA.16816.F32 R12, R56, R2, R24 ;  /* 0x00000002380c723c */ /* 0x001fe40000001818 */
[----:B------:R-:W2:Y:S04]  /*10b30*/  LDL.LU R24, [R1+0x200] ;  /* 0x0002000001187983 */ /* 0x000ea80000300800 */
[----:B------:R-:W2:Y:S04]  /*10b40*/  LDL.LU R25, [R1+0x204] ;  /* 0x0002040001197983 */ /* 0x000ea80000300800 */
[----:B------:R-:W2:Y:S04]  /*10b50*/  LDL.LU R26, [R1+0x208] ;  /* 0x00020800011a7983 */ /* 0x000ea80000300800 */
[----:B------:R-:W2:Y:S05]  /*10b60*/  LDL.LU R27, [R1+0x20c] ;  /* 0x00020c00011b7983 */ /* 0x000eaa0000300800 */
[----:B------:R-:W-:-:S02]  /*10b70*/  IMAD.MOV.U32 R47, RZ, RZ, R12 ;  /* 0x000000ffff2f7224 */ /* 0x000fc400078e000c */
[----:B------:R-:W-:Y:S02]  /*10b80*/  IMAD.MOV.U32 R53, RZ, RZ, R13 ;  /* 0x000000ffff357224 */ /* 0x000fe400078e000d */
[----:B------:R-:W-:Y:S02]  /*10b90*/  IMAD.MOV.U32 R54, RZ, RZ, R14 ;  /* 0x000000ffff367224 */ /* 0x000fe400078e000e */
[----:B------:R-:W-:-:S05]  /*10ba0*/  IMAD.MOV.U32 R55, RZ, RZ, R15 ;  /* 0x000000ffff377224 */ /* 0x000fca00078e000f */
[----:B------:R-:W-:Y:S04]  /*10bb0*/  STL [R1+0x714], R55 ;  /* 0x0007143701007387 */ /* 0x000fe80000100800 */
[----:B------:R-:W-:Y:S04]  /*10bc0*/  STL [R1+0x710], R54 ;  /* 0x0007103601007387 */ /* 0x000fe80000100800 */
[----:B------:R-:W-:Y:S01]  /*10bd0*/  STL [R1+0x70c], R53 ;  /* 0x00070c3501007387 */ /* 0x000fe20000100800 */
[----:B----4-:R-:W-:Y:S02]  /*10be0*/  F2FP.F16.E4M3.UNPACK_B R2, R41 ;  /* 0x00000029ff02723e */ /* 0x010fe400020006ff */
[----:B-----5:R-:W-:-:S07]  /*10bf0*/  F2FP.F16.E4M3.UNPACK_B R3, R40 ;  /* 0x00000028ff03723e */ /* 0x020fce00020006ff */
[----:B---3--:R-:W-:Y:S01]  /*10c00*/  HMMA.16816.F32 R12, R56, R2, R28 ;  /* 0x00000002380c723c */ /* 0x008fe2000000181c */
[----:B------:R-:W-:-:S15]  /*10c10*/  STL [R1+0x708], R47 ;  /* 0x0007082f01007387 */ /* 0x000fde0000100800 */
[----:B------:R-:W-:-:S03]  /*10c20*/  NOP ;  /* 0x0000000000007918 */ /* 0x000fc60000000000 */
[----:B------:R-:W-:Y:S01]  /*10c30*/  IMAD.MOV.U32 R5, RZ, RZ, R13 ;  /* 0x000000ffff057224 */ /* 0x000fe200078e000d */
[----:B------:R0:W-:Y:S01]  /*10c40*/  STL [R1+0x220], R12 ;  /* 0x0002200c01007387 */ /* 0x0001e20000100800 */
[----:B------:R-:W-:Y:S02]  /*10c50*/  IMAD.MOV.U32 R52, RZ, RZ, R14 ;  /* 0x000000ffff347224 */ /* 0x000fe400078e000e */
[----:B------:R-:W-:Y:S01]  /*10c60*/  IMAD.MOV.U32 R46, RZ, RZ, R15 ;  /* 0x000000ffff2e7224 */ /* 0x000fe200078e000f */
[----:B------:R-:W3:Y:S04]  /*10c70*/  LDL.LU R28, [R1+0x1d0] ;  /* 0x0001d000011c7983 */ /* 0x000ee80000300800 */
[----:B------:R-:W3:Y:S04]  /*10c80*/  LDL.LU R29, [R1+0x1d4] ;  /* 0x0001d400011d7983 */ /* 0x000ee80000300800 */
[----:B------:R-:W3:Y:S04]  /*10c90*/  LDL.LU R30, [R1+0x1d8] ;  /* 0x0001d800011e7983 */ /* 0x000ee80000300800 */
[----:B------:R-:W3:Y:S04]  /*10ca0*/  LDL.LU R31, [R1+0x1dc] ;  /* 0x0001dc00011f7983 */ /* 0x000ee80000300800 */
[----:B------:R-:W-:Y:S04]  /*10cb0*/  STL [R1+0x720], R46 ;  /* 0x0007202e01007387 */ /* 0x000fe80000100800 */
[----:B------:R-:W-:Y:S04]  /*10cc0*/  STL [R1+0x71c], R52 ;  /* 0x00071c3401007387 */ /* 0x000fe80000100800 */
[----:B------:R-:W-:Y:S01]  /*10cd0*/  STL [R1+0x718], R5 ;  /* 0x0007180501007387 */ /* 0x000fe20000100800 */
[----:B--2---:R-:W-:-:S02]  /*10ce0*/  F2FP.F16.E4M3.UNPACK_B R2, R37 ;  /* 0x00000025ff02723e */ /* 0x004fc400020006ff */
[----:B------:R-:W-:-:S07]  /*10cf0*/  F2FP.F16.E4M3.UNPACK_B R3, R36 ;  /* 0x00000024ff03723e */ /* 0x000fce00020006ff */
[----:B0-----:R-:W-:Y:S01]  /*10d00*/  HMMA.16816.F32 R12, R56, R2, R32 ;  /* 0x00000002380c723c */ /* 0x001fe20000001820 */
[----:B------:R-:W-:Y:S02]  /*10d10*/  F2FP.F16.E4M3.UNPACK_B R2, R60 ;  /* 0x0000003cff02723e */ /* 0x000fe400020006ff */
[----:B------:R-:W-:-:S15]  /*10d20*/  F2FP.F16.E4M3.UNPACK_B R3, R61 ;  /* 0x0000003dff03723e */ /* 0x000fde00020006ff */
[----:B------:R-:W-:Y:S01]  /*10d30*/  NOP ;  /* 0x0000000000007918 */ /* 0x000fe20000000000 */
[----:B------:R-:W-:Y:S02]  /*10d40*/  IMAD.MOV.U32 R55, RZ, RZ, R12 ;  /* 0x000000ffff377224 */ /* 0x000fe400078e000c */
[----:B------:R-:W-:Y:S02]  /*10d50*/  IMAD.MOV.U32 R54, RZ, RZ, R13 ;  /* 0x000000ffff367224 */ /* 0x000fe400078e000d */
[----:B------:R-:W-:Y:S02]  /*10d60*/  IMAD.MOV.U32 R53, RZ, RZ, R14 ;  /* 0x000000ffff357224 */ /* 0x000fe400078e000e */
[----:B------:R-:W-:Y:S02]  /*10d70*/  IMAD.MOV.U32 R47, RZ, RZ, R15 ;  /* 0x000000ffff2f7224 */ /* 0x000fe400078e000f */
[----:B------:R-:W-:Y:S03]  /*10d80*/  HMMA.16816.F32 R12, R56, R2, R24 ;  /* 0x00000002380c723c */ /* 0x000fe60000001818 */
[----:B------:R-:W-:Y:S01]  /*10d90*/  STL [R1+0x730], R47 ;  /* 0x0007302f01007387 */ /* 0x000fe20000100800 */
[----:B------:R-:W-:-:S03]  /*10da0*/  IMAD.MOV.U32 R24, RZ, RZ, R6 ;  /* 0x000000ffff187224 */ /* 0x000fc600078e0006 */
[----:B------:R-:W-:Y:S01]  /*10db0*/  STL [R1+0x72c], R54 ;  /* 0x00072c3601007387 */ /* 0x000fe20000100800 */
[----:B------:R-:W-:-:S03]  /*10dc0*/  IMAD.MOV.U32 R25, RZ, RZ, R7 ;  /* 0x000000ffff197224 */ /* 0x000fc600078e0007 */
[----:B------:R-:W-:Y:S04]  /*10dd0*/  STL [R1+0x728], R55 ;  /* 0x0007283701007387 */ /* 0x000fe80000100800 */
[----:B------:R-:W-:Y:S04]  /*10de0*/  STL [R1+0x724], R53 ;  /* 0x0007243501007387 */ /* 0x000fe80000100800 */
[----:B------:R3:W-:Y:S04]  /*10df0*/  STL [R1+0x20c], R15 ;  /* 0x00020c0f01007387 */ /* 0x0007e80000100800 */
[----:B------:R-:W2:Y:S04]  /*10e00*/  LDL.LU R6, [R1+0x7f4] ;  /* 0x0007f40001067983 */ /* 0x000ea80000300800 */
[----:B------:R-:W4:Y:S01]  /*10e10*/  LDL.LU R7, [R1+0x7f0] ;  /* 0x0007f00001077983 */ /* 0x000f220000300800 */
[----:B------:R-:W-:-:S02]  /*10e20*/  IMAD.MOV.U32 R4, RZ, RZ, R14 ;  /* 0x000000ffff047224 */ /* 0x000fc400078e000e */
[----:B------:R-:W-:Y:S01]  /*10e30*/  IMAD.MOV.U32 R9, RZ, RZ, R13 ;  /* 0x000000ffff097224 */ /* 0x000fe200078e000d */
[----:B------:R-:W5:Y:S01]  /*10e40*/  LDL.LU R26, [R1+0x2d0] ;  /* 0x0002d000011a7983 */ /* 0x000f620000300800 */
[----:B------:R-:W-:-:S03]  /*10e50*/  IMAD.MOV.U32 R8, RZ, RZ, R12 ;  /* 0x000000ffff087224 */ /* 0x000fc600078e000c */
[----:B------:R-:W5:Y:S04]  /*10e60*/  LDL.LU R27, [R1+0x2d4] ;  /* 0x0002d400011b7983 */ /* 0x000f680000300800 */
[----:B------:R-:W3:Y:S04]  /*10e70*/  LDL R60, [R1+0x2a8] ;  /* 0x0002a800013c7983 */ /* 0x000ee80000100800 */
[----:B------:R-:W3:Y:S04]  /*10e80*/  LDL R61, [R1+0x2ac] ;  /* 0x0002ac00013d7983 */ /* 0x000ee80000100800 */
[----:B------:R-:W-:Y:S04]  /*10e90*/  STL [R1+0x73c], R4 ;  /* 0x00073c0401007387 */ /* 0x000fe80000100800 */
[----:B------:R-:W-:Y:S04]  /*10ea0*/  STL [R1+0x738], R9 ;  /* 0x0007380901007387 */ /* 0x000fe80000100800 */
[----:B------:R-:W-:Y:S01]  /*10eb0*/  STL [R1+0x734], R8 ;  /* 0x0007340801007387 */ /* 0x000fe20000100800 */
[----:B------:R-:W-:-:S02]  /*10ec0*/  IMAD.MOV.U32 R48, RZ, RZ, R10 ;  /* 0x000000ffff307224 */ /* 0x000fc400078e000a */
[----:B------:R-:W-:Y:S01]  /*10ed0*/  IMAD.MOV.U32 R49, RZ, RZ, R11 ;  /* 0x000000ffff317224 */ /* 0x000fe200078e000b */
[----:B--2---:R-:W-:Y:S04]  /*10ee0*/  STL [R1+0x740], R6 ;  /* 0x0007400601007387 */ /* 0x004fe80000100800 */
[----:B----4-:R5:W-:Y:S04]  /*10ef0*/  STL [R1+0x744], R7 ;  /* 0x0007440701007387 */ /* 0x010be80000100800 */
[----:B------:R-:W2:Y:S04]  /*10f00*/  LDL.LU R40, [R1+0x1b0] ;  /* 0x0001b00001287983 */ /* 0x000ea80000300800 */
[----:B------:R-:W2:Y:S04]  /*10f10*/  LDL.LU R41, [R1+0x1b4] ;  /* 0x0001b40001297983 */ /* 0x000ea80000300800 */
[----:B------:R-:W2:Y:S04]  /*10f20*/  LDL.LU R42, [R1+0x1b8] ;  /* 0x0001b800012a7983 */ /* 0x000ea80000300800 */
[----:B------:R-:W2:Y:S04]  /*10f30*/  LDL.LU R43, [R1+0x1bc] ;  /* 0x0001bc00012b7983 */ /* 0x000ea80000300800 */
[----:B------:R-:W4:Y:S04]  /*10f40*/  LDL.LU R10, [R1+0x7ec] ;  /* 0x0007ec00010a7983 */ /* 0x000f280000300800 */
[----:B------:R-:W2:Y:S04]  /*10f50*/  LDL.LU R11, [R1+0x7e8] ;  /* 0x0007e800010b7983 */ /* 0x000ea80000300800 */
[----:B------:R-:W5:Y:S04]  /*10f60*/  LDL.LU R50, [R1+0x1c8] ;  /* 0x0001c80001327983 */ /* 0x000f680000300800 */
[----:B------:R-:W5:Y:S04]  /*10f70*/  LDL.LU R51, [R1+0x1cc] ;  /* 0x0001cc0001337983 */ /* 0x000f680000300800 */
[----:B------:R-:W5:Y:S04]  /*10f80*/  LDL R32, [R1+0x2b4] ;  /* 0x0002b40001207983 */ /* 0x000f680000100800 */
[----:B------:R-:W5:Y:S01]  /*10f90*/  LDL R33, [R1+0x2b0] ;  /* 0x0002b00001217983 */ /* 0x000f620000100800 */
[----:B------:R-:W-:-:S02]  /*10fa0*/  F2FP.F16.E4M3.UNPACK_B R2, R6 ;  /* 0x00000006ff02723e */ /* 0x000fc400020006ff */
[----:B------:R-:W-:-:S07]  /*10fb0*/  F2FP.F16.E4M3.UNPACK_B R3, R7 ;  /* 0x00000007ff03723e */ /* 0x000fce00020006ff */
[----:B---3--:R-:W-:-:S15]  /*10fc0*/  HMMA.16816.F32 R12, R56, R2, R28 ;  /* 0x00000002380c723c */ /* 0x008fde000000181c */
[----:B------:R-:W-:-:S04]  /*10fd0*/  NOP ;  /* 0x0000000000007918 */ /* 0x000fc80000000000 */
[----:B------:R-:W-:Y:S02]  /*10fe0*/  IMAD.MOV.U32 R21, RZ, RZ, R15 ;  /* 0x000000ffff157224 */ /* 0x000fe400078e000f */
[----:B------:R-:W-:Y:S02]  /*10ff0*/  IMAD.MOV.U32 R17, RZ, RZ, R14 ;  /* 0x000000ffff117224 */ /* 0x000fe400078e000e */
[----:B------:R-:W-:Y:S02]  /*11000*/  IMAD.MOV.U32 R20, RZ, RZ, R13 ;  /* 0x000000ffff147224 */ /* 0x000fe400078e000d */
[----:B------:R-:W-:Y:S01]  /*11010*/  IMAD.MOV.U32 R16, RZ, RZ, R12 ;  /* 0x000000ffff107224 */ /* 0x000fe200078e000c */
[----:B------:R-:W-:Y:S04]  /*11020*/  STL [R1+0x754], R21 ;  /* 0x0007541501007387 */ /* 0x000fe80000100800 */
[----:B------:R-:W-:Y:S04]  /*11030*/  STL [R1+0x750], R17 ;  /* 0x0007501101007387 */ /* 0x000fe80000100800 */
[----:B------:R-:W-:Y:S04]  /*11040*/  STL [R1+0x74c], R20 ;  /* 0x00074c1401007387 */ /* 0x000fe80000100800 */
[----:B------:R-:W-:Y:S04]  /*11050*/  STL [R1+0x748], R16 ;  /* 0x0007481001007387 */ /* 0x000fe80000100800 */
[----:B------:R-:W3:Y:S04]  /*11060*/  LDL R28, [R1+0x298] ;  /* 0x00029800011c7983 */ /* 0x000ee80000100800 */
[----:B------:R-:W3:Y:S04]  /*11070*/  LDL R29, [R1+0x29c] ;  /* 0x00029c00011d7983 */ /* 0x000ee80000100800 */
[----:B------:R-:W3:Y:S04]  /*11080*/  LDL.LU R12, [R1+0x1a0] ;  /* 0x0001a000010c7983 */ /* 0x000ee80000300800 */
[----:B------:R-:W3:Y:S04]  /*11090*/  LDL.LU R13, [R1+0x1a4] ;  /* 0x0001a400010d7983 */ /* 0x000ee80000300800 */
[----:B------:R-:W3:Y:S04]  /*110a0*/  LDL.LU R14, [R1+0x1a8] ;  /* 0x0001a800010e7983 */ /* 0x000ee80000300800 */
[----:B------:R-:W3:Y:S01]  /*110b0*/  LDL.LU R15, [R1+0x1ac] ;  /* 0x0001ac00010f7983 */ /* 0x000ee20000300800 */
[----:B----4-:R-:W-:-:S02]  /*110c0*/  F2FP.F16.E4M3.UNPACK_B R2, R10 ;  /* 0x0000000aff02723e */ /* 0x010fc400020006ff */
[----:B--2---:R-:W-:-:S07]  /*110d0*/  F2FP.F16.E4M3.UNPACK_B R3, R11 ;  /* 0x0000000bff03723e */ /* 0x004fce00020006ff */
[----:B-----5:R-:W-:Y:S01]  /*110e0*/  HMMA.16816.F32 R4, R56, R2, R24 ;  /* 0x000000023804723c */ /* 0x020fe20000001818 */
[----:B------:R-:W-:Y:S01]  /*110f0*/  F2FP.F16.E4M3.UNPACK_B R2, R60 ;  /* 0x0000003cff02723e */ /* 0x000fe200020006ff */
[----:B------:R-:W2:Y:S01]  /*11100*/  LDL.LU R24, [R1+0x2b8] ;  /* 0x0002b80001187983 */ /* 0x000ea20000300800 */
[----:B------:R-:W-:-:S03]  /*11110*/  F2FP.F16.E4M3.UNPACK_B R3, R61 ;  /* 0x0000003dff03723e */ /* 0x000fc600020006ff */
[----:B------:R-:W2:Y:S04]  /*11120*/  LDL.LU R25, [R1+0x2bc] ;  /* 0x0002bc0001197983 */ /* 0x000ea80000300800 */
[----:B------:R-:W2:Y:S01]  /*11130*/  LDL.LU R26, [R1+0x2c0] ;  /* 0x0002c000011a7983 */ /* 0x000ea20000300800 */
[----:B------:R-:W-:Y:S03]  /*11140*/  HMMA.16816.F32 R40, R56, R2, R40 ;  /* 0x000000023828723c */ /* 0x000fe60000001828 */
[----:B------:R-:W2:Y:S04]  /*11150*/  LDL.LU R27, [R1+0x2c4] ;  /* 0x0002c400011b7983 */ /* 0x000ea80000300800 */
[----:B------:R-:W4:Y:S04]  /*11160*/  LDL R30, [R1+0x2a0] ;  /* 0x0002a000011e7983 */ /* 0x000f280000100800 */
[----:B------:R-:W5:Y:S01]  /*11170*/  LDL R31, [R1+0x2a4] ;  /* 0x0002a400011f7983 */ /* 0x000f620000100800 */
[----:B------:R-:W-:-:S02]  /*11180*/  IMAD.MOV.U32 R53, RZ, RZ, R4 ;  /* 0x000000ffff357224 */ /* 0x000fc400078e0004 */
[----:B------:R-:W-:-:S05]  /*11190*/  IMAD.MOV.U32 R52, RZ, RZ, R6 ;  /* 0x000000ffff347224 */ /* 0x000fca00078e0006 */
[----:B------:R-:W-:Y:S02]  /*111a0*/  IMAD.MOV.U32 R54, RZ, RZ, R42 ;  /* 0x000000ffff367224 */ /* 0x000fe400078e002a */
[----:B------:R-:W-:Y:S02]  /*111b0*/  IMAD.MOV.U32 R55, RZ, RZ, R43 ;  /* 0x000000ffff377224 */ /* 0x000fe400078e002b */
[----:B------:R-:W2:Y:S01]  /*111c0*/  LDL.LU.64 R42, [R1+0x7e0] ;  /* 0x0007e000012a7983 */ /* 0x000ea20000300a00 */
[----:B------:R-:W-:-:S03]  /*111d0*/  F2FP.F16.E4M3.UNPACK_B R3, R32 ;  /* 0x00000020ff03723e */ /* 0x000fc600020006ff */
[----:B------:R-:W2:Y:S04]  /*111e0*/  LDL R60, [R1+0x288] ;  /* 0x00028800013c7983 */ /* 0x000ea80000100800 */
[----:B------:R-:W2:Y:S01]  /*111f0*/  LDL R61, [R1+0x28c] ;  /* 0x00028c00013d7983 */ /* 0x000ea20000100800 */
[----:B------:R-:W-:-:S03]  /*11200*/  F2FP.F16.E4M3.UNPACK_B R2, R33 ;  /* 0x00000021ff02723e */ /* 0x000fc600020006ff */
[----:B------:R-:W-:Y:S04]  /*11210*/  STL.64 [R1+0x760], R54 ;  /* 0x0007603601007387 */ /* 0x000fe80000100a00 */
[----:B------:R-:W-:Y:S04]  /*11220*/  STL.64 [R1+0x758], R52 ;  /* 0x0007583401007387 */ /* 0x000fe80000100a00 */
[----:B------:R-:W2:Y:S04]  /*11230*/  LDL.LU R32, [R1+0x190] ;  /* 0x0001900001207983 */ /* 0x000ea80000300800 */
[----:B------:R-:W2:Y:S04]  /*11240*/  LDL.LU R33, [R1+0x194] ;  /* 0x0001940001217983 */ /* 0x000ea80000300800 */
[----:B------:R-:W2:Y:S04]  /*11250*/  LDL.LU R34, [R1+0x198] ;  /* 0x0001980001227983 */ /* 0x000ea80000300800 */
[----:B------:R-:W2:Y:S01]  /*11260*/  LDL.LU R35, [R1+0x19c] ;  /* 0x00019c0001237983 */ /* 0x000ea20000300800 */
[----:B------:R-:W-:Y:S01]  /*11270*/  HMMA.16816.F32 R48, R56, R2, R48 ;  /* 0x000000023830723c */ /* 0x000fe20000001830 */
[----:B------:R-:W-:Y:S01]  /*11280*/  IMAD.MOV.U32 R46, RZ, RZ, R5 ;  /* 0x000000ffff2e7224 */ /* 0x000fe200078e0005 */
[----:B---3--:R-:W-:Y:S01]  /*11290*/  F2FP.F16.E4M3.UNPACK_B R2, R28 ;  /* 0x0000001cff02723e */ /* 0x008fe200020006ff */
[----:B------:R-:W-:Y:S01]  /*112a0*/  IMAD.MOV.U32 R5, RZ, RZ, R7 ;  /* 0x000000ffff057224 */ /* 0x000fe200078e0007 */
[----:B------:R-:W-:-:S15]  /*112b0*/  F2FP.F16.E4M3.UNPACK_B R3, R29 ;  /* 0x0000001dff03723e */ /* 0x000fde00020006ff */
[----:B------:R-:W-:Y:S02]  /*112c0*/  IMAD.MOV.U32 R7, RZ, RZ, R48 ;  /* 0x000000ffff077224 */ /* 0x000fe400078e0030 */
[----:B------:R-:W-:Y:S02]  /*112d0*/  IMAD.MOV.U32 R6, RZ, RZ, R49 ;  /* 0x000000ffff067224 */ /* 0x000fe400078e0031 */
[----:B------:R-:W-:-:S03]  /*112e0*/  IMAD.MOV.U32 R4, RZ, RZ, R50 ;  /* 0x000000ffff047224 */ /* 0x000fc600078e0032 */
[----:B------:R-:W-:Y:S04]  /*112f0*/  STL.64 [R1+0x7c0], R6 ;  /* 0x0007c00601007387 */ /* 0x000fe80000100a00 */
[----:B------:R0:W-:Y:S04]  /*11300*/  STL.64 [R1+0x7b8], R4 ;  /* 0x0007b80401007387 */ /* 0x0001e80000100a00 */
[----:B------:R-:W3:Y:S01]  /*11310*/  LDL.LU R48, [R1+0x180] ;  /* 0x0001800001307983 */ /* 0x000ee20000300800 */
[----:B0-----:R-:W-:-:S15]  /*11320*/  HMMA.16816.F32 R4, R56, R2, R12 ;  /* 0x000000023804723c */ /* 0x001fde000000180c */
[----:B------:R-:W-:-:S04]  /*11330*/  NOP ;  /* 0x0000000000007918 */ /* 0x000fc80000000000 */
[----:B------:R-:W-:Y:S02]  /*11340*/  IMAD.MOV.U32 R21, RZ, RZ, R4 ;  /* 0x000000ffff157224 */ /* 0x000fe400078e0004 */
[----:B------:R-:W-:Y:S02]  /*11350*/  IMAD.MOV.U32 R17, RZ, RZ, R5 ;  /* 0x000000ffff117224 */ /* 0x000fe400078e0005 */
[----:B------:R-:W-:Y:S02]  /*11360*/  IMAD.MOV.U32 R20, RZ, RZ, R6 ;  /* 0x000000ffff147224 */ /* 0x000fe400078e0006 */
[----:B------:R-:W-:Y:S02]  /*11370*/  IMAD.MOV.U32 R16, RZ, RZ, R7 ;  /* 0x000000ffff107224 */ /* 0x000fe400078e0007 */
[----:B------:R-:W-:Y:S02]  /*11380*/  IMAD.MOV.U32 R9, RZ, RZ, R51 ;  /* 0x000000ffff097224 */ /* 0x000fe400078e0033 */
[----:B------:R-:W-:-:S02]  /*11390*/  IMAD.MOV.U32 R8, RZ, RZ, R40 ;  /* 0x000000ffff087224 */ /* 0x000fc400078e0028 */
[----:B------:R-:W-:Y:S01]  /*113a0*/  IMAD.MOV.U32 R47, RZ, RZ, R41 ;  /* 0x000000ffff2f7224 */ /* 0x000fe200078e0029 */
[----:B----4-:R-:W-:Y:S02]  /*113b0*/  F2FP.F16.E4M3.UNPACK_B R2, R30 ;  /* 0x0000001eff02723e */ /* 0x010fe400020006ff */
[----:B-----5:R-:W-:-:S07]  /*113c0*/  F2FP.F16.E4M3.UNPACK_B R3, R31 ;  /* 0x0000001fff03723e */ /* 0x020fce00020006ff */
[----:B--2---:R-:W-:Y:S01]  /*113d0*/  HMMA.16816.F32 R4, R56, R2, R24 ;  /* 0x000000023804723c */ /* 0x004fe20000001818 */
[----:B------:R-:W-:Y:S02]  /*113e0*/  F2FP.F16.E4M3.UNPACK_B R2, R60 ;  /* 0x0000003cff02723e */ /* 0x000fe400020006ff */
[----:B------:R-:W-:-:S15]  /*113f0*/  F2FP.F16.E4M3.UNPACK_B R3, R61 ;  /* 0x0000003dff03723e */ /* 0x000fde00020006ff */
[----:B------:R-:W-:Y:S01]  /*11400*/  NOP ;  /* 0x0000000000007918 */ /* 0x000fe20000000000 */
[----:B------:R-:W-:Y:S04]  /*11410*/  STL.64 [R1+0x1a0], R4 ;  /* 0x0001a00401007387 */ /* 0x000fe80000100a00 */
[----:B------:R0:W-:Y:S04]  /*11420*/  STL.64 [R1+0x1a8], R6 ;  /* 0x0001a80601007387 */ /* 0x0001e80000100a00 */
[----:B------:R-:W3:Y:S04]  /*11430*/  LDL.LU R49, [R1+0x184] ;  /* 0x0001840001317983 */ /* 0x000ee80000300800 */
[----:B------:R-:W3:Y:S04]  /*11440*/  LDL.LU R50, [R1+0x188] ;  /* 0x0001880001327983 */ /* 0x000ee80000300800 */
[----:B------:R-:W3:Y:S01]  /*11450*/  LDL.LU R51, [R1+0x18c] ;  /* 0x00018c0001337983 */ /* 0x000ee20000300800 */
[----:B0-----:R-:W-:Y:S03]  /*11460*/  HMMA.16816.F32 R4, R56, R2, R32 ;  /* 0x000000023804723c */ /* 0x001fe60000001820 */
[----:B------:R-:W2:Y:S04]  /*11470*/  LDL R41, [R1+0x290] ;  /* 0x0002900001297983 */ /* 0x000ea80000100800 */
[----:B------:R-:W4:Y:S04]  /*11480*/  LDL R40, [R1+0x294] ;  /* 0x0002940001287983 */ /* 0x000f280000100800 */
[----:B------:R-:W5:Y:S04]  /*11490*/  LDL R25, [R1+0x278] ;  /* 0x0002780001197983 */ /* 0x000f680000100800 */
[----:B------:R-:W5:Y:S04]  /*114a0*/  LDL R26, [R1+0x27c] ;  /* 0x00027c00011a7983 */ /* 0x000f680000100800 */
[----:B------:R-:W5:Y:S04]  /*114b0*/  LDL.LU R28, [R1+0x170] ;  /* 0x00017000011c7983 */ /* 0x000f680000300800 */
[----:B------:R-:W5:Y:S04]  /*114c0*/  LDL.LU R29, [R1+0x174] ;  /* 0x00017400011d7983 */ /* 0x000f680000300800 */
[----:B------:R-:W5:Y:S04]  /*114d0*/  LDL.LU R30, [R1+0x178] ;  /* 0x00017800011e7983 */ /* 0x000f680000300800 */
[----:B------:R-:W5:Y:S04]  /*114e0*/  LDL.LU R31, [R1+0x17c] ;  /* 0x00017c00011f7983 */ /* 0x000f680000300800 */
[----:B------:R-:W5:Y:S04]  /*114f0*/  LDL R27, [R1+0x280] ;  /* 0x00028000011b7983 */ /* 0x000f680000100800 */
[----:B------:R-:W5:Y:S04]  /*11500*/  LDL R24, [R1+0x284] ;  /* 0x0002840001187983 */ /* 0x000f680000100800 */
[----:B------:R-:W-:Y:S04]  /*11510*/  STL.64 [R1+0x190], R4 ;  /* 0x0001900401007387 */ /* 0x000fe80000100a00 */
[----:B------:R0:W-:Y:S04]  /*11520*/  STL.64 [R1+0x198], R6 ;  /* 0x0001980601007387 */ /* 0x0001e80000100a00 */
        /* <DEDUP_REMOVED lines=12> */
[----:B0-----:R-:W5:Y:S04]  /*115f0*/  LDL R7, [R1+0x270] ;  /* 0x0002700001077983 */ /* 0x001f680000100800 */
[----:B------:R-:W5:Y:S04]  /*11600*/  LDL R0, [R1+0x274] ;  /* 0x0002740001007983 */ /* 0x000f680000100800 */
[----:B------:R-:W5:Y:S04]  /*11610*/  LDL R37, [R1+0x268] ;  /* 0x0002680001257983 */ /* 0x000f680000100800 */
[----:B------:R-:W5:Y:S04]  /*11620*/  LDL R36, [R1+0x26c] ;  /* 0x00026c0001247983 */ /* 0x000f680000100800 */
[----:B------:R-:W5:Y:S04]  /*11630*/  LDL.LU R60, [R1+0x248] ;  /* 0x00024800013c7983 */ /* 0x000f680000300800 */
[----:B------:R-:W5:Y:S04]  /*11640*/  LDL.LU R61, [R1+0x24c] ;  /* 0x00024c00013d7983 */ /* 0x000f680000300800 */
[----:B------:R-:W5:Y:S04]  /*11650*/  LDL.LU R45, [R1+0x240] ;  /* 0x00024000012d7983 */ /* 0x000f680000300800 */
[----:B------:R-:W5:Y:S01]  /*11660*/  LDL.LU R44, [R1+0x244] ;  /* 0x00024400012c7983 */ /* 0x000f620000300800 */
[----:B--2---:R-:W-:-:S02]  /*11670*/  F2FP.F16.E4M3.UNPACK_B R2, R41 ;  /* 0x00000029ff02723e */ /* 0x004fc400020006ff */
[----:B----4-:R-:W-:-:S07]  /*11680*/  F2FP.F16.E4M3.UNPACK_B R3, R40 ;  /* 0x00000028ff03723e */ /* 0x010fce00020006ff */
[----:B---3--:R-:W-:Y:S01]  /*11690*/  HMMA.16816.F32 R48, R56, R2, R48 ;  /* 0x000000023830723c */ /* 0x008fe20000001830 */
[----:B-----5:R-:W-:Y:S02]  /*116a0*/  F2FP.F16.E4M3.UNPACK_B R2, R25 ;  /* 0x00000019ff02723e */ /* 0x020fe400020006ff */
[----:B------:R-:W-:-:S07]  /*116b0*/  F2FP.F16.E4M3.UNPACK_B R3, R26 ;  /* 0x0000001aff03723e */ /* 0x000fce00020006ff */
[----:B------:R-:W-:Y:S01]  /*116c0*/  HMMA.16816.F32 R28, R56, R2, R28 ;  /* 0x00000002381c723c */ /* 0x000fe2000000181c */
[----:B------:R-:W-:Y:S02]  /*116d0*/  F2FP.F16.E4M3.UNPACK_B R2, R27 ;  /* 0x0000001bff02723e */ /* 0x000fe400020006ff */
[----:B------:R-:W-:-:S06]  /*116e0*/  F2FP.F16.E4M3.UNPACK_B R3, R24 ;  /* 0x00000018ff03723e */ /* 0x000fcc00020006ff */
[----:B------:R0:W-:Y:S04]  /*116f0*/  STL.64 [R1+0x180], R48 ;  /* 0x0001803001007387 */ /* 0x0001e80000100a00 */
[----:B------:R1:W-:Y:S04]  /*11700*/  STL.64 [R1+0x188], R50 ;  /* 0x0001883201007387 */ /* 0x0003e80000100a00 */
[----:B------:R-:W2:Y:S04]  /*11710*/  LDL.LU R41, [R1+0x238] ;  /* 0x0002380001297983 */ /* 0x000ea80000300800 */
[----:B------:R-:W3:Y:S04]  /*11720*/  LDL.LU R40, [R1+0x23c] ;  /* 0x00023c0001287983 */ /* 0x000ee80000300800 */
[----:B0-----:R-:W4:Y:S04]  /*11730*/  LDL.LU R48, [R1+0x130] ;  /* 0x0001300001307983 */ /* 0x001f280000300800 */
[----:B------:R0:W-:Y:S04]  /*11740*/  STL.64 [R1+0x170], R28 ;  /* 0x0001701c01007387 */ /* 0x0001e80000100a00 */
[----:B------:R5:W-:Y:S04]  /*11750*/  STL.64 [R1+0x178], R30 ;  /* 0x0001781e01007387 */ /* 0x000be80000100a00 */
[----:B------:R-:W4:Y:S04]  /*11760*/  LDL.LU R49, [R1+0x134] ;  /* 0x0001340001317983 */ /* 0x000f280000300800 */
[----:B-1----:R-:W4:Y:S04]  /*11770*/  LDL.LU R50, [R1+0x138] ;  /* 0x0001380001327983 */ /* 0x002f280000300800 */
[----:B------:R-:W4:Y:S04]  /*11780*/  LDL.LU R51, [R1+0x13c] ;  /* 0x00013c0001337983 */ /* 0x000f280000300800 */
[----:B------:R-:W2:Y:S04]  /*11790*/  LDL R25, [R1+0x260] ;  /* 0x0002600001197983 */ /* 0x000ea80000100800 */
[----:B------:R-:W2:Y:S04]  /*117a0*/  LDL R26, [R1+0x264] ;  /* 0x00026400011a7983 */ /* 0x000ea80000100800 */
[----:B0-----:R-:W2:Y:S04]  /*117b0*/  LDL.LU R28, [R1+0x120] ;  /* 0x00012000011c7983 */ /* 0x001ea80000300800 */
[----:B------:R-:W2:Y:S01]  /*117c0*/  LDL.LU R29, [R1+0x124] ;  /* 0x00012400011d7983 */ /* 0x000ea20000300800 */
[----:B------:R-:W-:Y:S03]  /*117d0*/  HMMA.16816.F32 R12, R56, R2, R12 ;  /* 0x00000002380c723c */ /* 0x000fe6000000180c */
[----:B-----5:R-:W5:Y:S04]  /*117e0*/  LDL.LU R30, [R1+0x128] ;  /* 0x00012800011e7983 */ /* 0x020f680000300800 */
[----:B------:R-:W5:Y:S04]  /*117f0*/  LDL.LU R31, [R1+0x12c] ;  /* 0x00012c00011f7983 */ /* 0x000f680000300800 */
[----:B------:R-:W2:Y:S04]  /*11800*/  LDL R27, [R1+0x258] ;  /* 0x00025800011b7983 */ /* 0x000ea80000100800 */
[----:B------:R-:W2:Y:S04]  /*11810*/  LDL R24, [R1+0x25c] ;  /* 0x00025c0001187983 */ /* 0x000ea80000100800 */
[----:B------:R-:W-:Y:S04]  /*11820*/  STL.64 [R1+0x160], R12 ;  /* 0x0001600c01007387 */ /* 0x000fe80000100a00 */
[----:B------:R0:W-:Y:S04]  /*11830*/  STL.64 [R1+0x168], R14 ;  /* 0x0001680e01007387 */ /* 0x0001e80000100a00 */
[----:B0-----:R-:W2:Y:S01]  /*11840*/  LDL.LU.64 R14, [R1+0x7d8] ;  /* 0x0007d800010e7983 */ /* 0x001ea20000300a00 */
[----:B------:R-:W-:-:S02]  /*11850*/  F2FP.F16.E4M3.UNPACK_B R2, R7 ;  /* 0x00000007ff02723e */ /* 0x000fc400020006ff */
[----:B------:R-:W-:Y:S01]  /*11860*/  F2FP.F16.E4M3.UNPACK_B R3, R0 ;  /* 0x00000000ff03723e */ /* 0x000fe200020006ff */
[----:B------:R-:W3:Y:S06]  /*11870*/  LDL.LU.64 R12, [R1+0x7d0] ;  /* 0x0007d000010c7983 */ /* 0x000eec0000300a00 */
[----:B------:R-:W-:Y:S01]  /*11880*/  HMMA.16816.F32 R4, R56, R2, R52 ;  /* 0x000000023804723c */ /* 0x000fe20000001834 */
[----:B------:R-:W-:Y:S02]  /*11890*/  F2FP.F16.E4M3.UNPACK_B R2, R37 ;  /* 0x00000025ff02723e */ /* 0x000fe400020006ff */
[----:B------:R-:W-:-:S07]  /*118a0*/  F2FP.F16.E4M3.UNPACK_B R3, R36 ;  /* 0x00000024ff03723e */ /* 0x000fce00020006ff */
[----:B------:R-:W-:Y:S09]  /*118b0*/  HMMA.16816.F32 R32, R56, R2, R32 ;  /* 0x000000023820723c */ /* 0x000ff20000001820 */
[----:B------:R0:W-:Y:S04]  /*118c0*/  STL.64 [R1+0x150], R4 ;  /* 0x0001500401007387 */ /* 0x0001e80000100a00 */
[----:B------:R1:W-:Y:S04]  /*118d0*/  STL.64 [R1+0x158], R6 ;  /* 0x0001580601007387 */ /* 0x0003e80000100a00 */
[----:B0-----:R-:W3:Y:S04]  /*118e0*/  LDL.LU R4, [R1+0x110] ;  /* 0x0001100001047983 */ /* 0x001ee80000300800 */
[----:B------:R0:W-:Y:S04]  /*118f0*/  STL.64 [R1+0x140], R32 ;  /* 0x0001402001007387 */ /* 0x0001e80000100a00 */
[----:B------:R0:W-:Y:S04]  /*11900*/  STL.64 [R1+0x148], R34 ;  /* 0x0001482201007387 */ /* 0x0001e80000100a00 */
[----:B------:R-:W3:Y:S04]  /*11910*/  LDL.LU R5, [R1+0x114] ;  /* 0x0001140001057983 */ /* 0x000ee80000300800 */
[----:B-1----:R-:W3:Y:S01]  /*11920*/  LDL.LU R6, [R1+0x118] ;  /* 0x0001180001067983 */ /* 0x002ee20000300800 */
[----:B--2---:R-:W-:-:S03]  /*11930*/  IMAD.MOV.U32 R7, RZ, RZ, R14 ;  /* 0x000000ffff077224 */ /* 0x004fc600078e000e */
[----:B------:R-:W2:Y:S01]  /*11940*/  LDL.LU R14, [R1+0x7cc] ;  /* 0x0007cc00010e7983 */ /* 0x000ea20000300800 */
[----:B0-----:R-:W-:-:S03]  /*11950*/  IMAD.MOV.U32 R32, RZ, RZ, R15 ;  /* 0x000000ffff207224 */ /* 0x001fc600078e000f */
[----:B------:R-:W3:Y:S04]  /*11960*/  LDL.LU R15, [R1+0x7c8] ;  /* 0x0007c800010f7983 */ /* 0x000ee80000300800 */
[----:B------:R-:W4:Y:S04]  /*11970*/  LDL.LU R33, [R1+0x104] ;  /* 0x0001040001217983 */ /* 0x000f280000300800 */
[----:B------:R-:W5:Y:S04]  /*11980*/  LDL.LU R34, [R1+0x108] ;  /* 0x0001080001227983 */ /* 0x000f680000300800 */
[----:B------:R-:W5:Y:S04]  /*11990*/  LDL.LU R35, [R1+0x10c] ;  /* 0x00010c0001237983 */ /* 0x000f680000300800 */
[----:B------:R-:W5:Y:S04]  /*119a0*/  LDL R37, [R1+0x250] ;  /* 0x0002500001257983 */ /* 0x000f680000100800 */
[----:B------:R-:W5:Y:S01]  /*119b0*/  LDL R36, [R1+0x254] ;  /* 0x0002540001247983 */ /* 0x000f620000100800 */
[----:B--2---:R-:W-:-:S02]  /*119c0*/  F2FP.F16.E4M3.UNPACK_B R2, R14 ;  /* 0x0000000eff02723e */ /* 0x004fc400020006ff */
[----:B---3--:R-:W-:-:S07]  /*119d0*/  F2FP.F16.E4M3.UNPACK_B R3, R15 ;  /* 0x0000000fff03723e */ /* 0x008fce00020006ff */
[----:B----4-:R-:W-:Y:S01]  /*119e0*/  HMMA.16816.F32 R52, R56, R2, R48 ;  /* 0x000000023834723c */ /* 0x010fe20000001830 */
[----:B------:R-:W-:Y:S04]  /*119f0*/  STL [R1+0x644], R14 ;  /* 0x0006440e01007387 */ /* 0x000fe80000100800 */
[----:B------:R-:W-:Y:S04]  /*11a00*/  STL [R1+0x648], R15 ;  /* 0x0006480f01007387 */ /* 0x000fe80000100800 */
[----:B------:R-:W2:Y:S01]  /*11a10*/  LDL.LU R48, [R1+0xf0] ;  /* 0x0000f00001307983 */ /* 0x000ea20000300800 */
[----:B------:R-:W-:-:S02]  /*11a20*/  F2FP.F16.E4M3.UNPACK_B R2, R25 ;  /* 0x00000019ff02723e */ /* 0x000fc400020006ff */
[----:B------:R-:W-:-:S07]  /*11a30*/  F2FP.F16.E4M3.UNPACK_B R3, R26 ;  /* 0x0000001aff03723e */ /* 0x000fce00020006ff */
[----:B------:R-:W-:Y:S04]  /*11a40*/  STL.64 [R1+0x130], R52 ;  /* 0x0001303401007387 */ /* 0x000fe80000100a00 */
[----:B------:R-:W-:Y:S04]  /*11a50*/  STL.64 [R1+0x138], R54 ;  /* 0x0001383601007387 */ /* 0x000fe80000100a00 */
[----:B------:R-:W2:Y:S04]  /*11a60*/  LDL.LU R49, [R1+0xf4] ;  /* 0x0000f40001317983 */ /* 0x000ea80000300800 */
[----:B------:R-:W2:Y:S04]  /*11a70*/  LDL.LU R50, [R1+0xf8] ;  /* 0x0000f80001327983 */ /* 0x000ea80000300800 */
[----:B------:R-:W2:Y:S01]  /*11a80*/  LDL.LU R51, [R1+0xfc] ;  /* 0x0000fc0001337983 */ /* 0x000ea20000300800 */
[----:B-----5:R-:W-:Y:S01]  /*11a90*/  HMMA.16816.F32 R28, R56, R2, R28 ;  /* 0x00000002381c723c */ /* 0x020fe2000000181c */
[----:B------:R-:W-:-:S02]  /*11aa0*/  F2FP.F16.E4M3.UNPACK_B R3, R24 ;  /* 0x00000018ff03723e */ /* 0x000fc400020006ff */
[----:B------:R-:W-:-:S15]  /*11ab0*/  F2FP.F16.E4M3.UNPACK_B R2, R27 ;  /* 0x0000001bff02723e */ /* 0x000fde00020006ff */
[----:B------:R-:W-:Y:S01]  /*11ac0*/  NOP ;  /* 0x0000000000007918 */ /* 0x000fe20000000000 */
[----:B------:R0:W-:Y:S04]  /*11ad0*/  STL.64 [R1+0x120], R28 ;  /* 0x0001201c01007387 */ /* 0x0001e80000100a00 */
[----:B------:R1:W-:Y:S04]  /*11ae0*/  STL.64 [R1+0x128], R30 ;  /* 0x0001281e01007387 */ /* 0x0003e80000100a00 */
[----:B------:R-:W3:Y:S04]  /*11af0*/  LDL.LU R24, [R1+0xe0] ;  /* 0x0000e00001187983 */ /* 0x000ee80000300800 */
[----:B------:R-:W3:Y:S04]  /*11b00*/  LDL.LU R25, [R1+0xe4] ;  /* 0x0000e40001197983 */ /* 0x000ee80000300800 */
[----:B------:R-:W3:Y:S04]  /*11b10*/  LDL.LU R26, [R1+0xe8] ;  /* 0x0000e800011a7983 */ /* 0x000ee80000300800 */
[----:B------:R-:W3:Y:S01]  /*11b20*/  LDL.LU R27, [R1+0xec] ;  /* 0x0000ec00011b7983 */ /* 0x000ee20000300800 */
[----:B------:R-:W-:Y:S01]  /*11b30*/  HMMA.16816.F32 R4, R56, R2, R4 ;  /* 0x000000023804723c */ /* 0x000fe20000001804 */
[----:B------:R-:W-:-:S02]  /*11b40*/  F2FP.F16.E4M3.UNPACK_B R2, R37 ;  /* 0x00000025ff02723e */ /* 0x000fc400020006ff */
[----:B------:R-:W-:Y:S01]  /*11b50*/  F2FP.F16.E4M3.UNPACK_B R3, R36 ;  /* 0x00000024ff03723e */ /* 0x000fe200020006ff */
[----:B0-----:R-:W4:Y:S04]  /*11b60*/  LDL.LU R28, [R1+0xd0] ;  /* 0x0000d000011c7983 */ /* 0x001f280000300800 */
[----:B------:R-:W4:Y:S02]  /*11b70*/  LDL.LU R29, [R1+0xd4] ;  /* 0x0000d400011d7983 */ /* 0x000f240000300800 */
[----:B------:R-:W-:Y:S01]  /*11b80*/  HMMA.16816.F32 R32, R56, R2, R32 ;  /* 0x000000023820723c */ /* 0x000fe20000001820 */
[----:B------:R-:W-:Y:S01]  /*11b90*/  F2FP.F16.E4M3.UNPACK_B R2, R60 ;  /* 0x0000003cff02723e */ /* 0x000fe200020006ff */
[----:B-1----:R-:W4:Y:S01]  /*11ba0*/  LDL.LU R30, [R1+0xd8] ;  /* 0x0000d800011e7983 */ /* 0x002f220000300800 */
[----:B------:R-:W-:-:S03]  /*11bb0*/  F2FP.F16.E4M3.UNPACK_B R3, R61 ;  /* 0x0000003dff03723e */ /* 0x000fc600020006ff */
[----:B------:R-:W4:Y:S04]  /*11bc0*/  LDL.LU R31, [R1+0xdc] ;  /* 0x0000dc00011f7983 */ /* 0x000f280000300800 */
[----:B------:R-:W5:Y:S04]  /*11bd0*/  LDL.LU R52, [R1+0xc0] ;  /* 0x0000c00001347983 */ /* 0x000f680000300800 */
[----:B------:R-:W5:Y:S01]  /*11be0*/  LDL.LU R53, [R1+0xc4] ;  /* 0x0000c40001357983 */ /* 0x000f620000300800 */
[----:B------:R-:W-:-:S03]  /*11bf0*/  IMAD.MOV.U32 R15, RZ, RZ, R4 ;  /* 0x000000ffff0f7224 */ /* 0x000fc600078e0004 */
[----:B------:R-:W5:Y:S01]  /*11c00*/  LDL.LU R54, [R1+0xc8] ;  /* 0x0000c80001367983 */ /* 0x000f620000300800 */
[----:B------:R-:W-:-:S03]  /*11c10*/  IMAD.MOV.U32 R14, RZ, RZ, R5 ;  /* 0x000000ffff0e7224 */ /* 0x000fc600078e0005 */
[----:B------:R-:W5:Y:S04]  /*11c20*/  LDL.LU R55, [R1+0xcc] ;  /* 0x0000cc0001377983 */ /* 0x000f680000300800 */
[----:B------:R0:W-:Y:S04]  /*11c30*/  STL.64 [R1+0x118], R6 ;  /* 0x0001180601007387 */ /* 0x0001e80000100a00 */
[----:B0-----:R-:W4:Y:S04]  /*11c40*/  LDL.LU.64 R6, [R1+0x7c0] ;  /* 0x0007c00001067983 */ /* 0x001f280000300a00 */
[----:B------:R-:W4:Y:S04]  /*11c50*/  LDL.LU.64 R4, [R1+0x7b8] ;  /* 0x0007b80001047983 */ /* 0x000f280000300a00 */
[----:B------:R0:W-:Y:S04]  /*11c60*/  STL.64 [R1+0x100], R32 ;  /* 0x0001002001007387 */ /* 0x0001e80000100a00 */
[----:B------:R1:W-:Y:S04]  /*11c70*/  STL.64 [R1+0x108], R34 ;  /* 0x0001082201007387 */ /* 0x0003e80000100a00 */
[----:B0-----:R-:W5:Y:S04]  /*11c80*/  LDL.LU R32, [R1+0x40] ;  /* 0x0000400001207983 */ /* 0x001f680000300800 */
[----:B------:R-:W5:Y:S04]  /*11c90*/  LDL.LU R33, [R1+0x44] ;  /* 0x0000440001217983 */ /* 0x000f680000300800 */
[----:B-1----:R-:W5:Y:S04]  /*11ca0*/  LDL.LU R34, [R1+0x48] ;  /* 0x0000480001227983 */ /* 0x002f680000300800 */
[----:B------:R-:W5:Y:S04]  /*11cb0*/  LDL.LU R35, [R1+0x4c] ;  /* 0x00004c0001237983 */ /* 0x000f680000300800 */
[----:B------:R-:W-:Y:S04]  /*11cc0*/  STL [R1+0x628], R60 ;  /* 0x0006283c01007387 */ /* 0x000fe80000100800 */
[----:B------:R-:W-:Y:S01]  /*11cd0*/  STL [R1+0x624], R61 ;  /* 0x0006243d01007387 */ /* 0x000fe20000100800 */
[----:B--2---:R-:W-:Y:S01]  /*11ce0*/  HMMA.16816.F32 R48, R56, R2, R48 ;  /* 0x000000023830723c */ /* 0x004fe20000001830 */
[----:B------:R-:W-:-:S02]  /*11cf0*/  F2FP.F16.E4M3.UNPACK_B R2, R45 ;  /* 0x0000002dff02723e */ /* 0x000fc400020006ff */
[----:B------:R-:W-:-:S15]  /*11d00*/  F2FP.F16.E4M3.UNPACK_B R3, R44 ;  /* 0x0000002cff03723e */ /* 0x000fde00020006ff */
[----:B------:R-:W-:Y:S01]  /*11d10*/  NOP ;  /* 0x0000000000007918 */ /* 0x000fe20000000000 */
[----:B------:R0:W-:Y:S04]  /*11d20*/  STL.64 [R1+0xf0], R48 ;  /* 0x0000f03001007387 */ /* 0x0001e80000100a00 */
[----:B------:R1:W-:Y:S01]  /*11d30*/  STL.64 [R1+0xf8], R50 ;  /* 0x0000f83201007387 */ /* 0x0003e20000100a00 */
[----:B0-----:R-:W-:-:S03]  /*11d40*/  IMAD.MOV.U32 R48, RZ, RZ, R22 ;  /* 0x000000ffff307224 */ /* 0x001fc600078e0016 */
[----:B------:R-:W2:Y:S01]  /*11d50*/  LDL.LU R22, [R1+0x7b4] ;  /* 0x0007b40001167983 */ /* 0x000ea20000300800 */
[----:B------:R-:W-:Y:S02]  /*11d60*/  IMAD.MOV.U32 R49, RZ, RZ, R23 ;  /* 0x000000ffff317224 */ /* 0x000fe400078e0017 */
[----:B-1----:R-:W-:Y:S01]  /*11d70*/  IMAD.MOV.U32 R50, RZ, RZ, R18 ;  /* 0x000000ffff327224 */ /* 0x002fe200078e0012 */
[----:B------:R-:W2:Y:S01]  /*11d80*/  LDL.LU R23, [R1+0x7b0] ;  /* 0x0007b00001177983 */ /* 0x000ea20000300800 */
[----:B------:R-:W-:-:S03]  /*11d90*/  IMAD.MOV.U32 R51, RZ, RZ, R19 ;  /* 0x000000ffff337224 */ /* 0x000fc600078e0013 */
[----:B------:R-:W2:Y:S04]  /*11da0*/  LDL.LU R18, [R1+0x7ac] ;  /* 0x0007ac0001127983 */ /* 0x000ea80000300800 */
[----:B------:R-:W5:Y:S01]  /*11db0*/  LDL.LU R19, [R1+0x7a8] ;  /* 0x0007a80001137983 */ /* 0x000f620000300800 */
[----:B---3--:R-:W-:Y:S03]  /*11dc0*/  HMMA.16816.F32 R24, R56, R2, R24 ;  /* 0x000000023818723c */ /* 0x008fe60000001818 */
[----:B------:R-:W-:Y:S04]  /*11dd0*/  STL [R1+0x620], R45 ;  /* 0x0006202d01007387 */ /* 0x000fe80000100800 */
[----:B------:R-:W-:-:S12]  /*11de0*/  STL [R1+0x62c], R44 ;  /* 0x00062c2c01007387 */ /* 0x000fd80000100800 */
[----:B------:R-:W-:Y:S04]  /*11df0*/  STL.64 [R1+0xe0], R24 ;  /* 0x0000e01801007387 */ /* 0x000fe80000100a00 */
[----:B------:R0:W-:Y:S04]  /*11e00*/  STL.64 [R1+0xe8], R26 ;  /* 0x0000e81a01007387 */ /* 0x0001e80000100a00 */
[----:B0-----:R-:W3:Y:S04]  /*11e10*/  LDL.LU.64 R26, [R1+0x7a0] ;  /* 0x0007a000011a7983 */ /* 0x001ee80000300a00 */
[----:B------:R-:W3:Y:S01]  /*11e20*/  LDL.LU R25, [R1+0x798] ;  /* 0x0007980001197983 */ /* 0x000ee20000300800 */
[----:B------:R-:W-:-:S02]  /*11e30*/  F2FP.F16.E4M3.UNPACK_B R2, R41 ;  /* 0x00000029ff02723e */ /* 0x000fc400020006ff */
[----:B------:R-:W-:-:S07]  /*11e40*/  F2FP.F16.E4M3.UNPACK_B R3, R40 ;  /* 0x00000028ff03723e */ /* 0x000fce00020006ff */
[----:B----4-:R-:W-:-:S15]  /*11e50*/  HMMA.16816.F32 R28, R56, R2, R28 ;  /* 0x00000002381c723c */ /* 0x010fde000000181c */
[----:B------:R-:W-:-:S04]  /*11e60*/  NOP ;  /* 0x0000000000007918 */ /* 0x000fc80000000000 */
[----:B------:R-:W-:Y:S01]  /*11e70*/  STL [R1+0xd4], R29 ;  /* 0x0000d41d01007387 */ /* 0x000fe20000100800 */
[----:B------:R-:W-:-:S03]  /*11e80*/  IMAD.MOV.U32 R24, RZ, RZ, R28 ;  /* 0x000000ffff187224 */ /* 0x000fc600078e001c */
[----:B------:R0:W-:Y:S04]  /*11e90*/  STL.64 [R1+0xd8], R30 ;  /* 0x0000d81e01007387 */ /* 0x0001e80000100a00 */
[----:B0-----:R-:W4:Y:S04]  /*11ea0*/  LDL.LU.64 R30, [R1+0x790] ;  /* 0x00079000011e7983 */ /* 0x001f280000300a00 */
[----:B------:R-:W4:Y:S01]  /*11eb0*/  LDL.LU.64 R28, [R1+0x788] ;  /* 0x00078800011c7983 */ /* 0x000f220000300a00 */
[----:B--2---:R-:W-:Y:S02]  /*11ec0*/  F2FP.F16.E4M3.UNPACK_B R2, R18 ;  /* 0x00000012ff02723e */ /* 0x004fe400020006ff */
[----:B-----5:R-:W-:-:S07]  /*11ed0*/  F2FP.F16.E4M3.UNPACK_B R3, R19 ;  /* 0x00000013ff03723e */ /* 0x020fce00020006ff */
[----:B------:R-:W-:Y:S01]  /*11ee0*/  HMMA.16816.F32 R52, R56, R2, R52 ;  /* 0x000000023834723c */ /* 0x000fe20000001834 */
[----:B------:R-:W-:Y:S04]  /*11ef0*/  STL [R1+0x630], R18 ;  /* 0x0006301201007387 */ /* 0x000fe80000100800 */
[----:B------:R-:W-:Y:S01]  /*11f00*/  STL [R1+0x634], R19 ;  /* 0x0006341301007387 */ /* 0x000fe20000100800 */
[----:B------:R-:W-:Y:S02]  /*11f10*/  F2FP.F16.E4M3.UNPACK_B R2, R22 ;  /* 0x00000016ff02723e */ /* 0x000fe400020006ff */
[----:B------:R-:W-:-:S11]  /*11f20*/  F2FP.F16.E4M3.UNPACK_B R3, R23 ;  /* 0x00000017ff03723e */ /* 0x000fd600020006ff */
[----:B------:R3:W-:Y:S04]  /*11f30*/  STL.64 [R1+0xc0], R52 ;  /* 0x0000c03401007387 */ /* 0x0007e80000100a00 */
[----:B------:R0:W-:Y:S01]  /*11f40*/  STL.64 [R1+0xc8], R54 ;  /* 0x0000c83601007387 */ /* 0x0001e20000100a00 */
[----:B---3--:R-:W-:-:S03]  /*11f50*/  IMAD.MOV.U32 R52, RZ, RZ, R27 ;  /* 0x000000ffff347224 */ /* 0x008fc600078e001b */
[----:B------:R-:W2:Y:S01]  /*11f60*/  LDL.LU R27, [R1+0x780] ;  /* 0x00078000011b7983 */ /* 0x000ea20000300800 */
[----:B------:R-:W-:Y:S01]  /*11f70*/  HMMA.16816.F32 R32, R56, R2, R32 ;  /* 0x000000023820723c */ /* 0x000fe20000001820 */
[----:B0-----:R-:W-:Y:S02]  /*11f80*/  IMAD.MOV.U32 R55, RZ, RZ, R25 ;  /* 0x000000ffff377224 */ /* 0x001fe400078e0019 */
[----:B------:R-:W-:Y:S04]  /*11f90*/  STL [R1+0x638], R22 ;  /* 0x0006381601007387 */ /* 0x000fe80000100800 */
[----:B------:R-:W-:-:S12]  /*11fa0*/  STL [R1+0x63c], R23 ;  /* 0x00063c1701007387 */ /* 0x000fd80000100800 */
[----:B------:R-:W-:Y:S02]  /*11fb0*/  IMAD.MOV.U32 R25, RZ, RZ, R34 ;  /* 0x000000ffff197224 */ /* 0x000fe400078e0022 */
[----:B------:R-:W-:Y:S02]  /*11fc0*/  IMAD.MOV.U32 R0, RZ, RZ, R35 ;  /* 0x000000ffff007224 */ /* 0x000fe400078e0023 */
[----:B------:R-:W3:Y:S01]  /*11fd0*/  LDL.LU.64 R34, [R1+0x778] ;  /* 0x0007780001227983 */ /* 0x000ee20000300a00 */
[----:B------:R-:W-:-:S03]  /*11fe0*/  F2FP.F16.E4M3.UNPACK_B R2, R26 ;  /* 0x0000001aff02723e */ /* 0x000fc600020006ff */
[----:B------:R-:W-:Y:S01]  /*11ff0*/  STL [R1+0x640], R0 ;  /* 0x0006400001007387 */ /* 0x000fe20000100800 */
[----:B----4-:R-:W-:Y:S02]  /*12000*/  IMAD.MOV.U32 R53, RZ, RZ, R29 ;  /* 0x000000ffff357224 */ /* 0x010fe400078e001d */
[----:B------:R-:W-:Y:S02]  /*12010*/  IMAD.MOV.U32 R54, RZ, RZ, R28 ;  /* 0x000000ffff367224 */ /* 0x000fe400078e001c */
[----:B------:R-:W-:Y:S02]  /*12020*/  IMAD.MOV.U32 R29, RZ, RZ, R32 ;  /* 0x000000ffff1d7224 */ /* 0x000fe400078e0020 */
[----:B------:R-:W-:Y:S01]  /*12030*/  IMAD.MOV.U32 R28, RZ, RZ, R33 ;  /* 0x000000ffff1c7224 */ /* 0x000fe200078e0021 */
[----:B--2---:R-:W-:-:S07]  /*12040*/  F2FP.F16.E4M3.UNPACK_B R3, R27 ;  /* 0x0000001bff03723e */ /* 0x004fce00020006ff */
[----:B------:R-:W-:Y:S01]  /*12050*/  HMMA.16816.F32 R48, R56, R2, R48 ;  /* 0x000000023830723c */ /* 0x000fe20000001830 */
[----:B------:R-:W-:Y:S04]  /*12060*/  STL.64 [R1+0x5e0], R26 ;  /* 0x0005e01a01007387 */ /* 0x000fe80000100a00 */
[----:B------:R-:W-:Y:S01]  /*12070*/  STL [R1+0x5d8], R25 ;  /* 0x0005d81901007387 */ /* 0x000fe20000100800 */
[----:B------:R-:W-:-:S13]  /*12080*/  F2FP.F16.E4M3.UNPACK_B R2, R30 ;  /* 0x0000001eff02723e */ /* 0x000fda00020006ff */
[----:B------:R-:W-:Y:S02]  /*12090*/  IMAD.MOV.U32 R37, RZ, RZ, R48 ;  /* 0x000000ffff257224 */ /* 0x000fe400078e0030 */
[----:B------:R-:W-:Y:S02]  /*120a0*/  IMAD.MOV.U32 R36, RZ, RZ, R49 ;  /* 0x000000ffff247224 */ /* 0x000fe400078e0031 */
[----:B------:R-:W-:Y:S02]  /*120b0*/  IMAD.MOV.U32 R48, RZ, RZ, R38 ;  /* 0x000000ffff307224 */ /* 0x000fe400078e0026 */
[----:B------:R-:W2:Y:S01]  /*120c0*/  LDL.LU R38, [R1+0x774] ;  /* 0x0007740001267983 */ /* 0x000ea20000300800 */
[----:B------:R-:W-:-:S03]  /*120d0*/  IMAD.MOV.U32 R49, RZ, RZ, R39 ;  /* 0x000000ffff317224 */ /* 0x000fc600078e0027 */
[----:B------:R-:W4:Y:S04]  /*120e0*/  LDL.LU R39, [R1+0x770] ;  /* 0x0007700001277983 */ /* 0x000f280000300800 */
[----:B------:R3:W-:Y:S04]  /*120f0*/  STL.64 [R1+0x5d0], R30 ;  /* 0x0005d01e01007387 */ /* 0x0007e80000100a00 */
[----:B------:R0:W-:Y:S01]  /*12100*/  STL.64 [R1+0x5c8], R28 ;  /* 0x0005c81c01007387 */ /* 0x0001e20000100a00 */
[----:B---3--:R-:W-:-:S03]  /*12110*/  IMAD.MOV.U32 R30, RZ, RZ, R35 ;  /* 0x000000ffff1e7224 */ /* 0x008fc600078e0023 */
[----:B0-----:R-:W3:Y:S01]  /*12120*/  LDL.LU R28, [R1] ;  /* 0x00000000011c7983 */ /* 0x001ee20000300800 */
[----:B------:R-:W-:-:S03]  /*12130*/  IMAD.MOV.U32 R29, RZ, RZ, R34 ;  /* 0x000000ffff1d7224 */ /* 0x000fc600078e0022 */
[----:B------:R-:W5:Y:S04]  /*12140*/  LDL.LU R34, [R1+0x76c] ;  /* 0x00076c0001227983 */ /* 0x000f680000300800 */
[----:B------:R-:W2:Y:S01]  /*12150*/  LDL.LU R35, [R1+0x768] ;  /* 0x0007680001237983 */ /* 0x000ea20000300800 */
[----:B------:R-:W-:Y:S01]  /*12160*/  F2FP.F16.E4M3.UNPACK_B R3, R31 ;  /* 0x0000001fff03723e */ /* 0x000fe200020006ff */
[----:B------:R-:W-:Y:S02]  /*12170*/  IMAD.MOV.U32 R33, RZ, RZ, R50 ;  /* 0x000000ffff217224 */ /* 0x000fe400078e0032 */
[----:B------:R-:W-:Y:S01]  /*12180*/  IMAD.MOV.U32 R32, RZ, RZ, R51 ;  /* 0x000000ffff207224 */ /* 0x000fe200078e0033 */
[----:B------:R-:W3:Y:S03]  /*12190*/  LDL.LU R31, [R1+0xc] ;  /* 0x00000c00011f7983 */ /* 0x000ee60000300800 */
[----:B------:R-:W-:-:S15]  /*121a0*/  HMMA.16816.F32 R52, R56, R2, R52 ;  /* 0x000000023834723c */ /* 0x000fde0000001834 */
[----:B------:R-:W-:-:S04]  /*121b0*/  NOP ;  /* 0x0000000000007918 */ /* 0x000fc80000000000 */
[----:B------:R-:W-:Y:S01]  /*121c0*/  IMAD.MOV.U32 R23, RZ, RZ, R54 ;  /* 0x000000ffff177224 */ /* 0x000fe200078e0036 */
[----:B------:R0:W-:Y:S01]  /*121d0*/  STL [R1+0x20], R52 ;  /* 0x0000203401007387 */ /* 0x0001e20000100800 */
[----:B------:R-:W-:Y:S02]  /*121e0*/  IMAD.MOV.U32 R22, RZ, RZ, R55 ;  /* 0x000000ffff167224 */ /* 0x000fe400078e0037 */
[----:B------:R-:W-:Y:S01]  /*121f0*/  IMAD.MOV.U32 R0, RZ, RZ, R53 ;  /* 0x000000ffff007224 */ /* 0x000fe200078e0035 */
[----:B------:R-:W3:Y:S04]  /*12200*/  LDL.LU.64 R54, [R1+0x760] ;  /* 0x0007600001367983 */ /* 0x000ee80000300a00 */
[----:B0-----:R-:W3:Y:S01]  /*12210*/  LDL.LU.64 R52, [R1+0x758] ;  /* 0x0007580001347983 */ /* 0x001ee20000300a00 */
[----:B-----5:R-:W-:-:S03]  /*12220*/  F2FP.F16.E4M3.UNPACK_B R2, R34 ;  /* 0x00000022ff02723e */ /* 0x020fc600020006ff */
[----:B--2---:R-:W-:Y:S01]  /*12230*/  STL.64 [R1+0x5f0], R34 ;  /* 0x0005f02201007387 */ /* 0x004fe20000100a00 */
[----:B------:R-:W-:-:S03]  /*12240*/  F2FP.F16.E4M3.UNPACK_B R3, R35 ;  /* 0x00000023ff03723e */ /* 0x000fc600020006ff */
[----:B------:R0:W-:Y:S04]  /*12250*/  STL.64 [R1+0x5e8], R32 ;  /* 0x0005e82001007387 */ /* 0x0001e80000100a00 */
[----:B0-----:R-:W2:Y:S04]  /*12260*/  LDL.LU R32, [R1+0x10] ;  /* 0x0000100001207983 */ /* 0x001ea80000300800 */
[----:B------:R-:W2:Y:S04]  /*12270*/  LDL.LU R33, [R1+0x14] ;  /* 0x0000140001217983 */ /* 0x000ea80000300800 */
[----:B------:R-:W2:Y:S04]  /*12280*/  LDL.LU R34, [R1+0x18] ;  /* 0x0000180001227983 */ /* 0x000ea80000300800 */
[----:B------:R-:W2:Y:S01]  /*12290*/  LDL.LU R35, [R1+0x1c] ;  /* 0x00001c0001237983 */ /* 0x000ea20000300800 */
[----:B------:R-:W-:-:S02]  /*122a0*/  IMAD.MOV.U32 R50, RZ, RZ, R13 ;  /* 0x000000ffff327224 */ /* 0x000fc400078e000d */
[----:B------:R-:W-:Y:S01]  /*122b0*/  IMAD.MOV.U32 R51, RZ, RZ, R12 ;  /* 0x000000ffff337224 */ /* 0x000fe200078e000c */
[----:B------:R0:W-:Y:S02]  /*122c0*/  STL.64 [R1+0x658], R14 ;  /* 0x0006580e01007387 */ /* 0x0001e40000100a00 */
[----:B0-----:R-:W-:Y:S02]  /*122d0*/  IMAD.MOV.U32 R14, RZ, RZ, R4 ;  /* 0x000000ffff0e7224 */ /* 0x001fe400078e0004 */
[----:B------:R-:W-:Y:S01]  /*122e0*/  IMAD.MOV.U32 R15, RZ, RZ, R9 ;  /* 0x000000ffff0f7224 */ /* 0x000fe200078e0009 */
[----:B--2---:R-:W-:Y:S01]  /*122f0*/  HMMA.16816.F32 R32, R56, R2, R32 ;  /* 0x000000023820723c */ /* 0x004fe20000001820 */
[----:B------:R-:W-:Y:S02]  /*12300*/  F2FP.F16.E4M3.UNPACK_B R2, R38 ;  /* 0x00000026ff02723e */ /* 0x000fe400020006ff */
[----:B----4-:R-:W-:-:S07]  /*12310*/  F2FP.F16.E4M3.UNPACK_B R3, R39 ;  /* 0x00000027ff03723e */ /* 0x010fce00020006ff */
[----:B---3--:R-:W-:Y:S09]  /*12320*/  HMMA.16816.F32 R28, R56, R2, R28 ;  /* 0x00000002381c723c */ /* 0x008ff2000000181c */
[----:B------:R-:W-:Y:S02]  /*12330*/  IMAD.MOV.U32 R12, RZ, RZ, R32 ;  /* 0x000000ffff0c7224 */ /* 0x000fe400078e0020 */
[----:B------:R-:W-:-:S05]  /*12340*/  IMAD.MOV.U32 R13, RZ, RZ, R33 ;  /* 0x000000ffff0d7224 */ /* 0x000fca00078e0021 */
[----:B------:R0:W-:Y:S04]  /*12350*/  STL.64 [R1+0x650], R12 ;  /* 0x0006500c01007387 */ /* 0x0001e80000100a00 */
[----:B------:R-:W-:Y:S01]  /*12360*/  STL.64 [R1+0x600], R38 ;  /* 0x0006002601007387 */ /* 0x000fe20000100a00 */
[----:B------:R-:W-:Y:S02]  /*12370*/  IMAD.MOV.U32 R44, RZ, RZ, R28 ;  /* 0x000000ffff2c7224 */ /* 0x000fe400078e001c */
[----:B------:R-:W-:Y:S01]  /*12380*/  IMAD.MOV.U32 R61, RZ, RZ, R30 ;  /* 0x000000ffff3d7224 */ /* 0x000fe200078e001e */
[----:B------:R1:W-:Y:S01]  /*12390*/  STL.64 [R1+0x5f8], R36 ;  /* 0x0005f82401007387 */ /* 0x0003e20000100a00 */
[----:B------:R-:W-:Y:S02]  /*123a0*/  IMAD.MOV.U32 R45, RZ, RZ, R31 ;  /* 0x000000ffff2d7224 */ /* 0x000fe400078e001f */
[----:B------:R-:W-:Y:S01]  /*123b0*/  IMAD.MOV.U32 R60, RZ, RZ, R29 ;  /* 0x000000ffff3c7224 */ /* 0x000fe200078e001d */
[----:B------:R2:W-:Y:S01]  /*123c0*/  STL.64 [R1+0x618], R42 ;  /* 0x0006182a01007387 */ /* 0x0005e20000100a00 */
[----:B------:R-:W-:-:S02]  /*123d0*/  IMAD.MOV.U32 R28, RZ, RZ, R21 ;  /* 0x000000ffff1c7224 */ /* 0x000fc400078e0015 */
[----:B------:R-:W-:Y:S01]  /*123e0*/  IMAD.MOV.U32 R30, RZ, RZ, R20 ;  /* 0x000000ffff1e7224 */ /* 0x000fe200078e0014 */
[----:B------:R-:W-:Y:S01]  /*123f0*/  STL.64 [R1+0x610], R40 ;  /* 0x0006102801007387 */ /* 0x000fe20000100a00 */
[----:B------:R-:W-:Y:S02]  /*12400*/  IMAD.MOV.U32 R31, RZ, RZ, R16 ;  /* 0x000000ffff1f7224 */ /* 0x000fe400078e0010 */
[----:B------:R-:W-:Y:S01]  /*12410*/  IMAD.MOV.U32 R29, RZ, RZ, R17 ;  /* 0x000000ffff1d7224 */ /* 0x000fe200078e0011 */
[----:B------:R-:W3:Y:S04]  /*12420*/  LDL.LU R21, [R1+0x754] ;  /* 0x0007540001157983 */ /* 0x000ee80000300800 */
[----:B------:R-:W4:Y:S01]  /*12430*/  LDL.LU R17, [R1+0x750] ;  /* 0x0007500001117983 */ /* 0x000f220000300800 */
[----:B0-----:R-:W-:-:S03]  /*12440*/  IMAD.MOV.U32 R12, RZ, RZ, R7 ;  /* 0x000000ffff0c7224 */ /* 0x001fc600078e0007 */
[----:B------:R-:W5:Y:S01]  /*12450*/  LDL.LU R20, [R1+0x74c] ;  /* 0x00074c0001147983 */ /* 0x000f620000300800 */
[----:B------:R-:W-:-:S03]  /*12460*/  IMAD.MOV.U32 R13, RZ, RZ, R6 ;  /* 0x000000ffff0d7224 */ /* 0x000fc600078e0006 */
[----:B------:R-:W3:Y:S04]  /*12470*/  LDL.LU R16, [R1+0x748] ;  /* 0x0007480001107983 */ /* 0x000ee80000300800 */
[----:B------:R-:W-:Y:S04]  /*12480*/  STL.64 [R1+0x698], R30 ;  /* 0x0006981e01007387 */ /* 0x000fe80000100a00 */
[----:B------:R-:W-:Y:S04]  /*12490*/  STL.64 [R1+0x690], R28 ;  /* 0x0006901c01007387 */ /* 0x000fe80000100a00 */
[----:B------:R-:W3:Y:S04]  /*124a0*/  LDL.LU R7, [R1+0x744] ;  /* 0x0007440001077983 */ /* 0x000ee80000300800 */
[----:B------:R-:W3:Y:S01]  /*124b0*/  LDL.LU R6, [R1+0x740] ;  /* 0x0007400001067983 */ /* 0x000ee20000300800 */
[----:B-1----:R-:W-:-:S03]  /*124c0*/  IMAD.MOV.U32 R36, RZ, RZ, R8 ;  /* 0x000000ffff247224 */ /* 0x002fc600078e0008 */
[----:B------:R-:W3:Y:S01]  /*124d0*/  LDL.LU R4, [R1+0x73c] ;  /* 0x00073c0001047983 */ /* 0x000ee20000300800 */
[----:B------:R-:W-:-:S03]  /*124e0*/  IMAD.MOV.U32 R38, RZ, RZ, R54 ;  /* 0x000000ffff267224 */ /* 0x000fc600078e0036 */
[----:B------:R-:W3:Y:S01]  /*124f0*/  LDL.LU R9, [R1+0x738] ;  /* 0x0007380001097983 */ /* 0x000ee20000300800 */
[----:B------:R-:W-:-:S03]  /*12500*/  IMAD.MOV.U32 R39, RZ, RZ, R55 ;  /* 0x000000ffff277224 */ /* 0x000fc600078e0037 */
[----:B------:R-:W-:Y:S01]  /*12510*/  STL.64 [R1+0x6a8], R14 ;  /* 0x0006a80e01007387 */ /* 0x000fe20000100a00 */
[----:B------:R-:W-:-:S03]  /*12520*/  IMAD.MOV.U32 R37, RZ, RZ, R47 ;  /* 0x000000ffff257224 */ /* 0x000fc600078e002f */
[----:B------:R-:W-:Y:S04]  /*12530*/  STL.64 [R1+0x6a0], R12 ;  /* 0x0006a00c01007387 */ /* 0x000fe80000100a00 */
[----:B------:R-:W3:Y:S04]  /*12540*/  LDL.LU R8, [R1+0x734] ;  /* 0x0007340001087983 */ /* 0x000ee80000300800 */
[----:B------:R-:W3:Y:S01]  /*12550*/  LDL.LU R47, [R1+0x730] ;  /* 0x00073000012f7983 */ /* 0x000ee20000300800 */
[----:B------:R-:W-:-:S03]  /*12560*/  F2FP.F16.E4M3.UNPACK_B R3, R43 ;  /* 0x0000002bff03723e */ /* 0x000fc600020006ff */
[----:B------:R-:W3:Y:S04]  /*12570*/  LDL.LU R54, [R1+0x72c] ;  /* 0x00072c0001367983 */ /* 0x000ee80000300800 */
[----:B------:R-:W3:Y:S04]  /*12580*/  LDL.LU R55, [R1+0x728] ;  /* 0x0007280001377983 */ /* 0x000ee80000300800 */
[----:B------:R-:W-:Y:S01]  /*12590*/  STL.64 [R1+0x6b8], R38 ;  /* 0x0006b82601007387 */ /* 0x000fe20000100a00 */
[----:B------:R-:W-:-:S03]  /*125a0*/  IMAD.MOV.U32 R19, RZ, RZ, R34 ;  /* 0x000000ffff137224 */ /* 0x000fc600078e0022 */
[----:B------:R-:W-:Y:S01]  /*125b0*/  STL.64 [R1+0x6b0], R36 ;  /* 0x0006b02401007387 */ /* 0x000fe20000100a00 */
[----:B------:R-:W-:-:S03]  /*125c0*/  IMAD.MOV.U32 R18, RZ, RZ, R35 ;  /* 0x000000ffff127224 */ /* 0x000fc600078e0023 */
[----:B--2---:R-:W2:Y:S04]  /*125d0*/  LDL.LU R43, [R1+0x2a8] ;  /* 0x0002a800012b7983 */ /* 0x004ea80000300800 */
[----:B------:R-:W2:Y:S04]  /*125e0*/  LDL.LU R32, [R1+0x2ac] ;  /* 0x0002ac0001207983 */ /* 0x000ea80000300800 */
[----:B------:R-:W2:Y:S04]  /*125f0*/  LDL.LU R33, [R1+0x2b0] ;  /* 0x0002b00001217983 */ /* 0x000ea80000300800 */
[----:B------:R-:W2:Y:S04]  /*12600*/  LDL.LU R34, [R1+0x2b4] ;  /* 0x0002b40001227983 */ /* 0x000ea80000300800 */
[----:B------:R-:W2:Y:S01]  /*12610*/  LDL.LU R35, [R1+0x298] ;  /* 0x0002980001237983 */ /* 0x000ea20000300800 */
[----:B------:R-:W-:-:S07]  /*12620*/  F2FP.F16.E4M3.UNPACK_B R2, R42 ;  /* 0x0000002aff02723e */ /* 0x000fce00020006ff */
[----:B------:R-:W-:Y:S01]  /*12630*/  HMMA.16816.F32 R48, R56, R2, R48 ;  /* 0x000000023830723c */ /* 0x000fe20000001830 */
[----:B--2---:R-:W-:Y:S04]  /*12640*/  STL.64 [R1+0x6c8], R34 ;  /* 0x0006c82201007387 */ /* 0x004fe80000100a00 */
[----:B------:R-:W-:Y:S04]  /*12650*/  STL.64 [R1+0x6c0], R32 ;  /* 0x0006c02001007387 */ /* 0x000fe80000100a00 */
[----:B------:R-:W2:Y:S04]  /*12660*/  LDL.LU R25, [R1+0x29c] ;  /* 0x00029c0001197983 */ /* 0x000ea80000300800 */
[----:B------:R-:W2:Y:S04]  /*12670*/  LDL.LU R26, [R1+0x2a0] ;  /* 0x0002a000011a7983 */ /* 0x000ea80000300800 */
[----:B------:R-:W2:Y:S04]  /*12680*/  LDL.LU R27, [R1+0x2a4] ;  /* 0x0002a400011b7983 */ /* 0x000ea80000300800 */
[----:B------:R-:W-:Y:S04]  /*12690*/  STL.64 [R1+0x668], R50 ;  /* 0x0006683201007387 */ /* 0x000fe80000100a00 */
[----:B------:R0:W-:Y:S02]  /*126a0*/  STL.64 [R1+0x660], R48 ;  /* 0x0006603001007387 */ /* 0x0001e40000100a00 */
[----:B0-----:R-:W-:-:S02]  /*126b0*/  IMAD.MOV.U32 R48, RZ, RZ, R53 ;  /* 0x000000ffff307224 */ /* 0x001fc400078e0035 */
[----:B------:R-:W2:Y:S01]  /*126c0*/  LDL.LU R53, [R1+0x724] ;  /* 0x0007240001357983 */ /* 0x000ea20000300800 */
[----:B------:R-:W-:Y:S02]  /*126d0*/  IMAD.MOV.U32 R49, RZ, RZ, R46 ;  /* 0x000000ffff317224 */ /* 0x000fe400078e002e */
[----:B------:R-:W-:Y:S01]  /*126e0*/  IMAD.MOV.U32 R50, RZ, RZ, R52 ;  /* 0x000000ffff327224 */ /* 0x000fe200078e0034 */
[----:B------:R-:W4:Y:S01]  /*126f0*/  LDL.LU R46, [R1+0x720] ;  /* 0x00072000012e7983 */ /* 0x000f220000300800 */
[----:B------:R-:W-:-:S03]  /*12700*/  IMAD.MOV.U32 R51, RZ, RZ, R5 ;  /* 0x000000ffff337224 */ /* 0x000fc600078e0005 */
[----:B------:R-:W4:Y:S01]  /*12710*/  LDL.LU R52, [R1+0x71c] ;  /* 0x00071c0001347983 */ /* 0x000f220000300800 */
[----:B---3--:R-:W-:-:S03]  /*12720*/  IMAD.MOV.U32 R28, RZ, RZ, R55 ;  /* 0x000000ffff1c7224 */ /* 0x008fc600078e0037 */
[----:B------:R-:W3:Y:S01]  /*12730*/  LDL.LU R5, [R1+0x718] ;  /* 0x0007180001057983 */ /* 0x000ee20000300800 */
[----:B------:R-:W-:-:S03]  /*12740*/  IMAD.MOV.U32 R29, RZ, RZ, R54 ;  /* 0x000000ffff1d7224 */ /* 0x000fc600078e0036 */
[----:B------:R-:W5:Y:S01]  /*12750*/  LDL.LU R55, [R1+0x714] ;  /* 0x0007140001377983 */ /* 0x000f620000300800 */
[----:B------:R-:W-:-:S03]  /*12760*/  IMAD.MOV.U32 R31, RZ, RZ, R47 ;  /* 0x000000ffff1f7224 */ /* 0x000fc600078e002f */
[----:B------:R-:W5:Y:S01]  /*12770*/  LDL.LU R54, [R1+0x710] ;  /* 0x0007100001367983 */ /* 0x000f620000300800 */
[----:B--2---:R-:W-:-:S03]  /*12780*/  IMAD.MOV.U32 R30, RZ, RZ, R53 ;  /* 0x000000ffff1e7224 */ /* 0x004fc600078e0035 */
[----:B------:R-:W2:Y:S04]  /*12790*/  LDL.LU R53, [R1+0x70c] ;  /* 0x00070c0001357983 */ /* 0x000ea80000300800 */
[----:B------:R-:W2:Y:S01]  /*127a0*/  LDL.LU R47, [R1+0x708] ;  /* 0x00070800012f7983 */ /* 0x000ea20000300800 */
[----:B----4-:R-:W-:Y:S02]  /*127b0*/  IMAD.MOV.U32 R15, RZ, RZ, R46 ;  /* 0x000000ffff0f7224 */ /* 0x010fe400078e002e */
[----:B------:R-:W-:Y:S01]  /*127c0*/  IMAD.MOV.U32 R14, RZ, RZ, R52 ;  /* 0x000000ffff0e7224 */ /* 0x000fe200078e0034 */
[----:B------:R-:W4:Y:S01]  /*127d0*/  LDL.LU R12, [R1+0x220] ;  /* 0x00022000010c7983 */ /* 0x000f220000300800 */
[----:B---3--:R-:W-:-:S03]  /*127e0*/  IMAD.MOV.U32 R13, RZ, RZ, R5 ;  /* 0x000000ffff0d7224 */ /* 0x008fc600078e0005 */
[----:B------:R-:W3:Y:S04]  /*127f0*/  LDL.LU R5, [R1+0x704] ;  /* 0x0007040001057983 */ /* 0x000ee80000300800 */
[----:B------:R-:W3:Y:S04]  /*12800*/  LDL.LU R52, [R1+0x700] ;  /* 0x0007000001347983 */ /* 0x000ee80000300800 */
[----:B------:R-:W3:Y:S04]  /*12810*/  LDL.LU R46, [R1+0x6fc] ;  /* 0x0006fc00012e7983 */ /* 0x000ee80000300800 */
[----:B------:R-:W4:Y:S04]  /*12820*/  LDL.LU R32, [R1+0x50] ;  /* 0x0000500001207983 */ /* 0x000f280000300800 */
[----:B------:R-:W4:Y:S04]  /*12830*/  LDL.LU R33, [R1+0x54] ;  /* 0x0000540001217983 */ /* 0x000f280000300800 */
[----:B------:R-:W4:Y:S04]  /*12840*/  LDL.LU R34, [R1+0x58] ;  /* 0x0000580001227983 */ /* 0x000f280000300800 */
[----:B------:R-:W4:Y:S01]  /*12850*/  LDL.LU R35, [R1+0x5c] ;  /* 0x00005c0001237983 */ /* 0x000f220000300800 */
[----:B-----5:R-:W-:-:S02]  /*12860*/  IMAD.MOV.U32 R38, RZ, RZ, R54 ;  /* 0x000000ffff267224 */ /* 0x020fc400078e0036 */
[----:B------:R-:W-:Y:S02]  /*12870*/  IMAD.MOV.U32 R39, RZ, RZ, R55 ;  /* 0x000000ffff277224 */ /* 0x000fe400078e0037 */
[----:B--2---:R-:W-:Y:S02]  /*12880*/  IMAD.MOV.U32 R36, RZ, RZ, R47 ;  /* 0x000000ffff247224 */ /* 0x004fe400078e002f */
[----:B------:R-:W2:Y:S01]  /*12890*/  LDL.LU R47, [R1+0x6f8] ;  /* 0x0006f800012f7983 */ /* 0x000ea20000300800 */
[----:B------:R-:W-:-:S03]  /*128a0*/  IMAD.MOV.U32 R37, RZ, RZ, R53 ;  /* 0x000000ffff257224 */ /* 0x000fc600078e0035 */
[----:B------:R-:W5:Y:S04]  /*128b0*/  LDL.LU R53, [R1+0x6f4] ;  /* 0x0006f40001357983 */ /* 0x000f680000300800 */
[----:B------:R-:W5:Y:S04]  /*128c0*/  LDL.LU R54, [R1+0x6f0] ;  /* 0x0006f00001367983 */ /* 0x000f680000300800 */
[----:B------:R-:W5:Y:S01]  /*128d0*/  LDL.LU R55, [R1+0x6ec] ;  /* 0x0006ec0001377983 */ /* 0x000f620000300800 */
[----:B---3--:R-:W-:-:S03]  /*128e0*/  F2FP.F16.E4M3.UNPACK_B R2, R46 ;  /* 0x0000002eff02723e */ /* 0x008fc600020006ff */
[----:B------:R-:W3:Y:S04]  /*128f0*/  LDL.LU R40, [R1+0x9c] ;  /* 0x00009c0001287983 */ /* 0x000ee80000300800 */
[----:B------:R-:W3:Y:S04]  /*12900*/  LDL.LU R41, [R1+0x68] ;  /* 0x0000680001297983 */ /* 0x000ee80000300800 */
[----:B------:R-:W3:Y:S01]  /*12910*/  LDL.LU R42, [R1+0x6c] ;  /* 0x00006c00012a7983 */ /* 0x000ee20000300800 */
[----:B--2---:R-:W-:-:S03]  /*12920*/  F2FP.F16.E4M3.UNPACK_B R3, R47 ;  /* 0x0000002fff03723e */ /* 0x004fc600020006ff */
[----:B------:R0:W-:Y:S04]  /*12930*/  STL.64 [R1+0x678], R46 ;  /* 0x0006782e01007387 */ /* 0x0001e80000100a00 */
[----:B-----5:R-:W-:Y:S01]  /*12940*/  HMMA.16816.F32 R52, R56, R2, R52 ;  /* 0x000000023834723c */ /* 0x020fe20000001834 */
[----:B------:R1:W-:Y:S01]  /*12950*/  STL.64 [R1+0x670], R44 ;  /* 0x0006702c01007387 */ /* 0x0003e20000100a00 */
[----:B0-----:R-:W-:Y:S02]  /*12960*/  IMAD.MOV.U32 R46, RZ, RZ, R17 ;  /* 0x000000ffff2e7224 */ /* 0x001fe400078e0011 */
[----:B------:R-:W-:Y:S02]  /*12970*/  IMAD.MOV.U32 R47, RZ, RZ, R21 ;  /* 0x000000ffff2f7224 */ /* 0x000fe400078e0015 */
[----:B-1----:R-:W-:-:S02]  /*12980*/  IMAD.MOV.U32 R44, RZ, RZ, R16 ;  /* 0x000000ffff2c7224 */ /* 0x002fc400078e0010 */
[----:B------:R-:W2:Y:S01]  /*12990*/  LDL.LU R16, [R1+0x6e8] ;  /* 0x0006e80001107983 */ /* 0x000ea20000300800 */
[----:B------:R-:W-:-:S03]  /*129a0*/  IMAD.MOV.U32 R45, RZ, RZ, R20 ;  /* 0x000000ffff2d7224 */ /* 0x000fc600078e0014 */
[----:B------:R-:W2:Y:S04]  /*129b0*/  LDL.LU R20, [R1+0x6e4] ;  /* 0x0006e40001147983 */ /* 0x000ea80000300800 */
[----:B------:R-:W5:Y:S04]  /*129c0*/  LDL.LU R17, [R1+0x6e0] ;  /* 0x0006e00001117983 */ /* 0x000f680000300800 */
[----:B------:R-:W5:Y:S04]  /*129d0*/  LDL.LU R21, [R1+0x6dc] ;  /* 0x0006dc0001157983 */ /* 0x000f680000300800 */
[----:B------:R-:W3:Y:S04]  /*129e0*/  LDL.LU R2, [R1+0x78] ;  /* 0x0000780001027983 */ /* 0x000ee80000300800 */
[----:B------:R-:W3:Y:S04]  /*129f0*/  LDL.LU R3, [R1+0x7c] ;  /* 0x00007c0001037983 */ /* 0x000ee80000300800 */
[----:B------:R-:W-:Y:S04]  /*12a00*/  STL.64 [R1+0x688], R54 ;  /* 0x0006883601007387 */ /* 0x000fe80000100a00 */
[----:B------:R0:W-:Y:S02]  /*12a10*/  STL.64 [R1+0x680], R52 ;  /* 0x0006803401007387 */ /* 0x0001e40000100a00 */
[----:B0-----:R-:W-:-:S02]  /*12a20*/  IMAD.MOV.U32 R52, RZ, RZ, R8 ;  /* 0x000000ffff347224 */ /* 0x001fc400078e0008 */
[----:B------:R-:W3:Y:S01]  /*12a30*/  LDL.LU R8, [R1+0x6d8] ;  /* 0x0006d80001087983 */ /* 0x000ee20000300800 */
[----:B------:R-:W-:-:S03]  /*12a40*/  IMAD.MOV.U32 R53, RZ, RZ, R9 ;  /* 0x000000ffff357224 */ /* 0x000fc600078e0009 */
[----:B------:R-:W3:Y:S01]  /*12a50*/  LDL.LU R9, [R1+0x6d4] ;  /* 0x0006d40001097983 */ /* 0x000ee20000300800 */
[----:B------:R-:W-:-:S03]  /*12a60*/  IMAD.MOV.U32 R54, RZ, RZ, R4 ;  /* 0x000000ffff367224 */ /* 0x000fc600078e0004 */
[----:B------:R-:W4:Y:S04]  /*12a70*/  LDL.LU R4, [R1+0x6d0] ;  /* 0x0006d00001047983 */ /* 0x000f280000300800 */
[----:B------:R-:W4:Y:S01]  /*12a80*/  LDL.LU R55, [R1+0x20c] ;  /* 0x00020c0001377983 */ /* 0x000f220000300800 */
[----:B--2---:R-:W-:Y:S02]  /*12a90*/  SEL R57, R20, R16, !P5 ;  /* 0x0000001014397207 */ /* 0x004fe40006800000 */
[----:B-----5:R-:W-:Y:S02]  /*12aa0*/  SEL R56, R21, R17, !P5 ;  /* 0x0000001115387207 */ /* 0x020fe40006800000 */
[----:B------:R-:W2:Y:S04]  /*12ab0*/  LDL.LU R21, [R1+0xbc] ;  /* 0x0000bc0001157983 */ /* 0x000ea80000300800 */
[----:B------:R-:W5:Y:S04]  /*12ac0*/  LDL.LU R17, [R1+0x98] ;  /* 0x0000980001117983 */ /* 0x000f680000300800 */
[----:B------:R-:W2:Y:S04]  /*12ad0*/  LDL.LU R20, [R1+0xac] ;  /* 0x0000ac0001147983 */ /* 0x000ea80000300800 */
[----:B------:R-:W5:Y:S01]  /*12ae0*/  LDL.LU R16, [R1+0xb8] ;  /* 0x0000b80001107983 */ /* 0x000f620000300800 */
[----:B---3--:R-:W-:-:S03]  /*12af0*/  SEL R58, R9, R8, !P5 ;  /* 0x00000008093a7207 */ /* 0x008fc60006800000 */
[----:B------:R-:W3:Y:S01]  /*12b00*/  LDL.LU R8, [R1+0xa8] ;  /* 0x0000a80001087983 */ /* 0x000ee20000300800 */
[----:B------:R-:W-:Y:S02]  /*12b10*/  F2FP.F16.E4M3.UNPACK_B R2, R2.H1 ;  /* 0x00000002ff02723e */ /* 0x000fe400030006ff */
[----:B----4-:R-:W-:Y:S02]  /*12b20*/  SEL R59, R4, R5, !P5 ;  /* 0x00000005043b7207 */ /* 0x010fe40006800000 */
[----:B------:R-:W-:-:S07]  /*12b30*/  F2FP.F16.E4M3.UNPACK_B R3, R3.H1 ;  /* 0x00000003ff03723e */ /* 0x000fce00030006ff */
[----:B------:R-:W-:-:S15]  /*12b40*/  HMMA.16816.F32 R32, R56, R2, R32 ;  /* 0x000000023820723c */ /* 0x000fde0000001820 */
[----:B------:R-:W-:-:S04]  /*12b50*/  NOP ;  /* 0x0000000000007918 */ /* 0x000fc80000000000 */
[----:B------:R-:W-:Y:S04]  /*12b60*/  STL.64 [R1+0x2b8], R32 ;  /* 0x0002b82001007387 */ /* 0x000fe80000100a00 */
[----:B------:R0:W-:Y:S04]  /*12b70*/  STL.64 [R1+0x2c0], R34 ;  /* 0x0002c02201007387 */ /* 0x0001e80000100a00 */
[----:B0-----:R-:W4:Y:S04]  /*12b80*/  LDL.LU.64 R34, [R1+0x6c8] ;  /* 0x0006c80001227983 */ /* 0x001f280000300a00 */
[----:B------:R-:W4:Y:S01]  /*12b90*/  LDL.LU.64 R32, [R1+0x6c0] ;  /* 0x0006c00001207983 */ /* 0x000f220000300a00 */
[----:B--2---:R-:W-:-:S02]  /*12ba0*/  F2FP.F16.E4M3.UNPACK_B R3, R20.H1 ;  /* 0x00000014ff03723e */ /* 0x004fc400030006ff */
[----:B---3--:R-:W-:-:S07]  /*12bb0*/  F2FP.F16.E4M3.UNPACK_B R2, R8.H1 ;  /* 0x00000008ff02723e */ /* 0x008fce00030006ff */
[----:B------:R-:W-:Y:S01]  /*12bc0*/  HMMA.16816.F32 R36, R56, R2, R36 ;  /* 0x000000023824723c */ /* 0x000fe20000001824 */
[----:B-----5:R-:W-:Y:S02]  /*12bd0*/  F2FP.F16.E4M3.UNPACK_B R2, R16.H1 ;  /* 0x00000010ff02723e */ /* 0x020fe400030006ff */
[----:B------:R-:W-:-:S07]  /*12be0*/  F2FP.F16.E4M3.UNPACK_B R3, R21.H1 ;  /* 0x00000015ff03723e */ /* 0x000fce00030006ff */
[----:B------:R-:W-:Y:S09]  /*12bf0*/  HMMA.16816.F32 R12, R56, R2, R12 ;  /* 0x00000002380c723c */ /* 0x000ff2000000180c */
[----:B------:R-:W-:Y:S04]  /*12c00*/  STL.64 [R1+0x228], R36 ;  /* 0x0002282401007387 */ /* 0x000fe80000100a00 */
[----:B------:R0:W-:Y:S04]  /*12c10*/  STL.64 [R1+0x230], R38 ;  /* 0x0002302601007387 */ /* 0x0001e80000100a00 */
[----:B0-----:R-:W2:Y:S04]  /*12c20*/  LDL.LU.64 R38, [R1+0x6b8] ;  /* 0x0006b80001267983 */ /* 0x001ea80000300a00 */
[----:B------:R-:W2:Y:S01]  /*12c30*/  LDL.LU.64 R36, [R1+0x6b0] ;  /* 0x0006b00001247983 */ /* 0x000ea20000300a00 */
[----:B------:R-:W-:-:S02]  /*12c40*/  F2FP.F16.E4M3.UNPACK_B R2, R17.H1 ;  /* 0x00000011ff02723e */ /* 0x000fc400030006ff */
[----:B------:R-:W-:Y:S01]  /*12c50*/  F2FP.F16.E4M3.UNPACK_B R3, R40.H1 ;  /* 0x00000028ff03723e */ /* 0x000fe200030006ff */
[----:B------:R-:W-:Y:S04]  /*12c60*/  STL.64 [R1+0x2c8], R12 ;  /* 0x0002c80c01007387 */ /* 0x000fe80000100a00 */
[----:B------:R0:W-:Y:S02]  /*12c70*/  STL.64 [R1+0x2d0], R14 ;  /* 0x0002d00e01007387 */ /* 0x0001e40000100a00 */
[----:B------:R-:W-:Y:S02]  /*12c80*/  HMMA.16816.F32 R28, R56, R2, R28 ;  /* 0x00000002381c723c */ /* 0x000fe4000000181c */
[----:B0-----:R-:W3:Y:S04]  /*12c90*/  LDL.LU.64 R14, [R1+0x6a8] ;  /* 0x0006a800010e7983 */ /* 0x001ee80000300a00 */
[----:B------:R-:W3:-:S13]  /*12ca0*/  LDL.LU.64 R12, [R1+0x6a0] ;  /* 0x0006a000010c7983 */ /* 0x000eda0000300a00 */
[----:B------:R-:W-:Y:S04]  /*12cb0*/  STL.64 [R1+0x2e8], R28 ;  /* 0x0002e81c01007387 */ /* 0x000fe80000100a00 */
[----:B------:R0:W-:Y:S04]  /*12cc0*/  STL.64 [R1+0x2f0], R30 ;  /* 0x0002f01e01007387 */ /* 0x0001e80000100a00 */
[----:B0-----:R-:W5:Y:S04]  /*12cd0*/  LDL.LU.64 R30, [R1+0x698] ;  /* 0x00069800011e7983 */ /* 0x001f680000300a00 */
[----:B------:R-:W5:Y:S01]  /*12ce0*/  LDL.LU.64 R28, [R1+0x690] ;  /* 0x00069000011c7983 */ /* 0x000f620000300a00 */
[----:B------:R-:W-:-:S02]  /*12cf0*/  F2FP.F16.E4M3.UNPACK_B R2, R41.H1 ;  /* 0x00000029ff02723e */ /* 0x000fc400030006ff */
[----:B------:R-:W-:-:S07]  /*12d00*/  F2FP.F16.E4M3.UNPACK_B R3, R42.H1 ;  /* 0x0000002aff03723e */ /* 0x000fce00030006ff */
[----:B------:R-:W-:Y:S01]  /*12d10*/  HMMA.16816.F32 R52, R56, R2, R52 ;  /* 0x000000023834723c */ /* 0x000fe20000001834 */
[----:B------:R-:W-:Y:S02]  /*12d20*/  F2FP.F16.E4M3.UNPACK_B R2, R6.H1 ;  /* 0x00000006ff02723e */ /* 0x000fe400030006ff */
[----:B------:R-:W-:-:S07]  /*12d30*/  F2FP.F16.E4M3.UNPACK_B R3, R7.H1 ;  /* 0x00000007ff03723e */ /* 0x000fce00030006ff */
[----:B------:R-:W-:Y:S01]  /*12d40*/  HMMA.16816.F32 R4, R56, R2, R44 ;  /* 0x000000023804723c */ /* 0x000fe2000000182c */
[----:B------:R-:W-:Y:S02]  /*12d50*/  F2FP.F16.E4M3.UNPACK_B R2, R10.H1 ;  /* 0x0000000aff02723e */ /* 0x000fe400030006ff */
[----:B------:R-:W-:-:S06]  /*12d60*/  F2FP.F16.E4M3.UNPACK_B R3, R11.H1 ;  /* 0x0000000bff03723e */ /* 0x000fcc00030006ff */
[----:B------:R-:W-:Y:S04]  /*12d70*/  STL.64 [R1+0x200], R52 ;  /* 0x0002003401007387 */ /* 0x000fe80000100a00 */
[----:B------:R-:W-:Y:S06]  /*12d80*/  STL.64 [R1+0x208], R54 ;  /* 0x0002083601007387 */ /* 0x000fec0000100a00 */
[----:B------:R-:W-:Y:S04]  /*12d90*/  STL.64 [R1+0x2f8], R4 ;  /* 0x0002f80401007387 */ /* 0x000fe80000100a00 */
[----:B------:R0:W-:Y:S02]  /*12da0*/  STL.64 [R1+0x300], R6 ;  /* 0x0003000601007387 */ /* 0x0001e40000100a00 */
[----:B0-----:R-:W-:Y:S01]  /*12db0*/  HMMA.16816.F32 R4, R56, R2, R48 ;  /* 0x000000023804723c */ /* 0x001fe20000001830 */
[----:B------:R-:W-:-:S02]  /*12dc0*/  F2FP.F16.E4M3.UNPACK_B R2, R43.H1 ;  /* 0x0000002bff02723e */ /* 0x000fc400030006ff */
[----:B----4-:R-:W-:-:S15]  /*12dd0*/  F2FP.F16.E4M3.UNPACK_B R3, R32.H1 ;  /* 0x00000020ff03723e */ /* 0x010fde00030006ff */
[----:B------:R-:W-:Y:S01]  /*12de0*/  NOP ;  /* 0x0000000000007918 */ /* 0x000fe20000000000 */
[----:B------:R-:W-:Y:S04]  /*12df0*/  STL.64 [R1+0x308], R4 ;  /* 0x0003080401007387 */ /* 0x000fe80000100a00 */
[----:B------:R2:W-:Y:S02]  /*12e00*/  STL.64 [R1+0x310], R6 ;  /* 0x0003100601007387 */ /* 0x0005e40000100a00 */
[----:B--2---:R-:W-:Y:S01]  /*12e10*/  HMMA.16816.F32 R4, R56, R2, R36 ;  /* 0x000000023804723c */ /* 0x004fe20000001824 */
[----:B------:R-:W-:Y:S02]  /*12e20*/  F2FP.F16.E4M3.UNPACK_B R2, R33.H1 ;  /* 0x00000021ff02723e */ /* 0x000fe400030006ff */
[----:B------:R-:W-:-:S15]  /*12e30*/  F2FP.F16.E4M3.UNPACK_B R3, R34.H1 ;  /* 0x00000022ff03723e */ /* 0x000fde00030006ff */
[----:B------:R-:W-:Y:S01]  /*12e40*/  NOP ;  /* 0x0000000000007918 */ /* 0x000fe20000000000 */
[----:B------:R-:W-:Y:S04]  /*12e50*/  STL.64 [R1+0x318], R4 ;  /* 0x0003180401007387 */ /* 0x000fe80000100a00 */
[----:B------:R3:W-:Y:S02]  /*12e60*/  STL.64 [R1+0x320], R6 ;  /* 0x0003200601007387 */ /* 0x0007e40000100a00 */
[----:B---3--:R-:W-:Y:S01]  /*12e70*/  HMMA.16816.F32 R4, R56, R2, R12 ;  /* 0x000000023804723c */ /* 0x008fe2000000180c */
[----:B------:R-:W-:Y:S02]  /*12e80*/  F2FP.F16.E4M3.UNPACK_B R2, R35.H1 ;  /* 0x00000023ff02723e */ /* 0x000fe400030006ff */
[----:B------:R-:W-:-:S15]  /*12e90*/  F2FP.F16.E4M3.UNPACK_B R3, R25.H1 ;  /* 0x00000019ff03723e */ /* 0x000fde00030006ff */
[----:B------:R-:W-:Y:S01]  /*12ea0*/  NOP ;  /* 0x0000000000007918 */ /* 0x000fe20000000000 */
[----:B------:R-:W-:Y:S04]  /*12eb0*/  STL.64 [R1+0x1c0], R4 ;  /* 0x0001c00401007387 */ /* 0x000fe80000100a00 */
[----:B------:R5:W-:Y:S02]  /*12ec0*/  STL.64 [R1+0x1c8], R6 ;  /* 0x0001c80601007387 */ /* 0x000be40000100a00 */
[----:B-----5:R-:W-:-:S15]  /*12ed0*/  HMMA.16816.F32 R4, R56, R2, R28 ;  /* 0x000000023804723c */ /* 0x020fde000000181c */
[----:B------:R-:W-:-:S04]  /*12ee0*/  NOP ;  /* 0x0000000000007918 */ /* 0x000fc80000000000 */
[----:B------:R0:W-:Y:S04]  /*12ef0*/  STL.64 [R1+0x328], R4 ;  /* 0x0003280401007387 */ /* 0x0001e80000100a00 */
[----:B------:R1:W-:Y:S04]  /*12f00*/  STL.64 [R1+0x330], R6 ;  /* 0x0003300601007387 */ /* 0x0003e80000100a00 */
[----:B------:R-:W2:Y:S04]  /*12f10*/  LDL.LU R36, [R1+0x130] ;  /* 0x0001300001247983 */ /* 0x000ea80000300800 */
[----:B------:R-:W2:Y:S04]  /*12f20*/  LDL.LU R37, [R1+0x134] ;  /* 0x0001340001257983 */ /* 0x000ea80000300800 */
[----:B------:R-:W2:Y:S04]  /*12f30*/  LDL.LU R38, [R1+0x138] ;  /* 0x0001380001267983 */ /* 0x000ea80000300800 */
[----:B------:R-:W2:Y:S04]  /*12f40*/  LDL.LU R39, [R1+0x13c] ;  /* 0x00013c0001277983 */ /* 0x000ea80000300800 */
[----:B------:R-:W3:Y:S04]  /*12f50*/  LDL.LU R12, [R1+0x170] ;  /* 0x00017000010c7983 */ /* 0x000ee80000300800 */
[----:B------:R-:W3:Y:S04]  /*12f60*/  LDL.LU R13, [R1+0x174] ;  /* 0x00017400010d7983 */ /* 0x000ee80000300800 */
[----:B------:R-:W3:Y:S04]  /*12f70*/  LDL.LU R14, [R1+0x178] ;  /* 0x00017800010e7983 */ /* 0x000ee80000300800 */
[----:B------:R-:W3:Y:S04]  /*12f80*/  LDL.LU R15, [R1+0x17c] ;  /* 0x00017c00010f7983 */ /* 0x000ee80000300800 */
[----:B------:R-:W4:Y:S04]  /*12f90*/  LDL.LU R48, [R1+0x180] ;  /* 0x0001800001307983 */ /* 0x000f280000300800 */
[----:B------:R-:W4:Y:S04]  /*12fa0*/  LDL.LU R49, [R1+0x184] ;  /* 0x0001840001317983 */ /* 0x000f280000300800 */
[----:B------:R-:W4:Y:S04]  /*12fb0*/  LDL.LU R50, [R1+0x188] ;  /* 0x0001880001327983 */ /* 0x000f280000300800 */
[----:B------:R-:W4:Y:S04]  /*12fc0*/  LDL.LU R51, [R1+0x18c] ;  /* 0x00018c0001337983 */ /* 0x000f280000300800 */
[----:B------:R-:W5:Y:S04]  /*12fd0*/  LDL.LU R52, [R1+0x1a0] ;  /* 0x0001a00001347983 */ /* 0x000f680000300800 */
[----:B------:R-:W5:Y:S04]  /*12fe0*/  LDL.LU R53, [R1+0x1a4] ;  /* 0x0001a40001357983 */ /* 0x000f680000300800 */
[----:B------:R-:W5:Y:S04]  /*12ff0*/  LDL.LU R54, [R1+0x1a8] ;  /* 0x0001a80001367983 */ /* 0x000f680000300800 */
[----:B------:R-:W5:Y:S04]  /*13000*/  LDL.LU R55, [R1+0x1ac] ;  /* 0x0001ac0001377983 */ /* 0x000f680000300800 */
[----:B------:R-:W2:Y:S04]  /*13010*/  LDL.LU R44, [R1+0x190] ;  /* 0x00019000012c7983 */ /* 0x000ea80000300800 */
[----:B------:R-:W2:Y:S01]  /*13020*/  LDL.LU R45, [R1+0x194] ;  /* 0x00019400012d7983 */ /* 0x000ea20000300800 */
[----:B------:R-:W-:-:S03]  /*13030*/  F2FP.F16.E4M3.UNPACK_B R2, R26.H1 ;  /* 0x0000001aff02723e */ /* 0x000fc600030006ff */
[----:B------:R-:W2:Y:S01]  /*13040*/  LDL.LU R46, [R1+0x198] ;  /* 0x00019800012e7983 */ /* 0x000ea20000300800 */
[----:B------:R-:W-:-:S03]  /*13050*/  F2FP.F16.E4M3.UNPACK_B R3, R27.H1 ;  /* 0x0000001bff03723e */ /* 0x000fc600030006ff */
[----:B------:R-:W2:Y:S04]  /*13060*/  LDL.LU R47, [R1+0x19c] ;  /* 0x00019c00012f7983 */ /* 0x000ea80000300800 */
        /* <DEDUP_REMOVED lines=11> */
[----:B0-----:R-:W2:Y:S04]  /*13120*/  LDL.LU R4, [R1+0x150] ;  /* 0x0001500001047983 */ /* 0x001ea80000300800 */
[----:B------:R-:W2:Y:S04]  /*13130*/  LDL.LU R5, [R1+0x154] ;  /* 0x0001540001057983 */ /* 0x000ea80000300800 */
[----:B-1----:R-:W2:Y:S04]  /*13140*/  LDL.LU R6, [R1+0x158] ;  /* 0x0001580001067983 */ /* 0x002ea80000300800 */
        /* <DEDUP_REMOVED lines=12> */
[----:B------:R-:W2:Y:S01]  /*13210*/  LDL.LU R35, [R1+0x12c] ;  /* 0x00012c0001237983 */ /* 0x000ea20000300800 */
[----:B-----5:R-:W-:-:S15]  /*13220*/  HMMA.16816.F32 R52, R56, R2, R52 ;  /* 0x000000023834723c */ /* 0x020fde0000001834 */
[----:B------:R-:W-:-:S04]  /*13230*/  NOP ;  /* 0x0000000000007918 */ /* 0x000fc80000000000 */
[----:B------:R-:W-:Y:S04]  /*13240*/  STL.64 [R1+0x1a0], R52 ;  /* 0x0001a03401007387 */ /* 0x000fe80000100a00 */
[----:B------:R0:W-:Y:S04]  /*13250*/  STL.64 [R1+0x1a8], R54 ;  /* 0x0001a83601007387 */ /* 0x0001e80000100a00 */
[----:B0-----:R-:W5:Y:S04]  /*13260*/  LDL.LU.64 R54, [R1+0x688] ;  /* 0x0006880001367983 */ /* 0x001f680000300a00 */
[----:B------:R-:W5:Y:S04]  /*13270*/  LDL.LU.64 R52, [R1+0x680] ;  /* 0x0006800001347983 */ /* 0x000f680000300a00 */
[----:B------:R-:W2:Y:S04]  /*13280*/  LDL.LU R2, [R1+0x288] ;  /* 0x0002880001027983 */ /* 0x000ea80000300800 */
[----:B------:R-:W3:Y:S01]  /*13290*/  LDL.LU R3, [R1+0x28c] ;  /* 0x00028c0001037983 */ /* 0x000ee20000300800 */
[----:B--2---:R-:W-:-:S02]  /*132a0*/  F2FP.F16.E4M3.UNPACK_B R2, R2.H1 ;  /* 0x00000002ff02723e */ /* 0x004fc400030006ff */
[----:B---3--:R-:W-:-:S07]  /*132b0*/  F2FP.F16.E4M3.UNPACK_B R3, R3.H1 ;  /* 0x00000003ff03723e */ /* 0x008fce00030006ff */
[----:B------:R-:W-:-:S15]  /*132c0*/  HMMA.16816.F32 R44, R56, R2, R44 ;  /* 0x00000002382c723c */ /* 0x000fde000000182c */
[----:B------:R-:W-:-:S04]  /*132d0*/  NOP ;  /* 0x0000000000007918 */ /* 0x000fc80000000000 */
[----:B------:R-:W-:Y:S04]  /*132e0*/  STL.64 [R1+0x190], R44 ;  /* 0x0001902c01007387 */ /* 0x000fe80000100a00 */
[----:B------:R0:W-:Y:S04]  /*132f0*/  STL.64 [R1+0x198], R46 ;  /* 0x0001982e01007387 */ /* 0x0001e80000100a00 */
[----:B0-----:R-:W2:Y:S04]  /*13300*/  LDL.LU.64 R46, [R1+0x678] ;  /* 0x00067800012e7983 */ /* 0x001ea80000300a00 */
[----:B------:R-:W3:Y:S04]  /*13310*/  LDL.LU.64 R44, [R1+0x670] ;  /* 0x00067000012c7983 */ /* 0x000ee80000300a00 */
[----:B------:R-:W2:Y:S02]  /*13320*/  LDL.LU R3, [R1+0x290] ;  /* 0x0002900001037983 */ /* 0x000ea40000300800 */
[----:B--2---:R-:W-:-:S02]  /*13330*/  F2FP.F16.E4M3.UNPACK_B R2, R3.H1 ;  /* 0x00000003ff02723e */ /* 0x004fc400030006ff */
[----:B------:R-:W-:-:S07]  /*13340*/  F2FP.F16.E4M3.UNPACK_B R3, R20.H1 ;  /* 0x00000014ff03723e */ /* 0x000fce00030006ff */
[----:B----4-:R-:W-:Y:S01]  /*13350*/  HMMA.16816.F32 R48, R56, R2, R48 ;  /* 0x000000023830723c */ /* 0x010fe20000001830 */
[----:B------:R-:W-:Y:S02]  /*13360*/  F2FP.F16.E4M3.UNPACK_B R2, R16.H1 ;  /* 0x00000010ff02723e */ /* 0x000fe400030006ff */
[----:B------:R-:W-:-:S07]  /*13370*/  F2FP.F16.E4M3.UNPACK_B R3, R21.H1 ;  /* 0x00000015ff03723e */ /* 0x000fce00030006ff */
[----:B------:R-:W-:Y:S09]  /*13380*/  HMMA.16816.F32 R12, R56, R2, R12 ;  /* 0x00000002380c723c */ /* 0x000ff2000000180c */
[----:B------:R-:W-:Y:S04]  /*13390*/  STL.64 [R1+0x180], R48 ;  /* 0x0001803001007387 */ /* 0x000fe80000100a00 */
[----:B------:R0:W-:Y:S04]  /*133a0*/  STL.64 [R1+0x188], R50 ;  /* 0x0001883201007387 */ /* 0x0001e80000100a00 */
[----:B0-----:R-:W2:Y:S04]  /*133b0*/  LDL.LU.64 R50, [R1+0x668] ;  /* 0x0006680001327983 */ /* 0x001ea80000300a00 */
[----:B------:R-:W2:Y:S04]  /*133c0*/  LDL.LU.64 R48, [R1+0x660] ;  /* 0x0006600001307983 */ /* 0x000ea80000300a00 */
[----:B------:R-:W-:Y:S04]  /*133d0*/  STL.64 [R1+0x170], R12 ;  /* 0x0001700c01007387 */ /* 0x000fe80000100a00 */
[----:B------:R0:W-:Y:S04]  /*133e0*/  STL.64 [R1+0x178], R14 ;  /* 0x0001780e01007387 */ /* 0x0001e80000100a00 */
[----:B0-----:R-:W4:Y:S01]  /*133f0*/  LDL.LU.64 R14, [R1+0x658] ;  /* 0x00065800010e7983 */ /* 0x001f220000300a00 */
[----:B------:R-:W-:-:S02]  /*13400*/  F2FP.F16.E4M3.UNPACK_B R2, R28.H1 ;  /* 0x0000001cff02723e */ /* 0x000fc400030006ff */
[----:B------:R-:W-:Y:S01]  /*13410*/  F2FP.F16.E4M3.UNPACK_B R3, R29.H1 ;  /* 0x0000001dff03723e */ /* 0x000fe200030006ff */
[----:B------:R-:W2:Y:S06]  /*13420*/  LDL.LU.64 R12, [R1+0x650] ;  /* 0x00065000010c7983 */ /* 0x000eac0000300a00 */
[----:B------:R-:W-:-:S15]  /*13430*/  HMMA.16816.F32 R8, R56, R2, R8 ;  /* 0x000000023808723c */ /* 0x000fde0000001808 */
[----:B------:R-:W-:-:S04]  /*13440*/  NOP ;  /* 0x0000000000007918 */ /* 0x000fc80000000000 */
[----:B------:R-:W-:Y:S04]  /*13450*/  STL.64 [R1+0x160], R8 ;  /* 0x0001600801007387 */ /* 0x000fe80000100a00 */
[----:B------:R-:W-:Y:S04]  /*13460*/  STL.64 [R1+0x168], R10 ;  /* 0x0001680a01007387 */ /* 0x000fe80000100a00 */
[----:B------:R-:W2:Y:S04]  /*13470*/  LDL.LU R20, [R1+0x258] ;  /* 0x0002580001147983 */ /* 0x000ea80000300800 */
[----:B------:R-:W2:Y:S01]  /*13480*/  LDL.LU R16, [R1+0x25c] ;  /* 0x00025c0001107983 */ /* 0x000ea20000300800 */
[----:B----4-:R-:W-:-:S03]  /*13490*/  IMAD.MOV.U32 R28, RZ, RZ, R15 ;  /* 0x000000ffff1c7224 */ /* 0x010fc600078e000f */
[----:B------:R-:W4:Y:S01]  /*134a0*/  LDL.LU R15, [R1+0x648] ;  /* 0x00064800010f7983 */ /* 0x000f220000300800 */
[----:B------:R-:W-:-:S03]  /*134b0*/  IMAD.MOV.U32 R29, RZ, RZ, R14 ;  /* 0x000000ffff1d7224 */ /* 0x000fc600078e000e */
[----:B------:R-:W2:Y:S01]  /*134c0*/  LDL.LU R14, [R1+0x644] ;  /* 0x00064400010e7983 */ /* 0x000ea20000300800 */
[----:B------:R-:W-:Y:S02]  /*134d0*/  F2FP.F16.E4M3.UNPACK_B R2, R30.H1 ;  /* 0x0000001eff02723e */ /* 0x000fe400030006ff */
[----:B------:R-:W-:Y:S01]  /*134e0*/  F2FP.F16.E4M3.UNPACK_B R3, R31.H1 ;  /* 0x0000001fff03723e */ /* 0x000fe200030006ff */
[----:B------:R-:W3:Y:S04]  /*134f0*/  LDL.LU R30, [R1+0x118] ;  /* 0x00011800011e7983 */ /* 0x000ee80000300800 */
[----:B------:R-:W3:Y:S02]  /*13500*/  LDL.LU R31, [R1+0x11c] ;  /* 0x00011c00011f7983 */ /* 0x000ee40000300800 */
[----:B------:R-:W-:Y:S01]  /*13510*/  HMMA.16816.F32 R4, R56, R2, R4 ;  /* 0x000000023804723c */ /* 0x000fe20000001804 */
[----:B------:R-:W-:-:S02]  /*13520*/  F2FP.F16.E4M3.UNPACK_B R2, R17.H1 ;  /* 0x00000011ff02723e */ /* 0x000fc400030006ff */
[----:B------:R-:W-:-:S15]  /*13530*/  F2FP.F16.E4M3.UNPACK_B R3, R25.H1 ;  /* 0x00000019ff03723e */ /* 0x000fde00030006ff */
[----:B------:R-:W-:Y:S01]  /*13540*/  NOP ;  /* 0x0000000000007918 */ /* 0x000fe20000000000 */
[----:B------:R-:W-:Y:S04]  /*13550*/  STL.64 [R1+0x150], R4 ;  /* 0x0001500401007387 */ /* 0x000fe80000100a00 */
[----:B------:R0:W-:Y:S02]  /*13560*/  STL.64 [R1+0x158], R6 ;  /* 0x0001580601007387 */ /* 0x0001e40000100a00 */
[----:B0-----:R-:W-:-:S15]  /*13570*/  HMMA.16816.F32 R4, R56, R2, R40 ;  /* 0x000000023804723c */ /* 0x001fde0000001828 */
[----:B------:R-:W-:-:S04]  /*13580*/  NOP ;  /* 0x0000000000007918 */ /* 0x000fc80000000000 */
[----:B------:R-:W-:Y:S04]  /*13590*/  STL.64 [R1+0x140], R4 ;  /* 0x0001400401007387 */ /* 0x000fe80000100a00 */
[----:B------:R0:W-:Y:S01]  /*135a0*/  STL.64 [R1+0x148], R6 ;  /* 0x0001480601007387 */ /* 0x0001e20000100a00 */
[----:B----4-:R-:W-:Y:S02]  /*135b0*/  F2FP.F16.E4M3.UNPACK_B R3, R15.H1 ;  /* 0x0000000fff03723e */ /* 0x010fe400030006ff */
[----:B--2---:R-:W-:-:S07]  /*135c0*/  F2FP.F16.E4M3.UNPACK_B R2, R14.H1 ;  /* 0x0000000eff02723e */ /* 0x004fce00030006ff */
[----:B0-----:R-:W-:Y:S01]  /*135d0*/  HMMA.16816.F32 R4, R56, R2, R36 ;  /* 0x000000023804723c */ /* 0x001fe20000001824 */
[----:B------:R-:W-:Y:S02]  /*135e0*/  F2FP.F16.E4M3.UNPACK_B R2, R26.H1 ;  /* 0x0000001aff02723e */ /* 0x000fe400030006ff */
[----:B------:R-:W-:-:S15]  /*135f0*/  F2FP.F16.E4M3.UNPACK_B R3, R27.H1 ;  /* 0x0000001bff03723e */ /* 0x000fde00030006ff */
[----:B------:R-:W-:Y:S01]  /*13600*/  NOP ;  /* 0x0000000000007918 */ /* 0x000fe20000000000 */
[----:B------:R-:W-:Y:S04]  /*13610*/  STL.64 [R1+0x130], R4 ;  /* 0x0001300401007387 */ /* 0x000fe80000100a00 */
[----:B------:R0:W-:Y:S04]  /*13620*/  STL.64 [R1+0x138], R6 ;  /* 0x0001380601007387 */ /* 0x0001e80000100a00 */
[----:B------:R-:W2:Y:S01]  /*13630*/  LDL.LU R40, [R1+0x100] ;  /* 0x0001000001287983 */ /* 0x000ea20000300800 */
[----:B0-----:R-:W-:-:S15]  /*13640*/  HMMA.16816.F32 R4, R56, R2, R32 ;  /* 0x000000023804723c */ /* 0x001fde0000001820 */
[----:B------:R-:W-:-:S04]  /*13650*/  NOP ;  /* 0x0000000000007918 */ /* 0x000fc80000000000 */
[----:B------:R-:W-:Y:S04]  /*13660*/  STL.64 [R1+0x120], R4 ;  /* 0x0001200401007387 */ /* 0x000fe80000100a00 */
[----:B------:R3:W-:Y:S04]  /*13670*/  STL.64 [R1+0x128], R6 ;  /* 0x0001280601007387 */ /* 0x0007e80000100a00 */
[----:B------:R-:W2:Y:S04]  /*13680*/  LDL.LU R41, [R1+0x104] ;  /* 0x0001040001297983 */ /* 0x000ea80000300800 */
[----:B------:R-:W2:Y:S04]  /*13690*/  LDL.LU R42, [R1+0x108] ;  /* 0x00010800012a7983 */ /* 0x000ea80000300800 */
[----:B------:R-:W2:Y:S04]  /*136a0*/  LDL.LU R43, [R1+0x10c] ;  /* 0x00010c00012b7983 */ /* 0x000ea80000300800 */
[----:B------:R-:W4:Y:S04]  /*136b0*/  LDL.LU R21, [R1+0x250] ;  /* 0x0002500001157983 */ /* 0x000f280000300800 */
[----:B------:R-:W2:Y:S01]  /*136c0*/  LDL.LU R17, [R1+0x254] ;  /* 0x0002540001117983 */ /* 0x000ea20000300800 */
[----:B------:R-:W-:-:S02]  /*136d0*/  F2FP.F16.E4M3.UNPACK_B R2, R20.H1 ;  /* 0x00000014ff02723e */ /* 0x000fc400030006ff */
[----:B------:R-:W-:Y:S01]  /*136e0*/  F2FP.F16.E4M3.UNPACK_B R3, R16.H1 ;  /* 0x00000010ff03723e */ /* 0x000fe200030006ff */
[----:B------:R-:W5:Y:S04]  /*136f0*/  LDL.LU R36, [R1+0xf0] ;  /* 0x0000f00001247983 */ /* 0x000f680000300800 */
[----:B------:R-:W5:Y:S02]  /*13700*/  LDL.LU R37, [R1+0xf4] ;  /* 0x0000f40001257983 */ /* 0x000f640000300800 */
[----:B---3--:R-:W-:Y:S02]  /*13710*/  HMMA.16816.F32 R4, R56, R2, R28 ;  /* 0x000000023804723c */ /* 0x008fe4000000181c */
[----:B------:R-:W5:Y:S04]  /*13720*/  LDL.LU R38, [R1+0xf8] ;  /* 0x0000f80001267983 */ /* 0x000f680000300800 */
[----:B------:R-:W5:Y:S04]  /*13730*/  LDL.LU R39, [R1+0xfc] ;  /* 0x0000fc0001277983 */ /* 0x000f680000300800 */
[----:B------:R-:W3:Y:S04]  /*13740*/  LDL.LU R32, [R1+0xe0] ;  /* 0x0000e00001207983 */ /* 0x000ee80000300800 */
[----:B------:R-:W3:Y:S04]  /*13750*/  LDL.LU R33, [R1+0xe4] ;  /* 0x0000e40001217983 */ /* 0x000ee80000300800 */
[----:B------:R-:W3:Y:S04]  /*13760*/  LDL.LU R34, [R1+0xe8] ;  /* 0x0000e80001227983 */ /* 0x000ee80000300800 */
[----:B------:R-:W3:Y:S04]  /*13770*/  LDL.LU R35, [R1+0xec] ;  /* 0x0000ec0001237983 */ /* 0x000ee80000300800 */
[----:B------:R-:W3:Y:S04]  /*13780*/  LDL.LU R25, [R1+0xd4] ;  /* 0x0000d40001197983 */ /* 0x000ee80000300800 */
[----:B------:R-:W3:Y:S04]  /*13790*/  LDL.LU R26, [R1+0xd8] ;  /* 0x0000d800011a7983 */ /* 0x000ee80000300800 */
[----:B------:R-:W3:Y:S04]  /*137a0*/  LDL.LU R27, [R1+0xdc] ;  /* 0x0000dc00011b7983 */ /* 0x000ee80000300800 */
[----:B------:R-:W3:Y:S04]  /*137b0*/  LDL.LU R28, [R1+0xc0] ;  /* 0x0000c000011c7983 */ /* 0x000ee80000300800 */
[----:B------:R0:W-:Y:S04]  /*137c0*/  STL.64 [R1+0x110], R4 ;  /* 0x0001100401007387 */ /* 0x0001e80000100a00 */
[----:B------:R1:W-:Y:S04]  /*137d0*/  STL.64 [R1+0x118], R6 ;  /* 0x0001180601007387 */ /* 0x0003e80000100a00 */
[----:B------:R-:W3:Y:S04]  /*137e0*/  LDL.LU R29, [R1+0xc4] ;  /* 0x0000c400011d7983 */ /* 0x000ee80000300800 */
[----:B------:R-:W3:Y:S01]  /*137f0*/  LDL.LU R30, [R1+0xc8] ;  /* 0x0000c800011e7983 */ /* 0x000ee20000300800 */
[----:B0-----:R-:W-:-:S03]  /*13800*/  IMAD.MOV.U32 R5, RZ, RZ, R0 ;  /* 0x000000ffff057224 */ /* 0x001fc600078e0000 */
[----:B------:R-:W3:Y:S01]  /*13810*/  LDL.LU R31, [R1+0xcc] ;  /* 0x0000cc00011f7983 */ /* 0x000ee20000300800 */
[----:B-1----:R-:W-:-:S03]  /*13820*/  IMAD.MOV.U32 R6, RZ, RZ, R23 ;  /* 0x000000ffff067224 */ /* 0x002fc600078e0017 */
[----:B------:R-:W3:Y:S01]  /*13830*/  LDL.LU R4, [R1+0x20] ;  /* 0x0000200001047983 */ /* 0x000ee20000300800 */
[----:B------:R-:W-:-:S03]  /*13840*/  IMAD.MOV.U32 R7, RZ, RZ, R22 ;  /* 0x000000ffff077224 */ /* 0x000fc600078e0016 */
        /* <DEDUP_REMOVED lines=10> */
[----:B------:R-:W3:Y:S04]  /*138f0*/  LDL.LU R44, [R1+0x62c] ;  /* 0x00062c00012c7983 */ /* 0x000ee80000300800 */
[----:B------:R-:W3:Y:S04]  /*13900*/  LDL.LU R60, [R1+0x628] ;  /* 0x00062800013c7983 */ /* 0x000ee80000300800 */
[----:B------:R-:W5:Y:S01]  /*13910*/  LDL.LU R61, [R1+0x624] ;  /* 0x00062400013d7983 */ /* 0x000f620000300800 */
[----:B------:R-:W-:-:S03]  /*13920*/  IMAD.MOV.U32 R11, RZ, RZ, R45 ;  /* 0x000000ffff0b7224 */ /* 0x000fc600078e002d */
[----:B------:R-:W5:Y:S01]  /*13930*/  LDL.LU R45, [R1+0x620] ;  /* 0x00062000012d7983 */ /* 0x000f620000300800 */
[----:B----4-:R-:W-:Y:S02]  /*13940*/  F2FP.F16.E4M3.UNPACK_B R2, R21.H1 ;  /* 0x00000015ff02723e */ /* 0x010fe400030006ff */
[----:B--2---:R-:W-:-:S07]  /*13950*/  F2FP.F16.E4M3.UNPACK_B R3, R17.H1 ;  /* 0x00000011ff03723e */ /* 0x004fce00030006ff */
[----:B------:R-:W-:-:S15]  /*13960*/  HMMA.16816.F32 R40, R56, R2, R40 ;  /* 0x000000023828723c */ /* 0x000fde0000001828 */
[----:B------:R-:W-:-:S04]  /*13970*/  NOP ;  /* 0x0000000000007918 */ /* 0x000fc80000000000 */
[----:B------:R-:W-:Y:S04]  /*13980*/  STL.64 [R1+0x100], R40 ;  /* 0x0001002801007387 */ /* 0x000fe80000100a00 */
[----:B------:R0:W-:Y:S04]  /*13990*/  STL.64 [R1+0x108], R42 ;  /* 0x0001082a01007387 */ /* 0x0001e80000100a00 */
[----:B0-----:R-:W2:Y:S04]  /*139a0*/  LDL.LU.64 R42, [R1+0x618] ;  /* 0x00061800012a7983 */ /* 0x001ea80000300a00 */
[----:B------:R-:W4:Y:S01]  /*139b0*/  LDL.LU.64 R40, [R1+0x610] ;  /* 0x0006100001287983 */ /* 0x000f220000300a00 */
[----:B---3--:R-:W-:-:S03]  /*139c0*/  F2FP.F16.E4M3.UNPACK_B R2, R60.H1 ;  /* 0x0000003cff02723e */ /* 0x008fc600030006ff */
[----:B------:R-:W3:Y:S01]  /*139d0*/  LDL.LU R60, [R1+0x60c] ;  /* 0x00060c00013c7983 */ /* 0x000ee20000300800 */
[----:B-----5:R-:W-:-:S03]  /*139e0*/  F2FP.F16.E4M3.UNPACK_B R3, R61.H1 ;  /* 0x0000003dff03723e */ /* 0x020fc600030006ff */
[----:B------:R-:W5:Y:S04]  /*139f0*/  LDL.LU R61, [R1+0x608] ;  /* 0x00060800013d7983 */ /* 0x000f680000300800 */
[----:B------:R-:W-:Y:S01]  /*13a00*/  HMMA.16816.F32 R36, R56, R2, R36 ;  /* 0x000000023824723c */ /* 0x000fe20000001824 */
        /* <DEDUP_REMOVED lines=9> */
[----:B0-----:R-:W3:Y:S04]  /*13aa0*/  LDL.LU.64 R34, [R1+0x5f0] ;  /* 0x0005f00001227983 */ /* 0x001ee80000300a00 */
[----:B------:R-:W3:Y:S01]  /*13ab0*/  LDL.LU.64 R32, [R1+0x5e8] ;  /* 0x0005e80001207983 */ /* 0x000ee20000300a00 */
[----:B----4-:R-:W-:-:S02]  /*13ac0*/  F2FP.F16.E4M3.UNPACK_B R2, R41.H1 ;  /* 0x00000029ff02723e */ /* 0x010fc400030006ff */
[----:B------:R-:W-:-:S07]  /*13ad0*/  F2FP.F16.E4M3.UNPACK_B R3, R40.H1 ;  /* 0x00000028ff03723e */ /* 0x000fce00030006ff */
[----:B------:R-:W-:Y:S01]  /*13ae0*/  HMMA.16816.F32 R24, R56, R2, R24 ;  /* 0x000000023818723c */ /* 0x000fe20000001818 */
[----:B------:R-:W-:Y:S02]  /*13af0*/  F2FP.F16.E4M3.UNPACK_B R2, R18.H1 ;  /* 0x00000012ff02723e */ /* 0x000fe400030006ff */
[----:B------:R-:W-:-:S07]  /*13b00*/  F2FP.F16.E4M3.UNPACK_B R3, R19.H1 ;  /* 0x00000013ff03723e */ /* 0x000fce00030006ff */
[----:B------:R-:W-:Y:S09]  /*13b10*/  HMMA.16816.F32 R28, R56, R2, R28 ;  /* 0x00000002381c723c */ /* 0x000ff2000000181c */
[----:B------:R-:W-:Y:S04]  /*13b20*/  STL.64 [R1+0xd0], R24 ;  /* 0x0000d01801007387 */ /* 0x000fe80000100a00 */
[----:B------:R0:W-:Y:S04]  /*13b30*/  STL.64 [R1+0xd8], R26 ;  /* 0x0000d81a01007387 */ /* 0x0001e80000100a00 */
[----:B0-----:R-:W4:Y:S04]  /*13b40*/  LDL.LU.64 R26, [R1+0x5e0] ;  /* 0x0005e000011a7983 */ /* 0x001f280000300a00 */
[----:B------:R-:W4:Y:S04]  /*13b50*/  LDL.LU R25, [R1+0x5d8] ;  /* 0x0005d80001197983 */ /* 0x000f280000300800 */
[----:B------:R-:W5:Y:S04]  /*13b60*/  LDL.LU R24, [R1+0x2d8] ;  /* 0x0002d80001187983 */ /* 0x000f680000300800 */
[----:B------:R-:W-:Y:S04]  /*13b70*/  STL.64 [R1+0xc0], R28 ;  /* 0x0000c01c01007387 */ /* 0x000fe80000100a00 */
[----:B------:R0:W-:Y:S04]  /*13b80*/  STL.64 [R1+0xc8], R30 ;  /* 0x0000c81e01007387 */ /* 0x0001e80000100a00 */
[----:B0-----:R-:W5:Y:S04]  /*13b90*/  LDL.LU.64 R30, [R1+0x5d0] ;  /* 0x0005d000011e7983 */ /* 0x001f680000300a00 */
[----:B------:R-:W5:Y:S01]  /*13ba0*/  LDL.LU.64 R28, [R1+0x5c8] ;  /* 0x0005c800011c7983 */ /* 0x000f620000300a00 */
[----:B------:R-:W-:-:S02]  /*13bb0*/  F2FP.F16.E4M3.UNPACK_B R2, R22.H1 ;  /* 0x00000016ff02723e */ /* 0x000fc400030006ff */
[----:B------:R-:W-:Y:S01]  /*13bc0*/  F2FP.F16.E4M3.UNPACK_B R3, R23.H1 ;  /* 0x00000017ff03723e */ /* 0x000fe200030006ff */
[----:B------:R-:W-:Y:S02]  /*13bd0*/  IMAD.MOV.U32 R23, RZ, RZ, R0 ;  /* 0x000000ffff177224 */ /* 0x000fe400078e0000 */
[----:B--2---:R-:W-:Y:S02]  /*13be0*/  IMAD.MOV.U32 R16, RZ, RZ, R37 ;  /* 0x000000ffff107224 */ /* 0x004fe400078e0025 */
[----:B------:R-:W-:Y:S02]  /*13bf0*/  IMAD.MOV.U32 R17, RZ, RZ, R36 ;  /* 0x000000ffff117224 */ /* 0x000fe400078e0024 */
[----:B---3--:R-:W-:Y:S02]  /*13c00*/  IMAD.MOV.U32 R18, RZ, RZ, R33 ;  /* 0x000000ffff127224 */ /* 0x008fe400078e0021 */
[----:B------:R-:W-:Y:S02]  /*13c10*/  IMAD.MOV.U32 R19, RZ, RZ, R32 ;  /* 0x000000ffff137224 */ /* 0x000fe400078e0020 */
[----:B----4-:R-:W-:-:S02]  /*13c20*/  IMAD.MOV.U32 R22, RZ, RZ, R25 ;  /* 0x000000ffff167224 */ /* 0x010fc400078e0019 */
[----:B-----5:R-:W-:Y:S02]  /*13c30*/  IMAD.MOV.U32 R20, RZ, RZ, R29 ;  /* 0x000000ffff147224 */ /* 0x020fe400078e001d */
[----:B------:R-:W-:-:S07]  /*13c40*/  IMAD.MOV.U32 R21, RZ, RZ, R28 ;  /* 0x000000ffff157224 */ /* 0x000fce00078e001c */
        /* <DEDUP_REMOVED lines=10> */
[----:B0-----:R-:W-:Y:S02]  /*13cf0*/  HMMA.16816.F32 R16, R56, R2, R4 ;  /* 0x000000023810723c */ /* 0x001fe40000001804 */
[----:B------:R-:W2:Y:S01]  /*13d00*/  LDL R6, [R1+0x2e4] ;  /* 0x0002e40001067983 */ /* 0x000ea20000100800 */
[----:B------:R-:W-:-:S02]  /*13d10*/  F2FP.F16.E4M3.UNPACK_B R2, R34.H1 ;  /* 0x00000022ff02723e */ /* 0x000fc400030006ff */
[----:B------:R-:W-:-:S07]  /*13d20*/  F2FP.F16.E4M3.UNPACK_B R3, R35.H1 ;  /* 0x00000023ff03723e */ /* 0x000fce00030006ff */
[----:B------:R-:W-:Y:S01]  /*13d30*/  HMMA.16816.F32 R12, R56, R2, R12 ;  /* 0x00000002380c723c */ /* 0x000fe2000000180c */
[----:B------:R-:W-:Y:S02]  /*13d40*/  F2FP.F16.E4M3.UNPACK_B R2, R38.H1 ;  /* 0x00000026ff02723e */ /* 0x000fe400030006ff */
[----:B------:R-:W-:-:S07]  /*13d50*/  F2FP.F16.E4M3.UNPACK_B R3, R39.H1 ;  /* 0x00000027ff03723e */ /* 0x000fce00030006ff */
[----:B------:R-:W-:Y:S01]  /*13d60*/  HMMA.16816.F32 R8, R56, R2, R8 ;  /* 0x000000023808723c */ /* 0x000fe20000001808 */
[----:B------:R-:W-:Y:S01]  /*13d70*/  F2FP.F16.E4M3.UNPACK_B R2, R42.H1 ;  /* 0x0000002aff02723e */ /* 0x000fe200030006ff */
[----:B------:R-:W-:Y:S01]  /*13d80*/  STL.64 [R1+0x390], R16 ;  /* 0x0003901001007387 */ /* 0x000fe20000100a00 */
[----:B------:R-:W-:-:S03]  /*13d90*/  F2FP.F16.E4M3.UNPACK_B R3, R43.H1 ;  /* 0x0000002bff03723e */ /* 0x000fc600030006ff */
[----:B------:R-:W-:Y:S04]  /*13da0*/  STL.64 [R1+0x398], R18 ;  /* 0x0003981201007387 */ /* 0x000fe80000100a00 */
[----:B------:R-:W-:Y:S04]  /*13db0*/  STL.64 [R1+0x3a0], R12 ;  /* 0x0003a00c01007387 */ /* 0x000fe80000100a00 */
[----:B------:R-:W-:Y:S05]  /*13dc0*/  STL.64 [R1+0x3a8], R14 ;  /* 0x0003a80e01007387 */ /* 0x000fea0000100a00 */
[----:B------:R-:W-:Y:S04]  /*13dd0*/  STL.64 [R1+0x380], R8 ;  /* 0x0003800801007387 */ /* 0x000fe80000100a00 */
[----:B------:R0:W-:Y:S01]  /*13de0*/  STL.64 [R1+0x388], R10 ;  /* 0x0003880a01007387 */ /* 0x0001e20000100a00 */
[----:B------:R-:W1:Y:S01]  /*13df0*/  S2R R25, SR_CTAID.X ;  /* 0x0000000000197919 */ /* 0x000e620000002500 */
[----:B0-----:R-:W-:Y:S01]  /*13e00*/  HMMA.16816.F32 R8, R56, R2, R48 ;  /* 0x000000023808723c */ /* 0x001fe20000001830 */
[----:B------:R-:W-:-:S02]  /*13e10*/  F2FP.F16.E4M3.UNPACK_B R4, R46.H1 ;  /* 0x0000002eff04723e */ /* 0x000fc400030006ff */
[----:B------:R-:W-:Y:S01]  /*13e20*/  F2FP.F16.E4M3.UNPACK_B R5, R47.H1 ;  /* 0x0000002fff05723e */ /* 0x000fe200030006ff */
[----:B------:R-:W-:-:S15]  /*13e30*/  UIADD3 UR5, UP0, UPT, UR5, 0x40, URZ ;  /* 0x0000004005057890 */ /* 0x000fde000ff1e0ff */
[----:B------:R-:W-:Y:S04]  /*13e40*/  STL.64 [R1+0x358], R8 ;  /* 0x0003580801007387 */ /* 0x000fe80000100a00 */
[----:B------:R0:W-:Y:S02]  /*13e50*/  STL.64 [R1+0x360], R10 ;  /* 0x0003600a01007387 */ /* 0x0001e40000100a00 */
[----:B0-----:R-:W-:Y:S01]  /*13e60*/  HMMA.16816.F32 R8, R56, R4, R52 ;  /* 0x000000043808723c */ /* 0x001fe20000001834 */
[----:B-1----:R-:W-:Y:S01]  /*13e70*/  IMAD.SHL.U32 R0, R25, 0x100, RZ ;  /* 0x0000010019007824 */ /* 0x002fe200078e00ff */
[----:B------:R-:W-:-:S03]  /*13e80*/  UIADD3.X UR6, UPT, UPT, URZ, UR6, URZ, UP0, !UPT ;  /* 0x00000006ff067290 */ /* 0x000fc600087fe4ff */
[----:B------:R-:W-:-:S05]  /*13e90*/  VIADD R0, R0, 0x100 ;  /* 0x0000010000007836 */ /* 0x000fca0000000000 */
[----:B------:R-:W-:Y:S01]  /*13ea0*/  ISETP.LE.U32.AND P0, PT, R0, UR5, PT ;  /* 0x0000000500007c0c */ /* 0x000fe2000bf03070 */
[----:B------:R-:W-:-:S08]  /*13eb0*/  IMAD.U32 R0, RZ, RZ, UR6 ;  /* 0x00000006ff007e24 */ /* 0x000fd0000f8e00ff */
[----:B------:R0:W-:Y:S04]  /*13ec0*/  STL.64 [R1+0x348], R8 ;  /* 0x0003480801007387 */ /* 0x0001e80000100a00 */
[----:B------:R0:W-:Y:S04]  /*13ed0*/  STL.64 [R1+0x350], R10 ;  /* 0x0003500a01007387 */ /* 0x0001e80000100a00 */
[----:B------:R0:W-:Y:S01]  /*13ee0*/  STL [R1+0x8c], R61 ;  /* 0x00008c3d01007387 */ /* 0x0001e20000100800 */
[----:B------:R-:W-:Y:S01]  /*13ef0*/  ISETP.GE.U32.AND.EX P0, PT, R0, RZ, PT, P0 ;  /* 0x000000ff0000720c */ /* 0x000fe20003f06100 */
[----:B------:R-:W-:Y:S01]  /*13f00*/  ULEA UR4, UR11, UR4, 0x6 ;  /* 0x000000040b047291 */ /* 0x000fe2000f8e30ff */
[----:B--2---:R-:W-:-:S05]  /*13f10*/  IMAD R24, R6, 0x40, R24 ;  /* 0x0000004006187824 */ /* 0x004fca00078e0218 */
[----:B------:R0:W-:Y:S04]  /*13f20*/  STL [R1+0x2d8], R24 ;  /* 0x0002d81801007387 */ /* 0x0001e80000100800 */
[----:B------:R0:W-:Y:S02]  /*13f30*/  STL [R1+0x90], R60 ;  /* 0x0000903c01007387 */ /* 0x0001e40000100800 */
[----:B------:R-:W-:Y:S05]  /*13f40*/  @!P0 BRA `(.L_x_1) ;  /* 0xffffff2c00408947 */ /* 0x000fea000383ffff */
[----:B------:R2:W-:Y:S04]  /*13f50*/  STL [R1+0x1bc], R61 ;  /* 0x0001bc3d01007387 */ /* 0x0005e80000100800 */
[----:B------:R2:W-:Y:S02]  /*13f60*/  STL [R1+0x1b8], R60 ;  /* 0x0001b83c01007387 */ /* 0x0005e40000100800 */
.L_x_0:
[----:B------:R-:W3:Y:S01]  /*13f70*/  LDL.LU R0, [R1+0x3b0] ;  /* 0x0003b00001007983 */ /* 0x000ee20000300800 */
[----:B-1----:R-:W-:Y:S01]  /*13f80*/  IMAD.MOV.U32 R7, RZ, RZ, 0x3dc6b27f ;  /* 0x3dc6b27fff077424 */ /* 0x002fe200078e00ff */
[----:B------:R-:W1:Y:S01]  /*13f90*/  LDCU.64 UR4, c[0x0][0x3e0] ;  /* 0x00007c00ff0477ac */ /* 0x000e620008000a00 */
[----:B------:R-:W-:Y:S01]  /*13fa0*/  BAR.SYNC.DEFER_BLOCKING 0x0 ;  /* 0x0000000000007b1d */ /* 0x000fe20000010000 */
[C---:B---3--:R-:W-:Y:S01]  /*13fb0*/  FMUL R3, R0.reuse, 8388608 ;  /* 0x4b00000000037820 */ /* 0x048fe20000400000 */
[----:B------:R-:W-:-:S04]  /*13fc0*/  FSETP.GEU.AND P0, PT, R0, 1.175494350822287508e-38, PT ;  /* 0x008000000000780b */ /* 0x000fc80003f0e000 */
[----:B------:R3:W-:Y:S01]  /*13fd0*/  STL [R1+0x6bc], R0 ;  /* 0x0006bc0001007387 */ /* 0x0007e20000100800 */
[----:B------:R-:W-:Y:S02]  /*13fe0*/  FSEL R3, R3, R0, !P0 ;  /* 0x0000000003037208 */ /* 0x000fe40004000000 */
[----:B------:R-:W-:Y:S02]  /*13ff0*/  FSEL R4, RZ, -23, P0 ;  /* 0xc1b80000ff047808 */ /* 0x000fe40000000000 */
[C---:B------:R-:W-:Y:S01]  /*14000*/  ISETP.GE.U32.AND P0, PT, R3.reuse, 0x7f800000, PT ;  /* 0x7f8000000300780c */ /* 0x040fe20003f06070 */
[----:B------:R-:W-:-:S05]  /*14010*/  VIADD R2, R3, 0xc0cafb0d ;  /* 0xc0cafb0d03027836 */ /* 0x000fca0000000000 */
[----:B------:R-:W-:-:S05]  /*14020*/  LOP3.LUT R2, R2, 0xff800000, RZ, 0xc0, !PT ;  /* 0xff80000002027812 */ /* 0x000fca00078ec0ff */
[----:B------:R-:W-:Y:S01]  /*14030*/  IMAD.IADD R5, R3, 0x1, -R2 ;  /* 0x0000000103057824 */ /* 0x000fe200078e0a02 */
[----:B------:R-:W-:-:S05]  /*14040*/  I2FP.F32.S32 R2, R2 ;  /* 0x0000000200027245 */ /* 0x000fca0000201400 */
[----:B------:R-:W-:Y:S01]  /*14050*/  FFMA.FTZ R6, R2, 1.1920928955078125e-07, R4 ;  /* 0x3400000002067823 */ /* 0x000fe20000010004 */
[----:B------:R-:W-:-:S04]  /*14060*/  FADD R2, R5, -1 ;  /* 0xbf80000005027421 */ /* 0x000fc80000000000 */
[----:B------:R-:W-:-:S04]  /*14070*/  FFMA.FTZ R4, R2, R7, -0.16845393180847167969 ;  /* 0xbe2c7f3002047423 */ /* 0x000fc80000010007 */
[----:B------:R-:W-:-:S04]  /*14080*/  FFMA.FTZ R4, R2, R4, 0.1716887056827545166 ;  /* 0x3e2fcf2a02047423 */ /* 0x000fc80000010004 */
[----:B------:R-:W-:-:S04]  /*14090*/  FFMA.FTZ R4, R2, R4, -0.17900948226451873779 ;  /* 0xbe374e4302047423 */ /* 0x000fc80000010004 */
[----:B------:R-:W-:-:S04]  /*140a0*/  FFMA.FTZ R4, R2, R4, 0.20512372255325317383 ;  /* 0x3e520bf402047423 */ /* 0x000fc80000010004 */
[----:B------:R-:W-:-:S04]  /*140b0*/  FFMA.FTZ R4, R2, R4, -0.24046532809734344482 ;  /* 0xbe763c8b02047423 */ /* 0x000fc80000010004 */
[----:B------:R-:W-:-:S04]  /*140c0*/  FFMA.FTZ R4, R2, R4, 0.28857114911079406738 ;  /* 0x3e93bf9902047423 */ /* 0x000fc80000010004 */
[----:B------:R-:W-:-:S04]  /*140d0*/  FFMA.FTZ R4, R2, R4, -0.36067417263984680176 ;  /* 0xbeb8aa4902047423 */ /* 0x000fc80000010004 */
[----:B------:R-:W-:-:S04]  /*140e0*/  FFMA.FTZ R4, R2, R4, 0.48089820146560668945 ;  /* 0x3ef6384a02047423 */ /* 0x000fc80000010004 */
[----:B------:R-:W-:-:S04]  /*140f0*/  FFMA.FTZ R4, R2, R4, -0.72134751081466674805 ;  /* 0xbf38aa3b02047423 */ /* 0x000fc80000010004 */
[----:B------:R-:W-:-:S04]  /*14100*/  FMUL R4, R2, R4 ;  /* 0x0000000402047220 */ /* 0x000fc80000400000 */
[----:B------:R-:W-:-:S04]  /*14110*/  FMUL R4, R2, R4 ;  /* 0x0000000402047220 */ /* 0x000fc80000400000 */
[----:B------:R-:W-:Y:S01]  /*14120*/  FFMA.FTZ R2, R2, 1.4426950216293334961, R4 ;  /* 0x3fb8aa3b02027823 */ /* 0x000fe20000010004 */
[----:B------:R-:W-:-:S03]  /*14130*/  @P0 IMAD.MOV.U32 R4, RZ, RZ, 0x7f800000 ;  /* 0x7f800000ff040424 */ /* 0x000fc600078e00ff */
[----:B0-----:R-:W-:Y:S02]  /*14140*/  FADD R8, R6, R2 ;  /* 0x0000000206087221 */ /* 0x001fe40000000000 */
[----:B------:R-:W4:Y:S01]  /*14150*/  LDL.LU R2, [R1+0x3b4] ;  /* 0x0003b40001027983 */ /* 0x000f220000300800 */
[C---:B------:R-:W-:Y:S01]  /*14160*/  @P0 FFMA.FTZ R8, R3.reuse, R4, +INF ;  /* 0x7f80000003080423 */ /* 0x040fe20000010004 */
[----:B------:R-:W-:-:S04]  /*14170*/  FSETP.NEU.AND P0, PT, R3, RZ, PT ;  /* 0x000000ff0300720b */ /* 0x000fc80003f0d000 */
[----:B------:R-:W-:Y:S01]  /*14180*/  STL [R1+0x1b4], R8 ;  /* 0x0001b40801007387 */ /* 0x000fe20000100800 */
[C---:B----4-:R-:W-:Y:S01]  /*14190*/  FMUL R3, R2.reuse, 8388608 ;  /* 0x4b00000002037820 */ /* 0x050fe20000400000 */
[----:B------:R-:W-:-:S04]  /*141a0*/  FSETP.GEU.AND P1, PT, R2, 1.175494350822287508e-38, PT ;  /* 0x008000000200780b */ /* 0x000fc80003f2e000 */
[----:B---3--:R-:W-:Y:S02]  /*141b0*/  FSEL R0, R3, R2, !P1 ;  /* 0x0000000203007208 */ /* 0x008fe40004800000 */
[----:B------:R-:W-:-:S03]  /*141c0*/  FSEL R4, RZ, -23, P1 ;  /* 0xc1b80000ff047808 */ /* 0x000fc60000800000 */
[----:B------:R-:W-:Y:S01]  /*141d0*/  VIADD R3, R0, 0xc0cafb0d ;  /* 0xc0cafb0d00037836 */ /* 0x000fe20000000000 */
[----:B------:R0:W-:Y:S04]  /*141e0*/  STL [R1+0x14], R0 ;  /* 0x0000140001007387 */ /* 0x0001e80000100800 */
[----:B------:R-:W-:-:S05]  /*141f0*/  LOP3.LUT R3, R3, 0xff800000, RZ, 0xc0, !PT ;  /* 0xff80000003037812 */ /* 0x000fca00078ec0ff */
[----:B------:R-:W-:Y:S01]  /*14200*/  IMAD.IADD R5, R0, 0x1, -R3 ;  /* 0x0000000100057824 */ /* 0x000fe200078e0a03 */
[----:B------:R-:W-:Y:S01]  /*14210*/  I2FP.F32.S32 R3, R3 ;  /* 0x0000000300037245 */ /* 0x000fe20000201400 */
[----:B0-----:R-:W3:Y:S04]  /*14220*/  LDL.LU R0, [R1+0x2c0] ;  /* 0x0002c00001007983 */ /* 0x001ee80000300800 */
        /* <DEDUP_REMOVED lines=13> */
[----:B------:R-:W-:-:S04]  /*14300*/  FFMA.FTZ R3, R3, 1.4426950216293334961, R4 ;  /* 0x3fb8aa3b03037823 */ /* 0x000fc80000010004 */
[----:B------:R-:W-:-:S05]  /*14310*/  FADD R3, R6, R3 ;  /* 0x0000000306037221 */ /* 0x000fca0000000000 */
[----:B------:R-:W-:Y:S04]  /*14320*/  STL [R1+0x1b0], R3 ;  /* 0x0001b00301007387 */ /* 0x000fe80000100800 */
[----:B---3--:R0:W-:Y:S04]  /*14330*/  STL [R1+0x6d0], R0 ;  /* 0x0006d00001007387 */ /* 0x0081e80000100800 */
[----:B0-----:R-:W3:Y:S04]  /*14340*/  LDL.LU R0, [R1+0x2c4] ;  /* 0x0002c40001007983 */ /* 0x001ee80000300800 */
[----:B---3--:R0:W-:Y:S04]  /*14350*/  STL [R1+0x6d4], R0 ;  /* 0x0006d40001007387 */ /* 0x0081e80000100800 */
[----:B0-----:R-:W3:Y:S04]  /*14360*/  LDL.LU R0, [R1+0x230] ;  /* 0x0002300001007983 */ /* 0x001ee80000300800 */
[----:B---3--:R0:W-:Y:S04]  /*14370*/  STL [R1+0x6d8], R0 ;  /* 0x0006d80001007387 */ /* 0x0081e80000100800 */
[----:B0-----:R-:W3:Y:S01]  /*14380*/  LDL.LU R0, [R1+0x234] ;  /* 0x0002340001007983 */ /* 0x001ee20000300800 */
[----:B------:R-:W-:-:S03]  /*14390*/  FSETP.GT.AND P1, PT, |R2|, 8.50705917302346158658e+37, PT ;  /* 0x7e8000000200780b */ /* 0x000fc60003f24200 */
[----:B---3--:R0:W-:Y:S04]  /*143a0*/  STL [R1+0x6dc], R0 ;  /* 0x0006dc0001007387 */ /* 0x0081e80000100800 */
[----:B0-----:R-:W3:Y:S04]  /*143b0*/  LDL.LU R0, [R1+0x2d0] ;  /* 0x0002d00001007983 */ /* 0x001ee80000300800 */
[----:B--2---:R-:W2:Y:S04]  /*143c0*/  LDL.LU R61, [R1+0x2d4] ;  /* 0x0002d400013d7983 */ /* 0x004ea80000300800 */
[----:B------:R-:W4:Y:S04]  /*143d0*/  LDL.LU R60, [R1+0x2f0] ;  /* 0x0002f000013c7983 */ /* 0x000f280000300800 */
[----:B------:R-:W5:Y:S04]  /*143e0*/  LDL.LU R59, [R1+0x2f4] ;  /* 0x0002f400013b7983 */ /* 0x000f680000300800 */
        /* <DEDUP_REMOVED lines=56> */
[----:B---3--:R-:W-:-:S05]  /*14770*/  @P1 FMUL R0, R0, 0.25 ;  /* 0x3e80000000001820 */ /* 0x008fca0000400000 */
[----:B------:R0:W-:Y:S04]  /*14780*/  STL [R1], R0 ;  /* 0x0000000001007387 */ /* 0x0001e80000100800 */
[----:B0-----:R-:W3:Y:S02]  /*14790*/  LDL.LU R0, [R1+0x6dc] ;  /* 0x0006dc0001007983 */ /* 0x001ee40000300800 */
[----:B---3--:R-:W-:-:S05]  /*147a0*/  @P1 FMUL R0, R0, 0.25 ;  /* 0x3e80000000001820 */ /* 0x008fca0000400000 */
[----:B------:R0:W-:Y:S04]  /*147b0*/  STL [R1+0x4], R0 ;  /* 0x0000040001007387 */ /* 0x0001e80000100800 */
        /* <DEDUP_REMOVED lines=9> */
[----:B0-----:R-:W3:Y:S04]  /*14850*/  LDL R0, [R1+0xc] ;  /* 0x00000c0001007983 */ /* 0x001ee80000100800 */
[----:B---3--:R0:W-:Y:S04]  /*14860*/  STL [R1+0x6c4], R0 ;  /* 0x0006c40001007387 */ /* 0x0081e80000100800 */
[----:B0-----:R-:W3:Y:S04]  /*14870*/  LDL R0, [R1+0x8] ;  /* 0x0000080001007983 */ /* 0x001ee80000100800 */
[----:B---3--:R0:W-:Y:S04]  /*14880*/  STL [R1+0x6c8], R0 ;  /* 0x0006c80001007387 */ /* 0x0081e80000100800 */
[----:B0-----:R-:W3:Y:S01]  /*14890*/  LDL R0, [R1+0x4] ;  /* 0x0000040001007983 */ /* 0x001ee20000100800 */
[----:B------:R-:W-:-:S03]  /*148a0*/  FSETP.GEU.AND P2, PT, |R2|, 1.175494350822287508e-38, PT ;  /* 0x008000000200780b */ /* 0x000fc60003f4e200 */
[----:B---3--:R0:W-:Y:S04]  /*148b0*/  STL [R1+0x6cc], R0 ;  /* 0x0006cc0001007387 */ /* 0x0081e80000100800 */
[----:B0-----:R-:W3:Y:S06]  /*148c0*/  LDL R0, [R1] ;  /* 0x0000000001007983 */ /* 0x001eec0000100800 */
[----:B---3--:R-:W-:-:S05]  /*148d0*/  @!P2 FMUL R0, R0, 16777216 ;  /* 0x4b8000000000a820 */ /* 0x008fca0000400000 */
[----:B------:R0:W-:Y:S04]  /*148e0*/  @!P2 STL [R1], R0 ;  /* 0x000000000100a387 */ /* 0x0001e80000100800 */
[----:B0-----:R-:W3:Y:S02]  /*148f0*/  LDL.LU R0, [R1+0x6cc] ;  /* 0x0006cc0001007983 */ /* 0x001ee40000300800 */
[----:B---3--:R-:W-:-:S05]  /*14900*/  @!P2 FMUL R0, R0, 16777216 ;  /* 0x4b8000000000a820 */ /* 0x008fca0000400000 */
[----:B------:R0:W-:Y:S04]  /*14910*/  @!P2 STL [R1+0x4], R0 ;  /* 0x000004000100a387 */ /* 0x0001e80000100800 */
[----:B0-----:R-:W3:Y:S01]  /*14920*/  LDL.LU R0, [R1+0x6c8] ;  /* 0x0006c80001007983 */ /* 0x001ee20000300800 */
[----:B------:R-:W-:-:S04]  /*14930*/  @P1 FMUL R2, R2, 0.25 ;  /* 0x3e80000002021820 */ /* 0x000fc80000400000 */
[----:B------:R-:W-:Y:S01]  /*14940*/  @!P2 FMUL R2, R2, 16777216 ;  /* 0x4b8000000202a820 */ /* 0x000fe20000400000 */
[----:B---3--:R-:W-:-:S05]  /*14950*/  @!P2 FMUL R0, R0, 16777216 ;  /* 0x4b8000000000a820 */ /* 0x008fca0000400000 */
[----:B------:R0:W-:Y:S04]  /*14960*/  @!P2 STL [R1+0x8], R0 ;  /* 0x000008000100a387 */ /* 0x0001e80000100800 */
[----:B0-----:R-:W3:Y:S01]  /*14970*/  LDL.LU R0, [R1+0x6c4] ;  /* 0x0006c40001007983 */ /* 0x001ee20000300800 */
[----:B------:R-:W0:Y:S01]  /*14980*/  MUFU.RCP R2, R2 ;  /* 0x0000000200027308 */ /* 0x000e220000001000 */
[----:B--2---:R-:W-:Y:S01]  /*14990*/  @P1 FMUL R11, R11, 0.25 ;  /* 0x3e8000000b0b1820 */ /* 0x004fe20000400000 */
[----:B------:R-:W-:Y:S01]  /*149a0*/  @P1 FMUL R12, R12, 0.25 ;  /* 0x3e8000000c0c1820 */ /* 0x000fe20000400000 */
[----:B------:R-:W-:Y:S02]  /*149b0*/  @P1 FMUL R13, R13, 0.25 ;  /* 0x3e8000000d0d1820 */ /* 0x000fe40000400000 */
[----:B------:R-:W-:Y:S01]  /*149c0*/  @!P2 FMUL R11, R11, 16777216 ;  /* 0x4b8000000b0ba820 */ /* 0x000fe20000400000 */
[----:B------:R-:W-:Y:S01]  /*149d0*/  @!P2 FMUL R12, R12, 16777216 ;  /* 0x4b8000000c0ca820 */ /* 0x000fe20000400000 */
[----:B------:R-:W-:Y:S01]  /*149e0*/  @P1 FMUL R14, R14, 0.25 ;  /* 0x3e8000000e0e1820 */ /* 0x000fe20000400000 */
[----:B------:R-:W-:Y:S01]  /*149f0*/  @!P2 FMUL R13, R13, 16777216 ;  /* 0x4b8000000d0da820 */ /* 0x000fe20000400000 */
[----:B------:R-:W-:Y:S01]  /*14a00*/  @P1 FMUL R10, R10, 0.25 ;  /* 0x3e8000000a0a1820 */ /* 0x000fe20000400000 */
[----:B------:R-:W-:Y:S01]  /*14a10*/  @P1 FMUL R9, R9, 0.25 ;  /* 0x3e80000009091820 */ /* 0x000fe20000400000 */
[----:B------:R-:W-:Y:S01]  /*14a20*/  @P1 FMUL R8, R8, 0.25 ;  /* 0x3e80000008081820 */ /* 0x000fe20000400000 */
[C---:B0-----:R-:W-:Y:S01]  /*14a30*/  FMUL R11, R2.reuse, R11 ;  /* 0x0000000b020b7220 */ /* 0x041fe20000400000 */
[----:B------:R-:W-:Y:S01]  /*14a40*/  FMUL R12, R2, R12 ;  /* 0x0000000c020c7220 */ /* 0x000fe20000400000 */
[----:B------:R-:W-:Y:S01]  /*14a50*/  @P1 FMUL R7, R7, 0.25 ;  /* 0x3e80000007071820 */ /* 0x000fe20000400000 */
[----:B------:R-:W-:Y:S01]  /*14a60*/  @!P2 FMUL R14, R14, 16777216 ;  /* 0x4b8000000e0ea820 */ /* 0x000fe20000400000 */
        /* <DEDUP_REMOVED lines=8> */
[----:B------:R-:W-:Y:S01]  /*14af0*/  @!P2 FMUL R6, R6, 16777216 ;  /* 0x4b8000000606a820 */ /* 0x000fe20000400000 */
[----:B------:R-:W-:Y:S01]  /*14b00*/  @P1 FMUL R15, R15, 0.25 ;  /* 0x3e8000000f0f1820 */ /* 0x000fe20000400000 */
[----:B------:R-:W-:Y:S01]  /*14b10*/  @!P2 FMUL R5, R5, 16777216 ;  /* 0x4b8000000505a820 */ /* 0x000fe20000400000 */
        /* <DEDUP_REMOVED lines=39> */
[----:B------:R-:W-:-:S02]  /*14d90*/  @!P2 FMUL R33, R33, 16777216 ;  /* 0x4b8000002121a820 */ /* 0x000fc40000400000 */
[----:B------:R-:W-:Y:S01]  /*14da0*/  @!P2 FMUL R34, R34, 16777216 ;  /* 0x4b8000002222a820 */ /* 0x000fe20000400000 */
[----:B---3--:R-:W-:-:S05]  /*14db0*/  @!P2 FMUL R0, R0, 16777216 ;  /* 0x4b8000000000a820 */ /* 0x008fca0000400000 */
[----:B------:R0:W-:Y:S04]  /*14dc0*/  @!P2 STL [R1+0xc], R0 ;  /* 0x00000c000100a387 */ /* 0x0001e80000100800 */
[----:B0-----:R-:W2:Y:S04]  /*14dd0*/  LDL.LU R0, [R1+0x6c0] ;  /* 0x0006c00001007983 */ /* 0x001ea80000300800 */
[----:B------:R0:W-:Y:S04]  /*14de0*/  STL [R1+0x1a8], R11 ;  /* 0x0001a80b01007387 */ /* 0x0001e80000100800 */
[----:B------:R3:W-:Y:S01]  /*14df0*/  STL [R1+0x19c], R12 ;  /* 0x00019c0c01007387 */ /* 0x0007e20000100800 */
[C---:B0-----:R-:W-:Y:S01]  /*14e00*/  FMUL R11, R2.reuse, R13 ;  /* 0x0000000d020b7220 */ /* 0x041fe20000400000 */
[C---:B------:R-:W-:Y:S01]  /*14e10*/  FMUL R13, R2.reuse, R14 ;  /* 0x0000000e020d7220 */ /* 0x040fe20000400000 */
[----:B---3--:R-:W-:-:S03]  /*14e20*/  FMUL R12, R2, R10 ;  /* 0x0000000a020c7220 */ /* 0x008fc60000400000 */
[----:B------:R0:W-:Y:S01]  /*14e30*/  STL [R1+0x198], R11 ;  /* 0x0001980b01007387 */ /* 0x0001e20000100800 */
[C---:B------:R-:W-:Y:S01]  /*14e40*/  FMUL R10, R2.reuse, R8 ;  /* 0x00000008020a7220 */ /* 0x040fe20000400000 */
[C---:B------:R-:W-:Y:S02]  /*14e50*/  FMUL R8, R2.reuse, R6 ;  /* 0x0000000602087220 */ /* 0x040fe40000400000 */
[----:B------:R-:W-:Y:S01]  /*14e60*/  STL [R1+0x18c], R13 ;  /* 0x00018c0d01007387 */ /* 0x000fe20000100800 */
[C---:B------:R-:W-:Y:S01]  /*14e70*/  FMUL R6, R2.reuse, R4 ;  /* 0x0000000402067220 */ /* 0x040fe20000400000 */
[C---:B0-----:R-:W-:Y:S01]  /*14e80*/  FMUL R11, R2.reuse, R9 ;  /* 0x00000009020b7220 */ /* 0x041fe20000400000 */
[C---:B------:R-:W-:Y:S01]  /*14e90*/  FMUL R9, R2.reuse, R7 ;  /* 0x0000000702097220 */ /* 0x040fe20000400000 */
[----:B------:R-:W-:Y:S01]  /*14ea0*/  STL [R1+0x188], R12 ;  /* 0x0001880c01007387 */ /* 0x000fe20000100800 */
[C---:B------:R-:W-:Y:S01]  /*14eb0*/  FMUL R7, R2.reuse, R5 ;  /* 0x0000000502077220 */ /* 0x040fe20000400000 */
[----:B------:R-:W-:-:S02]  /*14ec0*/  FMUL R5, R2, R3 ;  /* 0x0000000302057220 */ /* 0x000fc40000400000 */
[----:B------:R-:W-:Y:S01]  /*14ed0*/  STL [R1+0x17c], R11 ;  /* 0x00017c0b01007387 */ /* 0x000fe20000100800 */
[----:B------:R-:W-:-:S03]  /*14ee0*/  FMUL R4, R2, R15 ;  /* 0x0000000f02047220 */ /* 0x000fc60000400000 */
[----:B------:R-:W-:Y:S01]  /*14ef0*/  STL [R1+0x178], R10 ;  /* 0x0001780a01007387 */ /* 0x000fe20000100800 */
[----:B------:R-:W-:-:S03]  /*14f00*/  FMUL R3, R2, R16 ;  /* 0x0000001002037220 */ /* 0x000fc60000400000 */
[----:B------:R-:W-:Y:S04]  /*14f10*/  STL [R1+0x16c], R9 ;  /* 0x00016c0901007387 */ /* 0x000fe80000100800 */
[----:B------:R-:W-:Y:S04]  /*14f20*/  STL [R1+0x168], R8 ;  /* 0x0001680801007387 */ /* 0x000fe80000100800 */
[----:B------:R-:W-:Y:S04]  /*14f30*/  STL [R1+0x15c], R7 ;  /* 0x00015c0701007387 */ /* 0x000fe80000100800 */
[----:B------:R-:W-:Y:S04]  /*14f40*/  STL [R1+0x158], R6 ;  /* 0x0001580601007387 */ /* 0x000fe80000100800 */
[----:B------:R0:W-:Y:S04]  /*14f50*/  STL [R1+0x14c], R5 ;  /* 0x00014c0501007387 */ /* 0x0001e80000100800 */
[----:B------:R3:W-:Y:S01]  /*14f60*/  STL [R1+0x148], R4 ;  /* 0x0001480401007387 */ /* 0x0007e20000100800 */
[----:B0-----:R-:W-:-:S03]  /*14f70*/  FMUL R5, R2, R17 ;  /* 0x0000001102057220 */ /* 0x001fc60000400000 */
[----:B------:R0:W-:Y:S01]  /*14f80*/  STL [R1+0x13c], R3 ;  /* 0x00013c0301007387 */ /* 0x0001e20000100800 */
[----:B---3--:R-:W-:-:S03]  /*14f90*/  FMUL R4, R2, R18 ;  /* 0x0000001202047220 */ /* 0x008fc60000400000 */
        /* <DEDUP_REMOVED lines=30> */
[----:B------:R-:W-:Y:S01]  /*15180*/  STL [R1+0xbc], R5 ;  /* 0x0000bc0501007387 */ /* 0x000fe20000100800 */
[----:B---3--:R-:W-:-:S03]  /*15190*/  FMUL R3, R2, R34 ;  /* 0x0000002202037220 */ /* 0x008fc60000400000 */
[----:B------:R-:W3:Y:S04]  /*151a0*/  LDL.LU R14, [R1] ;  /* 0x00000000010e7983 */ /* 0x000ee80000300800 */
[----:B------:R0:W-:Y:S04]  /*151b0*/  STL [R1+0xb8], R4 ;  /* 0x0000b80401007387 */ /* 0x0001e80000100800 */
[----:B------:R-:W3:Y:S04]  /*151c0*/  LDL.LU R13, [R1+0x4] ;  /* 0x00000400010d7983 */ /* 0x000ee80000300800 */
[----:B------:R0:W-:Y:S04]  /*151d0*/  STL [R1+0xb4], R3 ;  /* 0x0000b40301007387 */ /* 0x0001e80000100800 */
[----:B------:R-:W3:Y:S04]  /*151e0*/  LDL.LU R12, [R1+0x8] ;  /* 0x00000800010c7983 */ /* 0x000ee80000300800 */
[----:B------:R-:W3:Y:S01]  /*151f0*/  LDL.LU R11, [R1+0xc] ;  /* 0x00000c00010b7983 */ /* 0x000ee20000300800 */
[----:B------:R-:W-:Y:S01]  /*15200*/  @P1 FMUL R35, R35, 0.25 ;  /* 0x3e80000023231820 */ /* 0x000fe20000400000 */
[----:B------:R-:W-:Y:S01]  /*15210*/  @P1 FMUL R36, R36, 0.25 ;  /* 0x3e80000024241820 */ /* 0x000fe20000400000 */
[----:B------:R-:W-:-:S02]  /*15220*/  @P1 FMUL R37, R37, 0.25 ;  /* 0x3e80000025251820 */ /* 0x000fc40000400000 */
[----:B------:R-:W-:Y:S01]  /*15230*/  @!P2 FMUL R35, R35, 16777216 ;  /* 0x4b8000002323a820 */ /* 0x000fe20000400000 */
[----:B------:R-:W-:Y:S01]  /*15240*/  @P1 FMUL R38, R38, 0.25 ;  /* 0x3e80000026261820 */ /* 0x000fe20000400000 */
[----:B------:R-:W-:Y:S01]  /*15250*/  @!P2 FMUL R36, R36, 16777216 ;  /* 0x4b8000002424a820 */ /* 0x000fe20000400000 */
[----:B------:R-:W-:Y:S01]  /*15260*/  @P1 FMUL R39, R39, 0.25 ;  /* 0x3e80000027271820 */ /* 0x000fe20000400000 */
[----:B------:R-:W-:Y:S01]  /*15270*/  @!P2 FMUL R37, R37, 16777216 ;  /* 0x4b8000002525a820 */ /* 0x000fe20000400000 */
[----:B0-----:R-:W-:Y:S01]  /*15280*/  FMUL R4, R2, R35 ;  /* 0x0000002302047220 */ /* 0x001fe20000400000 */
[----:B------:R-:W-:Y:S01]  /*15290*/  @P1 FMUL R40, R40, 0.25 ;  /* 0x3e80000028281820 */ /* 0x000fe20000400000 */
[----:B------:R-:W-:Y:S01]  /*152a0*/  @!P2 FMUL R38, R38, 16777216 ;  /* 0x4b8000002626a820 */ /* 0x000fe20000400000 */
[C---:B------:R-:W-:Y:S01]  /*152b0*/  FMUL R3, R2.reuse, R36 ;  /* 0x0000002402037220 */ /* 0x040fe20000400000 */
[----:B------:R-:W-:Y:S01]  /*152c0*/  @P1 FMUL R41, R41, 0.25 ;  /* 0x3e80000029291820 */ /* 0x000fe20000400000 */
[----:B------:R-:W-:Y:S01]  /*152d0*/  @!P2 FMUL R39, R39, 16777216 ;  /* 0x4b8000002727a820 */ /* 0x000fe20000400000 */
[----:B------:R-:W-:Y:S01]  /*152e0*/  FMUL R5, R2, R37 ;  /* 0x0000002502057220 */ /* 0x000fe20000400000 */
[----:B------:R0:W-:Y:S01]  /*152f0*/  STL [R1+0xb0], R4 ;  /* 0x0000b00401007387 */ /* 0x0001e20000100800 */
[----:B------:R-:W-:Y:S01]  /*15300*/  @P1 FMUL R42, R42, 0.25 ;  /* 0x3e8000002a2a1820 */ /* 0x000fe20000400000 */
[----:B------:R-:W-:Y:S01]  /*15310*/  @!P2 FMUL R40, R40, 16777216 ;  /* 0x4b8000002828a820 */ /* 0x000fe20000400000 */
[----:B------:R-:W-:Y:S01]  /*15320*/  @P1 FMUL R43, R43, 0.25 ;  /* 0x3e8000002b2b1820 */ /* 0x000fe20000400000 */
[----:B------:R1:W-:Y:S01]  /*15330*/  STL [R1+0xac], R3 ;  /* 0x0000ac0301007387 */ /* 0x0003e20000100800 */
[----:B------:R-:W-:Y:S01]  /*15340*/  @!P2 FMUL R41, R41, 16777216 ;  /* 0x4b8000002929a820 */ /* 0x000fe20000400000 */
[----:B------:R-:W-:Y:S01]  /*15350*/  @P1 FMUL R44, R44, 0.25 ;  /* 0x3e8000002c2c1820 */ /* 0x000fe20000400000 */
[----:B0-----:R-:W-:Y:S01]  /*15360*/  FMUL R4, R2, R38 ;  /* 0x0000002602047220 */ /* 0x001fe20000400000 */
[----:B------:R0:W-:Y:S01]  /*15370*/  STL [R1+0xa8], R5 ;  /* 0x0000a80501007387 */ /* 0x0001e20000100800 */
[----:B------:R-:W-:Y:S01]  /*15380*/  @!P2 FMUL R42, R42, 16777216 ;  /* 0x4b8000002a2aa820 */ /* 0x000fe20000400000 */
[----:B-1----:R-:W-:-:S02]  /*15390*/  FMUL R3, R2, R39 ;  /* 0x0000002702037220 */ /* 0x002fc40000400000 */
[----:B------:R1:W-:Y:S01]  /*153a0*/  STL [R1+0xa4], R4 ;  /* 0x0000a40401007387 */ /* 0x0003e20000100800 */
[----:B------:R-:W-:Y:S01]  /*153b0*/  @P1 FMUL R45, R45, 0.25 ;  /* 0x3e8000002d2d1820 */ /* 0x000fe20000400000 */
[----:B------:R-:W-:Y:S01]  /*153c0*/  @!P2 FMUL R43, R43, 16777216 ;  /* 0x4b8000002b2ba820 */ /* 0x000fe20000400000 */
[----:B0-----:R-:W-:Y:S01]  /*153d0*/  FMUL R5, R2, R40 ;  /* 0x0000002802057220 */ /* 0x001fe20000400000 */
[----:B------:R0:W-:Y:S01]  /*153e0*/  STL [R1+0xa0], R3 ;  /* 0x0000a00301007387 */ /* 0x0001e20000100800 */
[----:B------:R-:W-:Y:S01]  /*153f0*/  @P1 FMUL R46, R46, 0.25 ;  /* 0x3e8000002e2e1820 */ /* 0x000fe20000400000 */
[----:B-1----:R-:W-:Y:S01]  /*15400*/  FMUL R4, R2, R41 ;  /* 0x0000002902047220 */ /* 0x002fe20000400000 */
[----:B------:R-:W-:Y:S01]  /*15410*/  @!P2 FMUL R44, R44, 16777216 ;  /* 0x4b8000002c2ca820 */ /* 0x000fe20000400000 */
[----:B------:R1:W-:Y:S01]  /*15420*/  STL [R1+0x9c], R5 ;  /* 0x00009c0501007387 */ /* 0x0003e20000100800 */
[----:B------:R-:W-:Y:S01]  /*15430*/  @P1 FMUL R47, R47, 0.25 ;  /* 0x3e8000002f2f1820 */ /* 0x000fe20000400000 */
[----:B------:R-:W-:Y:S01]  /*15440*/  @!P2 FMUL R45, R45, 16777216 ;  /* 0x4b8000002d2da820 */ /* 0x000fe20000400000 */
[----:B0-----:R-:W-:Y:S01]  /*15450*/  FMUL R3, R2, R42 ;  /* 0x0000002a02037220 */ /* 0x001fe20000400000 */
[----:B------:R0:W-:Y:S01]  /*15460*/  STL [R1+0x98], R4 ;  /* 0x0000980401007387 */ /* 0x0001e20000100800 */
[----:B------:R-:W-:Y:S01]  /*15470*/  @P1 FMUL R48, R48, 0.25 ;  /* 0x3e80000030301820 */ /* 0x000fe20000400000 */
[----:B------:R-:W-:Y:S01]  /*15480*/  @!P2 FMUL R46, R46, 16777216 ;  /* 0x4b8000002e2ea820 */ /* 0x000fe20000400000 */
[C---:B-1----:R-:W-:Y:S01]  /*15490*/  FMUL R5, R2.reuse, R43 ;  /* 0x0000002b02057220 */ /* 0x042fe20000400000 */
        /* <DEDUP_REMOVED lines=41> */
[----:B-----5:R-:W-:Y:S01]  /*15730*/  @P1 FMUL R59, R59, 0.25 ;  /* 0x3e8000003b3b1820 */ /* 0x020fe20000400000 */
[----:B------:R-:W-:Y:S01]  /*15740*/  @!P2 FMUL R57, R57, 16777216 ;  /* 0x4b8000003939a820 */ /* 0x000fe20000400000 */
[----:B0-----:R-:W-:Y:S01]  /*15750*/  FMUL R3, R2, R54 ;  /* 0x0000003602037220 */ /* 0x001fe20000400000 */
[----:B------:R0:W-:Y:S01]  /*15760*/  STL [R1+0x68], R4 ;  /* 0x0000680401007387 */ /* 0x0001e20000100800 */
[----:B----4-:R-:W-:Y:S01]  /*15770*/  @P1 FMUL R60, R60, 0.25 ;  /* 0x3e8000003c3c1820 */ /* 0x010fe20000400000 */
[----:B------:R-:W-:Y:S01]  /*15780*/  @!P2 FMUL R58, R58, 16777216 ;  /* 0x4b8000003a3aa820 */ /* 0x000fe20000400000 */
[C---:B-1----:R-:W-:Y:S01]  /*15790*/  FMUL R5, R2.reuse, R55 ;  /* 0x0000003702057220 */ /* 0x042fe20000400000 */
[----:B------:R1:W-:Y:S01]  /*157a0*/  STL [R1+0x64], R3 ;  /* 0x0000640301007387 */ /* 0x0003e20000100800 */
[----:B------:R-:W-:Y:S01]  /*157b0*/  @P1 FMUL R61, R61, 0.25 ;  /* 0x3e8000003d3d1820 */ /* 0x000fe20000400000 */
[----:B------:R-:W-:Y:S01]  /*157c0*/  @!P2 FMUL R59, R59, 16777216 ;  /* 0x4b8000003b3ba820 */ /* 0x000fe20000400000 */
[----:B0-----:R-:W-:Y:S01]  /*157d0*/  FMUL R4, R2, R56 ;  /* 0x0000003802047220 */ /* 0x001fe20000400000 */
[----:B------:R0:W-:Y:S01]  /*157e0*/  STL [R1+0x60], R5 ;  /* 0x0000600501007387 */ /* 0x0001e20000100800 */
[----:B------:R-:W-:Y:S01]  /*157f0*/  @!P2 FMUL R60, R60, 16777216 ;  /* 0x4b8000003c3ca820 */ /* 0x000fe20000400000 */
[----:B-1----:R-:W-:-:S02]  /*15800*/  FMUL R3, R2, R57 ;  /* 0x0000003902037220 */ /* 0x002fc40000400000 */
[----:B------:R1:W-:Y:S01]  /*15810*/  STL [R1+0x5c], R4 ;  /* 0x00005c0401007387 */ /* 0x0003e20000100800 */
[----:B------:R-:W-:Y:S01]  /*15820*/  @!P2 FMUL R61, R61, 16777216 ;  /* 0x4b8000003d3da820 */ /* 0x000fe20000400000 */
[C---:B0-----:R-:W-:Y:S02]  /*15830*/  FMUL R5, R2.reuse, R58 ;  /* 0x0000003a02057220 */ /* 0x041fe40000400000 */
[----:B------:R0:W-:Y:S01]  /*15840*/  STL [R1+0x58], R3 ;  /* 0x0000580301007387 */ /* 0x0001e20000100800 */
[----:B-1----:R-:W-:-:S03]  /*15850*/  FMUL R4, R2, R59 ;  /* 0x0000003b02047220 */ /* 0x002fc60000400000 */
[----:B------:R1:W-:Y:S01]  /*15860*/  STL [R1+0x54], R5 ;  /* 0x0000540501007387 */ /* 0x0003e20000100800 */
[----:B0-----:R-:W-:-:S03]  /*15870*/  FMUL R3, R2, R60 ;  /* 0x0000003c02037220 */ /* 0x001fc60000400000 */
[----:B------:R3:W-:Y:S01]  /*15880*/  STL [R1+0x50], R4 ;  /* 0x0000500401007387 */ /* 0x0007e20000100800 */
[----:B-1----:R-:W-:-:S03]  /*15890*/  FMUL R5, R2, R61 ;  /* 0x0000003d02057220 */ /* 0x002fc60000400000 */
[----:B------:R0:W-:Y:S01]  /*158a0*/  STL [R1+0x4c], R3 ;  /* 0x00004c0301007387 */ /* 0x0001e20000100800 */
[----:B--2---:R-:W-:-:S03]  /*158b0*/  @!P2 FMUL R0, R0, 16777216 ;  /* 0x4b8000000000a820 */ /* 0x004fc60000400000 */
[----:B------:R1:W-:Y:S01]  /*158c0*/  STL [R1+0x48], R5 ;  /* 0x0000480501007387 */ /* 0x0003e20000100800 */
[----:B---3--:R-:W-:-:S05]  /*158d0*/  FMUL R4, R2, R14 ;  /* 0x0000000e02047220 */ /* 0x008fca0000400000 */
[----:B------:R2:W-:Y:S01]  /*158e0*/  STL [R1+0x44], R4 ;  /* 0x0000440401007387 */ /* 0x0005e20000100800 */
[----:B0-----:R-:W-:-:S05]  /*158f0*/  FMUL R3, R2, R13 ;  /* 0x0000000d02037220 */ /* 0x001fca0000400000 */
[----:B------:R0:W-:Y:S01]  /*15900*/  STL [R1+0x40], R3 ;  /* 0x0000400301007387 */ /* 0x0001e20000100800 */
[C---:B-1----:R-:W-:Y:S01]  /*15910*/  FMUL R5, R2.reuse, R12 ;  /* 0x0000000c02057220 */ /* 0x042fe20000400000 */
[----:B--2---:R-:W-:-:S04]  /*15920*/  FMUL R4, R2, R11 ;  /* 0x0000000b02047220 */ /* 0x004fc80000400000 */
[----:B------:R-:W-:Y:S01]  /*15930*/  STL [R1+0x3c], R5 ;  /* 0x00003c0501007387 */ /* 0x000fe20000100800 */
[----:B0-----:R-:W-:-:S03]  /*15940*/  FMUL R3, R2, R0 ;  /* 0x0000000002037220 */ /* 0x001fc60000400000 */
[----:B------:R-:W2:Y:S04]  /*15950*/  LDL.LU R0, [R1+0x6bc] ;  /* 0x0006bc0001007983 */ /* 0x000ea80000300800 */
[----:B------:R-:W-:Y:S04]  /*15960*/  STL [R1+0x38], R4 ;  /* 0x0000380401007387 */ /* 0x000fe80000100800 */
[----:B------:R-:W3:Y:S04]  /*15970*/  LDL.LU R2, [R1+0x2b8] ;  /* 0x0002b80001027983 */ /* 0x000ee80000300800 */
[----:B------:R0:W-:Y:S04]  /*15980*/  STL [R1+0x34], R3 ;  /* 0x0000340301007387 */ /* 0x0001e80000100800 */
[----:B0-----:R-:W4:Y:S04]  /*15990*/  LDL.LU R3, [R1+0x2bc] ;  /* 0x0002bc0001037983 */ /* 0x001f280000300800 */
[----:B---3--:R0:W-:Y:S04]  /*159a0*/  STL [R1+0xc], R2 ;  /* 0x00000c0201007387 */ /* 0x0081e80000100800 */
[----:B0-----:R-:W3:Y:S04]  /*159b0*/  LDL.LU R2, [R1+0x228] ;  /* 0x0002280001027983 */ /* 0x001ee80000300800 */
[----:B----4-:R0:W-:Y:S04]  /*159c0*/  STL [R1+0x8], R3 ;  /* 0x0000080301007387 */ /* 0x0101e80000100800 */
[----:B0-----:R-:W4:Y:S01]  /*159d0*/  LDL.LU R3, [R1+0x22c] ;  /* 0x00022c0001037983 */ /* 0x001f220000300800 */
[----:B--2---:R-:W-:-:S02]  /*159e0*/  FSETP.GT.AND P1, PT, |R0|, 8.50705917302346158658e+37, PT ;  /* 0x7e8000000000780b */ /* 0x004fc40003f24200 */
[----:B------:R-:W-:Y:S01]  /*159f0*/  FSETP.GEU.AND P2, PT, |R0|, 1.175494350822287508e-38, PT ;  /* 0x008000000000780b */ /* 0x000fe20003f4e200 */
[----:B---3--:R0:W-:Y:S04]  /*15a00*/  STL [R1+0x4], R2 ;  /* 0x0000040201007387 */ /* 0x0081e80000100800 */
[----:B0-----:R-:W2:Y:S04]  /*15a10*/  LDL.LU R2, [R1+0x2c8] ;  /* 0x0002c80001027983 */ /* 0x001ea80000300800 */
[----:B----4-:R0:W-:Y:S04]  /*15a20*/  STL [R1], R3 ;  /* 0x0000000301007387 */ /* 0x0101e80000100800 */
[----:B0-----:R-:W3:Y:S04]  /*15a30*/  LDL.LU R3, [R1+0x2cc] ;  /* 0x0002cc0001037983 */ /* 0x001ee80000300800 */
        /* <DEDUP_REMOVED lines=58> */
[----:B------:R0:W-:Y:S04]  /*15de0*/  STL [R1+0x6ac], R0 ;  /* 0x0006ac0001007387 */ /* 0x0001e80000100800 */
[----:B0-----:R-:W2:Y:S04]  /*15df0*/  LDL R0, [R1+0xc] ;  /* 0x00000c0001007983 */ /* 0x001ea80000100800 */
[----:B--2---:R0:W-:Y:S04]  /*15e00*/  STL [R1+0x6b0], R0 ;  /* 0x0006b00001007387 */ /* 0x0041e80000100800 */
[----:B0-----:R-:W2:Y:S04]  /*15e10*/  LDL R0, [R1+0x8] ;  /* 0x0000080001007983 */ /* 0x001ea80000100800 */
[----:B--2---:R0:W-:Y:S04]  /*15e20*/  STL [R1+0x6b4], R0 ;  /* 0x0006b40001007387 */ /* 0x0041e80000100800 */
[----:B0-----:R-:W2:Y:S04]  /*15e30*/  LDL R0, [R1+0x4] ;  /* 0x0000040001007983 */ /* 0x001ea80000100800 */
[----:B--2---:R0:W-:Y:S04]  /*15e40*/  STL [R1+0x6b8], R0 ;  /* 0x0006b80001007387 */ /* 0x0041e80000100800 */
[----:B0-----:R-:W2:Y:S02]  /*15e50*/  LDL R0, [R1] ;  /* 0x0000000001007983 */ /* 0x001ea40000100800 */
[----:B--2---:R-:W-:-:S05]  /*15e60*/  @P1 FMUL R0, R0, 0.25 ;  /* 0x3e80000000001820 */ /* 0x004fca0000400000 */
[----:B------:R0:W-:Y:S04]  /*15e70*/  @P1 STL [R1], R0 ;  /* 0x0000000001001387 */ /* 0x0001e80000100800 */
[----:B0-----:R-:W2:Y:S02]  /*15e80*/  LDL.LU R0, [R1+0x6b8] ;  /* 0x0006b80001007983 */ /* 0x001ea40000300800 */
[----:B--2---:R-:W-:-:S05]  /*15e90*/  @P1 FMUL R0, R0, 0.25 ;  /* 0x3e80000000001820 */ /* 0x004fca0000400000 */
[----:B------:R0:W-:Y:S04]  /*15ea0*/  @P1 STL [R1+0x4], R0 ;  /* 0x0000040001001387 */ /* 0x0001e80000100800 */
[----:B0-----:R-:W2:Y:S02]  /*15eb0*/  LDL.LU R0, [R1+0x6b4] ;  /* 0x0006b40001007983 */ /* 0x001ea40000300800 */
[----:B--2---:R-:W-:-:S05]  /*15ec0*/  @P1 FMUL R0, R0, 0.25 ;  /* 0x3e80000000001820 */ /* 0x004fca0000400000 */
[----:B------:R0:W-:Y:S04]  /*15ed0*/  @P1 STL [R1+0x8], R0 ;  /* 0x0000080001001387 */ /* 0x0001e80000100800 */
[----:B0-----:R-:W2:Y:S01]  /*15ee0*/  LDL.LU R0, [R1+0x6b0] ;  /* 0x0006b00001007983 */ /* 0x001ea20000300800 */
[----:B------:R-:W-:-:S04]  /*15ef0*/  @P1 FMUL R58, R58, 0.25 ;  /* 0x3e8000003a3a1820 */ /* 0x000fc80000400000 */
[----:B------:R-:W-:Y:S01]  /*15f00*/  @!P2 FMUL R58, R58, 16777216 ;  /* 0x4b8000003a3aa820 */ /* 0x000fe20000400000 */
[----:B--2---:R-:W-:-:S05]  /*15f10*/  @P1 FMUL R0, R0, 0.25 ;  /* 0x3e80000000001820 */ /* 0x004fca0000400000 */
[----:B------:R0:W-:Y:S04]  /*15f20*/  @P1 STL [R1+0xc], R0 ;  /* 0x00000c0001001387 */ /* 0x0001e80000100800 */
[----:B0-----:R-:W2:Y:S04]  /*15f30*/  LDL.LU R0, [R1+0x6ac] ;  /* 0x0006ac0001007983 */ /* 0x001ea80000300800 */
        /* <DEDUP_REMOVED lines=8> */
[----:B--2---:R-:W-:-:S05]  /*15fc0*/  @!P2 FMUL R58, R58, 16777216 ;  /* 0x4b8000003a3aa820 */ /* 0x004fca0000400000 */
[----:B------:R0:W-:Y:S04]  /*15fd0*/  @!P2 STL [R1], R58 ;  /* 0x0000003a0100a387 */ /* 0x0001e80000100800 */
[----:B0-----:R-:W2:Y:S02]  /*15fe0*/  LDL.LU R58, [R1+0x6a8] ;  /* 0x0006a800013a7983 */ /* 0x001ea40000300800 */
[----:B--2---:R-:W-:-:S05]  /*15ff0*/  @!P2 FMUL R58, R58, 16777216 ;  /* 0x4b8000003a3aa820 */ /* 0x004fca0000400000 */
[----:B------:R0:W-:Y:S04]  /*16000*/  @!P2 STL [R1+0x4], R58 ;  /* 0x0000043a0100a387 */ /* 0x0001e80000100800 */
[----:B0-----:R-:W2:Y:S02]  /*16010*/  LDL.LU R58, [R1+0x6a4] ;  /* 0x0006a400013a7983 */ /* 0x001ea40000300800 */
[----:B--2---:R-:W-:-:S05]  /*16020*/  @!P2 FMUL R58, R58, 16777216 ;  /* 0x4b8000003a3aa820 */ /* 0x004fca0000400000 */
[----:B------:R0:W-:Y:S04]  /*16030*/  @!P2 STL [R1+0x8], R58 ;  /* 0x0000083a0100a387 */ /* 0x0001e80000100800 */
[----:B0-----:R-:W2:Y:S01]  /*16040*/  LDL.LU R58, [R1+0x6a0] ;  /* 0x0006a000013a7983 */ /* 0x001ea20000300800 */
[----:B------:R-:W-:-:S04]  /*16050*/  @P1 FMUL R0, R0, 0.25 ;  /* 0x3e80000000001820 */ /* 0x000fc80000400000 */
[----:B------:R-:W-:-:S06]  /*16060*/  @!P2 FMUL R0, R0, 16777216 ;  /* 0x4b8000000000a820 */ /* 0x000fcc0000400000 */
[----:B------:R-:W0:Y:S01]  /*16070*/  MUFU.RCP R0, R0 ;  /* 0x0000000000007308 */ /* 0x000e220000001000 */
[----:B--2---:R-:W-:-:S05]  /*16080*/  @!P2 FMUL R58, R58, 16777216 ;  /* 0x4b8000003a3aa820 */ /* 0x004fca0000400000 */
[----:B------:R1:W-:Y:S04]  /*16090*/  @!P2 STL [R1+0xc], R58 ;  /* 0x00000c3a0100a387 */ /* 0x0003e80000100800 */
[----:B-1----:R-:W2:Y:S01]  /*160a0*/  LDL.LU R58, [R1+0x69c] ;  /* 0x00069c00013a7983 */ /* 0x002ea20000300800 */
[----:B------:R-:W-:Y:S01]  /*160b0*/  @P1 FMUL R59, R59, 0.25 ;  /* 0x3e8000003b3b1820 */ /* 0x000fe20000400000 */
[----:B------:R-:W-:Y:S01]  /*160c0*/  @P1 FMUL R60, R60, 0.25 ;  /* 0x3e8000003c3c1820 */ /* 0x000fe20000400000 */
[----:B------:R-:W-:Y:S02]  /*160d0*/  @P1 FMUL R61, R61, 0.25 ;  /* 0x3e8000003d3d1820 */ /* 0x000fe40000400000 */
[----:B------:R-:W-:Y:S01]  /*160e0*/  @!P2 FMUL R59, R59, 16777216 ;  /* 0x4b8000003b3ba820 */ /* 0x000fe20000400000 */
[----:B------:R-:W-:Y:S01]  /*160f0*/  @P1 FMUL R57, R57, 0.25 ;  /* 0x3e80000039391820 */ /* 0x000fe20000400000 */
[----:B------:R-:W-:Y:S01]  /*16100*/  @P1 FMUL R56, R56, 0.25 ;  /* 0x3e80000038381820 */ /* 0x000fe20000400000 */
[----:B------:R-:W-:Y:S01]  /*16110*/  @P1 FMUL R55, R55, 0.25 ;  /* 0x3e80000037371820 */ /* 0x000fe20000400000 */
[----:B------:R-:W-:Y:S01]  /*16120*/  @!P2 FMUL R60, R60, 16777216 ;  /* 0x4b8000003c3ca820 */ /* 0x000fe20000400000 */
[----:B------:R-:W-:Y:S01]  /*16130*/  @P1 FMUL R53, R53, 0.25 ;  /* 0x3e80000035351820 */ /* 0x000fe20000400000 */
[----:B------:R-:W-:Y:S01]  /*16140*/  @!P2 FMUL R61, R61, 16777216 ;  /* 0x4b8000003d3da820 */ /* 0x000fe20000400000 */
[----:B------:R-:W-:Y:S01]  /*16150*/  @P1 FMUL R54, R54, 0.25 ;  /* 0x3e80000036361820 */ /* 0x000fe20000400000 */
[----:B------:R-:W-:Y:S01]  /*16160*/  @!P2 FMUL R57, R57, 16777216 ;  /* 0x4b8000003939a820 */ /* 0x000fe20000400000 */
[----:B------:R-:W-:Y:S01]  /*16170*/  @!P2 FMUL R56, R56, 16777216 ;  /* 0x4b8000003838a820 */ /* 0x000fe20000400000 */
[----:B------:R-:W-:Y:S01]  /*16180*/  @!P2 FMUL R55, R55, 16777216 ;  /* 0x4b8000003737a820 */ /* 0x000fe20000400000 */
[----:B------:R-:W-:Y:S01]  /*16190*/  @P1 FMUL R52, R52, 0.25 ;  /* 0x3e80000034341820 */ /* 0x000fe20000400000 */
[----:B------:R-:W-:Y:S01]  /*161a0*/  @!P2 FMUL R53, R53, 16777216 ;  /* 0x4b8000003535a820 */ /* 0x000fe20000400000 */
[----:B------:R-:W-:Y:S01]  /*161b0*/  @!P2 FMUL R54, R54, 16777216 ;  /* 0x4b8000003636a820 */ /* 0x000fe20000400000 */
[C---:B0-----:R-:W-:Y:S01]  /*161c0*/  FMUL R57, R0.reuse, R57 ;  /* 0x0000003900397220 */ /* 0x041fe20000400000 */
[----:B------:R-:W-:Y:S01]  /*161d0*/  @P1 FMUL R51, R51, 0.25 ;  /* 0x3e80000033331820 */ /* 0x000fe20000400000 */
[C---:B------:R-:W-:Y:S01]  /*161e0*/  FMUL R56, R0.reuse, R56 ;  /* 0x0000003800387220 */ /* 0x040fe20000400000 */
[----:B------:R-:W-:Y:S01]  /*161f0*/  FMUL R55, R0, R55 ;  /* 0x0000003700377220 */ /* 0x000fe20000400000 */
[----:B------:R-:W-:Y:S01]  /*16200*/  @!P2 FMUL R52, R52, 16777216 ;  /* 0x4b8000003434a820 */ /* 0x000fe20000400000 */
[----:B------:R-:W-:Y:S01]  /*16210*/  FMUL R54, R0, R54 ;  /* 0x0000003600367220 */ /* 0x000fe20000400000 */
[----:B------:R-:W-:Y:S01]  /*16220*/  @!P2 FMUL R51, R51, 16777216 ;  /* 0x4b8000003333a820 */ /* 0x000fe20000400000 */
[----:B------:R-:W-:Y:S01]  /*16230*/  @P1 FMUL R50, R50, 0.25 ;  /* 0x3e80000032321820 */ /* 0x000fe20000400000 */
[----:B------:R-:W-:Y:S01]  /*16240*/  @P1 FMUL R49, R49, 0.25 ;  /* 0x3e80000031311820 */ /* 0x000fe20000400000 */
[----:B------:R-:W-:-:S02]  /*16250*/  @P1 FMUL R48, R48, 0.25 ;  /* 0x3e80000030301820 */ /* 0x000fc40000400000 */
[----:B------:R-:W-:Y:S01]  /*16260*/  @!P2 FMUL R50, R50, 16777216 ;  /* 0x4b8000003232a820 */ /* 0x000fe20000400000 */
[----:B------:R-:W-:Y:S01]  /*16270*/  @!P2 FMUL R49, R49, 16777216 ;  /* 0x4b8000003131a820 */ /* 0x000fe20000400000 */
[----:B------:R-:W-:Y:S01]  /*16280*/  @!P2 FMUL R48, R48, 16777216 ;  /* 0x4b8000003030a820 */ /* 0x000fe20000400000 */
[----:B--2---:R-:W-:-:S05]  /*16290*/  FMUL R58, R0, R58 ;  /* 0x0000003a003a7220 */ /* 0x004fca0000400000 */
[----:B------:R0:W-:Y:S02]  /*162a0*/  STL [R1+0x30], R58 ;  /* 0x0000303a01007387 */ /* 0x0001e40000100800 */
[C---:B0-----:R-:W-:Y:S01]  /*162b0*/  FMUL R58, R0.reuse, R59 ;  /* 0x0000003b003a7220 */ /* 0x041fe20000400000 */
[----:B------:R-:W-:-:S04]  /*162c0*/  FMUL R59, R0, R60 ;  /* 0x0000003c003b7220 */ /* 0x000fc80000400000 */
[----:B------:R0:W-:Y:S04]  /*162d0*/  STL [R1+0x2c], R58 ;  /* 0x00002c3a01007387 */ /* 0x0001e80000100800 */
[----:B------:R1:W-:Y:S01]  /*162e0*/  STL [R1+0x28], R59 ;  /* 0x0000283b01007387 */ /* 0x0003e20000100800 */
[C---:B0-----:R-:W-:Y:S01]  /*162f0*/  FMUL R58, R0.reuse, R61 ;  /* 0x0000003d003a7220 */ /* 0x041fe20000400000 */
[C---:B------:R-:W-:Y:S01]  /*16300*/  FMUL R61, R0.reuse, R53 ;  /* 0x00000035003d7220 */ /* 0x040fe20000400000 */
[----:B------:R-:W-:-:S03]  /*16310*/  FMUL R60, R0, R52 ;  /* 0x00000034003c7220 */ /* 0x000fc60000400000 */
[----:B------:R-:W-:Y:S04]  /*16320*/  STL [R1+0x24], R58 ;  /* 0x0000243a01007387 */ /* 0x000fe80000100800 */
[----:B------:R-:W-:Y:S01]  /*16330*/  STL [R1+0x20], R57 ;  /* 0x0000203901007387 */ /* 0x000fe20000100800 */
[----:B-1----:R-:W-:-:S03]  /*16340*/  FMUL R59, R0, R51 ;  /* 0x00000033003b7220 */ /* 0x002fc60000400000 */
[----:B------:R-:W-:Y:S04]  /*16350*/  STL [R1+0x1c], R56 ;  /* 0x00001c3801007387 */ /* 0x000fe80000100800 */
[----:B------:R-:W-:Y:S04]  /*16360*/  STL [R1+0x18], R55 ;  /* 0x0000183701007387 */ /* 0x000fe80000100800 */
[----:B------:R0:W-:Y:S04]  /*16370*/  STL [R1+0x66c], R61 ;  /* 0x00066c3d01007387 */ /* 0x0001e80000100800 */
[----:B------:R-:W-:Y:S04]  /*16380*/  STL [R1+0x10], R54 ;  /* 0x0000103601007387 */ /* 0x000fe80000100800 */
[----:B0-----:R-:W2:Y:S04]  /*16390*/  LDL.LU R61, [R1+0x38] ;  /* 0x00003800013d7983 */ /* 0x001ea80000300800 */
[----:B------:R-:W2:Y:S04]  /*163a0*/  LDL.LU R52, [R1+0x34] ;  /* 0x0000340001347983 */ /* 0x000ea80000300800 */
[----:B------:R0:W-:Y:S04]  /*163b0*/  STL [R1+0x670], R60 ;  /* 0x0006703c01007387 */ /* 0x0001e80000100800 */
[----:B0-----:R-:W2:Y:S04]  /*163c0*/  LDL.LU R60, [R1] ;  /* 0x00000000013c7983 */ /* 0x001ea80000300800 */
[----:B------:R0:W-:Y:S04]  /*163d0*/  STL [R1+0x674], R59 ;  /* 0x0006743b01007387 */ /* 0x0001e80000100800 */
[----:B0-----:R-:W3:Y:S01]  /*163e0*/  LDL.LU R59, [R1+0xc] ;  /* 0x00000c00013b7983 */ /* 0x001ee20000300800 */
[C---:B------:R-:W-:Y:S01]  /*163f0*/  FMUL R58, R0.reuse, R50 ;  /* 0x00000032003a7220 */ /* 0x040fe20000400000 */
[C---:B------:R-:W-:Y:S01]  /*16400*/  FMUL R57, R0.reuse, R49 ;  /* 0x0000003100397220 */ /* 0x040fe20000400000 */
[----:B------:R-:W-:-:S03]  /*16410*/  FMUL R56, R0, R48 ;  /* 0x0000003000387220 */ /* 0x000fc60000400000 */
[----:B------:R-:W-:Y:S04]  /*16420*/  STL [R1+0x678], R58 ;  /* 0x0006783a01007387 */ /* 0x000fe80000100800 */
[----:B------:R0:W-:Y:S04]  /*16430*/  STL [R1+0x67c], R57 ;  /* 0x00067c3901007387 */ /* 0x0001e80000100800 */
[----:B0-----:R-:W4:Y:S04]  /*16440*/  LDL.LU R57, [R1+0x4] ;  /* 0x0000040001397983 */ /* 0x001f280000300800 */
[----:B------:R-:W4:Y:S01]  /*16450*/  LDL.LU R48, [R1+0x8] ;  /* 0x0000080001307983 */ /* 0x000f220000300800 */
[----:B------:R-:W-:Y:S01]  /*16460*/  @P1 FMUL R47, R47, 0.25 ;  /* 0x3e8000002f2f1820 */ /* 0x000fe20000400000 */
[----:B------:R-:W-:Y:S01]  /*16470*/  @P1 FMUL R46, R46, 0.25 ;  /* 0x3e8000002e2e1820 */ /* 0x000fe20000400000 */
[----:B------:R-:W-:Y:S01]  /*16480*/  @P1 FMUL R45, R45, 0.25 ;  /* 0x3e8000002d2d1820 */ /* 0x000fe20000400000 */
[----:B------:R-:W-:Y:S01]  /*16490*/  @P1 FMUL R44, R44, 0.25 ;  /* 0x3e8000002c2c1820 */ /* 0x000fe20000400000 */
        /* <DEDUP_REMOVED lines=8> */
[----:B------:R-:W-:Y:S01]  /*16520*/  FMUL R55, R0, R47 ;  /* 0x0000002f00377220 */ /* 0x000fe20000400000 */
[----:B------:R-:W-:Y:S01]  /*16530*/  @P1 FMUL R11, R11, 0.25 ;  /* 0x3e8000000b0b1820 */ /* 0x000fe20000400000 */
[----:B------:R-:W-:Y:S01]  /*16540*/  @!P2 FMUL R42, R42, 16777216 ;  /* 0x4b8000002a2aa820 */ /* 0x000fe20000400000 */
[C---:B------:R-:W-:Y:S01]  /*16550*/  FMUL R54, R0.reuse, R46 ;  /* 0x0000002e00367220 */ /* 0x040fe20000400000 */
[----:B------:R-:W-:Y:S01]  /*16560*/  @P1 FMUL R17, R17, 0.25 ;  /* 0x3e80000011111820 */ /* 0x000fe20000400000 */
[C---:B------:R-:W-:Y:S01]  /*16570*/  FMUL R53, R0.reuse, R45 ;  /* 0x0000002d00357220 */ /* 0x040fe20000400000 */
[C---:B------:R-:W-:Y:S01]  /*16580*/  FMUL R51, R0.reuse, R44 ;  /* 0x0000002c00337220 */ /* 0x040fe20000400000 */
[----:B------:R-:W-:Y:S01]  /*16590*/  @!P2 FMUL R19, R19, 16777216 ;  /* 0x4b8000001313a820 */ /* 0x000fe20000400000 */
[----:B------:R-:W-:Y:S01]  /*165a0*/  STL [R1+0x680], R56 ;  /* 0x0006803801007387 */ /* 0x000fe20000100800 */
[C---:B------:R-:W-:Y:S01]  /*165b0*/  FMUL R43, R0.reuse, R43 ;  /* 0x0000002b002b7220 */ /* 0x040fe20000400000 */
[----:B------:R-:W-:Y:S01]  /*165c0*/  @!P2 FMUL R11, R11, 16777216 ;  /* 0x4b8000000b0ba820 */ /* 0x000fe20000400000 */
[C---:B------:R-:W-:Y:S01]  /*165d0*/  FMUL R42, R0.reuse, R42 ;  /* 0x0000002a002a7220 */ /* 0x040fe20000400000 */
[----:B------:R-:W-:Y:S01]  /*165e0*/  STL [R1+0x684], R55 ;  /* 0x0006843701007387 */ /* 0x000fe20000100800 */
[----:B------:R-:W-:Y:S01]  /*165f0*/  @!P2 FMUL R17, R17, 16777216 ;  /* 0x4b8000001111a820 */ /* 0x000fe20000400000 */
[----:B------:R-:W-:-:S02]  /*16600*/  FMUL R46, R0, R19 ;  /* 0x00000013002e7220 */ /* 0x000fc40000400000 */
[----:B------:R-:W-:Y:S01]  /*16610*/  STL [R1+0x688], R54 ;  /* 0x0006883601007387 */ /* 0x000fe20000100800 */
[----:B------:R-:W-:-:S03]  /*16620*/  FMUL R19, R0, R11 ;  /* 0x0000000b00137220 */ /* 0x000fc60000400000 */
[----:B------:R-:W-:Y:S01]  /*16630*/  STL [R1+0x68c], R53 ;  /* 0x00068c3501007387 */ /* 0x000fe20000100800 */
[----:B------:R-:W-:-:S03]  /*16640*/  FMUL R49, R0, R17 ;  /* 0x0000001100317220 */ /* 0x000fc60000400000 */
[----:B------:R-:W-:Y:S04]  /*16650*/  STL [R1+0x690], R51 ;  /* 0x0006903301007387 */ /* 0x000fe80000100800 */
[----:B------:R-:W-:Y:S04]  /*16660*/  STL [R1+0x694], R43 ;  /* 0x0006942b01007387 */ /* 0x000fe80000100800 */
[----:B------:R0:W-:Y:S01]  /*16670*/  STL [R1+0x698], R42 ;  /* 0x0006982a01007387 */ /* 0x0001e20000100800 */
[C---:B--2---:R-:W-:Y:S01]  /*16680*/  FMUL R17, R0.reuse, R60 ;  /* 0x0000003c00117220 */ /* 0x044fe20000400000 */
[----:B---3--:R-:W-:-:S02]  /*16690*/  FMUL R11, R0, R59 ;  /* 0x0000003b000b7220 */ /* 0x008fc40000400000 */
[----:B------:R-:W2:Y:S04]  /*166a0*/  LDL.LU R59, [R1+0x3c] ;  /* 0x00003c00013b7983 */ /* 0x000ea80000300800 */
[----:B------:R-:W2:Y:S01]  /*166b0*/  LDL.LU R60, [R1+0x40] ;  /* 0x00004000013c7983 */ /* 0x000ea20000300800 */
[----:B------:R-:W-:Y:S01]  /*166c0*/  @P1 FMUL R18, R18, 0.25 ;  /* 0x3e80000012121820 */ /* 0x000fe20000400000 */
[----:B------:R-:W-:Y:S01]  /*166d0*/  @P1 FMUL R9, R9, 0.25 ;  /* 0x3e80000009091820 */ /* 0x000fe20000400000 */
[----:B------:R-:W-:Y:S01]  /*166e0*/  @P1 FMUL R7, R7, 0.25 ;  /* 0x3e80000007071820 */ /* 0x000fe20000400000 */
[----:B------:R-:W-:Y:S01]  /*166f0*/  @P1 FMUL R6, R6, 0.25 ;  /* 0x3e80000006061820 */ /* 0x000fe20000400000 */
[----:B------:R-:W-:Y:S01]  /*16700*/  @!P2 FMUL R18, R18, 16777216 ;  /* 0x4b8000001212a820 */ /* 0x000fe20000400000 */
[----:B------:R-:W-:Y:S01]  /*16710*/  @!P2 FMUL R9, R9, 16777216 ;  /* 0x4b8000000909a820 */ /* 0x000fe20000400000 */
[----:B------:R-:W-:Y:S01]  /*16720*/  @!P2 FMUL R7, R7, 16777216 ;  /* 0x4b8000000707a820 */ /* 0x000fe20000400000 */
[----:B------:R-:W-:Y:S01]  /*16730*/  @!P2 FMUL R6, R6, 16777216 ;  /* 0x4b8000000606a820 */ /* 0x000fe20000400000 */
[C---:B------:R-:W-:Y:S01]  /*16740*/  FMUL R47, R0.reuse, R18 ;  /* 0x00000012002f7220 */ /* 0x040fe20000400000 */
[C---:B------:R-:W-:Y:S01]  /*16750*/  FMUL R18, R0.reuse, R9 ;  /* 0x0000000900127220 */ /* 0x040fe20000400000 */
[C---:B------:R-:W-:Y:S01]  /*16760*/  FMUL R9, R0.reuse, R7 ;  /* 0x0000000700097220 */ /* 0x040fe20000400000 */
[----:B------:R-:W-:Y:S01]  /*16770*/  FMUL R7, R0, R6 ;  /* 0x0000000600077220 */ /* 0x000fe20000400000 */
[----:B------:R-:W1:Y:S01]  /*16780*/  S2R R58, SR_TID.X ;  /* 0x00000000003a7919 */ /* 0x000e620000002100 */
[----:B------:R-:W-:Y:S01]  /*16790*/  @P1 FMUL R21, R21, 0.25 ;  /* 0x3e80000015151820 */ /* 0x000fe20000400000 */
[----:B------:R-:W-:Y:S01]  /*167a0*/  @P1 FMUL R20, R20, 0.25 ;  /* 0x3e80000014141820 */ /* 0x000fe20000400000 */
[----:B------:R-:W-:Y:S01]  /*167b0*/  @P1 FMUL R16, R16, 0.25 ;  /* 0x3e80000010101820 */ /* 0x000fe20000400000 */
[----:B------:R-:W-:Y:S01]  /*167c0*/  @P1 FMUL R41, R41, 0.25 ;  /* 0x3e80000029291820 */ /* 0x000fe20000400000 */
[----:B----4-:R-:W-:Y:S01]  /*167d0*/  FMUL R6, R0, R48 ;  /* 0x0000003000067220 */ /* 0x010fe20000400000 */
[----:B------:R-:W-:Y:S01]  /*167e0*/  F2FP.SATFINITE.E4M3.F32.PACK_AB_MERGE_C R48, R61, R52, RZ ;  /* 0x000000343d30723e */ /* 0x000fe200048070ff */
[----:B------:R-:W-:Y:S01]  /*167f0*/  @P1 FMUL R40, R40, 0.25 ;  /* 0x3e80000028281820 */ /* 0x000fe20000400000 */
[----:B------:R-:W3:Y:S01]  /*16800*/  S2R R61, SR_TID.X ;  /* 0x00000000003d7919 */ /* 0x000ee20000002100 */
[----:B------:R-:W-:Y:S01]  /*16810*/  @P1 FMUL R39, R39, 0.25 ;  /* 0x3e80000027271820 */ /* 0x000fe20000400000 */
        /* <DEDUP_REMOVED lines=23> */
[----:B-----5:R-:W-:Y:S01]  /*16990*/  @P1 FMUL R5, R5, 0.25 ;  /* 0x3e80000005051820 */ /* 0x020fe20000400000 */
[----:B------:R-:W-:Y:S01]  /*169a0*/  @P1 FMUL R4, R4, 0.25 ;  /* 0x3e80000004041820 */ /* 0x000fe20000400000 */
[----:B------:R-:W-:Y:S01]  /*169b0*/  @P1 FMUL R3, R3, 0.25 ;  /* 0x3e80000003031820 */ /* 0x000fe20000400000 */
[----:B------:R-:W-:Y:S01]  /*169c0*/  @P1 FMUL R2, R2, 0.25 ;  /* 0x3e80000002021820 */ /* 0x000fe20000400000 */
[----:B------:R-:W-:Y:S01]  /*169d0*/  @!P2 FMUL R21, R21, 16777216 ;  /* 0x4b8000001515a820 */ /* 0x000fe20000400000 */
        /* <DEDUP_REMOVED lines=32> */
[C---:B------:R-:W-:Y:S01]  /*16be0*/  FMUL R44, R0.reuse, R21 ;  /* 0x00000015002c7220 */ /* 0x040fe20000400000 */
[C---:B------:R-:W-:Y:S01]  /*16bf0*/  FMUL R45, R0.reuse, R20 ;  /* 0x00000014002d7220 */ /* 0x040fe20000400000 */
[C---:B------:R-:W-:Y:S01]  /*16c00*/  FMUL R50, R0.reuse, R16 ;  /* 0x0000001000327220 */ /* 0x040fe20000400000 */
[----:B---3--:R-:W-:Y:S01]  /*16c10*/  LOP3.LUT R61, R61, 0x7, RZ, 0xc0, !PT ;  /* 0x000000073d3d7812 */ /* 0x008fe200078ec0ff */
[C---:B------:R-:W-:Y:S01]  /*16c20*/  FMUL R41, R0.reuse, R41 ;  /* 0x0000002900297220 */ /* 0x040fe20000400000 */
        /* <DEDUP_REMOVED lines=29> */
[----:B------:R-:W-:Y:S01]  /*16e00*/  FMUL R21, R0, R2 ;  /* 0x0000000200157220 */ /* 0x000fe20000400000 */
[----:B------:R-:W-:Y:S01]  /*16e10*/  F2FP.SATFINITE.E4M3.F32.PACK_AB_MERGE_C R0, R6, R11, RZ ;  /* 0x0000000b0600723e */ /* 0x000fe200048070ff */
[C---:B-1----:R-:W-:Y:S01]  /*16e20*/  IMAD.SHL.U32 R11, R58.reuse, 0x8, RZ ;  /* 0x000000083a0b7824 */ /* 0x042fe200078e00ff */
[----:B------:R-:W-:Y:S01]  /*16e30*/  LEA R3, R61, UR7, 0x4 ;  /* 0x000000073d037c11 */ /* 0x000fe2000f8e20ff */
[----:B0-----:R-:W3:Y:S01]  /*16e40*/  LDL.LU R42, [R1+0x44] ;  /* 0x00004400012a7983 */ /* 0x001ee20000300800 */
[----:B------:R-:W-:-:S02]  /*16e50*/  LOP3.LUT R6, R58, 0x8, RZ, 0xc0, !PT ;  /* 0x000000083a067812 */ /* 0x000fc400078ec0ff */
[----:B------:R-:W-:Y:S01]  /*16e60*/  LOP3.LUT R11, R11, 0xf80, RZ, 0xc0, !PT ;  /* 0x00000f800b0b7812 */ /* 0x000fe200078ec0ff */
[----:B------:R-:W4:Y:S02]  /*16e70*/  LDL.LU R43, [R1+0x4c] ;  /* 0x00004c00012b7983 */ /* 0x000f240000300800 */
[--C-:B------:R-:W-:Y:S02]  /*16e80*/  IMAD R2, R6, 0x200, R3.reuse ;  /* 0x0000020006027824 */ /* 0x100fe400078e0203 */
[----:B------:R-:W4:Y:S02]  /*16e90*/  LDL.LU R51, [R1+0x50] ;  /* 0x0000500001337983 */ /* 0x000f240000300800 */
[----:B------:R-:W-:Y:S02]  /*16ea0*/  IMAD.IADD R2, R11, 0x1, R2 ;  /* 0x000000010b027824 */ /* 0x000fe400078e0202 */
[----:B------:R-:W-:Y:S01]  /*16eb0*/  IMAD.SHL.U32 R11, R58, 0x4, RZ ;  /* 0x000000043a0b7824 */ /* 0x000fe200078e00ff */
[----:B------:R-:W5:Y:S01]  /*16ec0*/  LDL.LU R53, [R1+0x54] ;  /* 0x0000540001357983 */ /* 0x000f620000300800 */
[----:B------:R-:W-:-:S03]  /*16ed0*/  IMAD R3, R61, -0x8, R3 ;  /* 0xfffffff83d037824 */ /* 0x000fc600078e0203 */
[----:B------:R-:W-:Y:S01]  /*16ee0*/  LOP3.LUT R11, R11, 0x3c0, RZ, 0xc0, !PT ;  /* 0x000003c00b0b7812 */ /* 0x000fe200078ec0ff */
[----:B------:R-:W3:Y:S01]  /*16ef0*/  LDL.LU R54, [R1+0x5c] ;  /* 0x00005c0001367983 */ /* 0x000ee20000300800 */
[----:B------:R-:W-:-:S03]  /*16f00*/  F2FP.SATFINITE.E4M3.F32.PACK_AB_MERGE_C R17, R17, R20, RZ ;  /* 0x000000141111723e */ /* 0x000fc600048070ff */
[----:B------:R-:W3:Y:S01]  /*16f10*/  LDL.LU R55, [R1+0x64] ;  /* 0x0000640001377983 */ /* 0x000ee20000300800 */
[----:B------:R-:W-:-:S03]  /*16f20*/  IMAD.IADD R3, R11, 0x1, R3 ;  /* 0x000000010b037824 */ /* 0x000fc600078e0203 */
[----:B------:R-:W3:Y:S04]  /*16f30*/  LDL.LU R20, [R1+0x68] ;  /* 0x0000680001147983 */ /* 0x000ee80000300800 */
[----:B------:R-:W3:Y:S04]  /*16f40*/  LDL.LU R56, [R1+0x6c] ;  /* 0x00006c0001387983 */ /* 0x000ee80000300800 */
[----:B------:R-:W3:Y:S04]  /*16f50*/  LDL.LU R52, [R1+0x74] ;  /* 0x0000740001347983 */ /* 0x000ee80000300800 */
[----:B------:R-:W3:Y:S04]  /*16f60*/  LDL.LU R61, [R1+0x78] ;  /* 0x00007800013d7983 */ /* 0x000ee80000300800 */
[----:B------:R0:W-:Y:S02]  /*16f70*/  STL [R1+0x668], R2 ;  /* 0x0006680201007387 */ /* 0x0001e40000100800 */
[----:B0-----:R-:W-:-:S02]  /*16f80*/  LEA.HI R2, R6, R3, RZ, 0x1f ;  /* 0x0000000306027211 */ /* 0x001fc400078ff8ff */
[----:B------:R-:W3:Y:S04]  /*16f90*/  LDL.LU R6, [R1+0x48] ;  /* 0x0000480001067983 */ /* 0x000ee80000300800 */
[----:B------:R-:W5:Y:S04]  /*16fa0*/  LDL.LU R57, [R1+0x90] ;  /* 0x0000900001397983 */ /* 0x000f680000300800 */
[----:B------:R0:W-:Y:S04]  /*16fb0*/  STL [R1+0x110], R2 ;  /* 0x0001100201007387 */ /* 0x0001e80000100800 */
[----:B------:R-:W5:Y:S01]  /*16fc0*/  LDL.LU R58, [R1+0x98] ;  /* 0x00009800013a7983 */ /* 0x000f620000300800 */
[----:B------:R-:W-:-:S03]  /*16fd0*/  F2FP.SATFINITE.E4M3.F32.PACK_AB_MERGE_C R16, R16, R21, RZ ;  /* 0x000000151010723e */ /* 0x000fc600048070ff */
[----:B------:R-:W5:Y:S04]  /*16fe0*/  LDL.LU R11, [R1+0xa0] ;  /* 0x0000a000010b7983 */ /* 0x000f680000300800 */
[----:B0-----:R-:W5:Y:S01]  /*16ff0*/  LDL.LU R2, [R1+0xa8] ;  /* 0x0000a80001027983 */ /* 0x001f620000300800 */
[----:B--2---:R-:W-:-:S03]  /*17000*/  F2FP.SATFINITE.E4M3.F32.PACK_AB_MERGE_C R3, R60, R59, RZ ;  /* 0x0000003b3c03723e */ /* 0x004fc600048070ff */
[----:B------:R-:W2:Y:S04]  /*17010*/  LDL.LU R59, [R1+0xac] ;  /* 0x0000ac00013b7983 */ /* 0x000ea80000300800 */
[----:B------:R-:W2:Y:S04]  /*17020*/  LDL.LU R60, [R1+0xb0] ;  /* 0x0000b000013c7983 */ /* 0x000ea80000300800 */
[----:B------:R-:W5:Y:S01]  /*17030*/  LDL.LU R21, [R1+0x58] ;  /* 0x0000580001157983 */ /* 0x000f620000300800 */
[----:B------:R-:W-:Y:S02]  /*17040*/  F2FP.SATFINITE.E4M3.F32.PACK_AB_MERGE_C R4, R5, R4, RZ ;  /* 0x000000040504723e */ /* 0x000fe400048070ff */
[----:B------:R-:W-:-:S02]  /*17050*/  F2FP.SATFINITE.E4M3.F32.PACK_AB_MERGE_C R9, R9, R7, RZ ;  /* 0x000000070909723e */ /* 0x000fc400048070ff */
[----:B------:R-:W-:Y:S02]  /*17060*/  F2FP.SATFINITE.E4M3.F32.PACK_AB_MERGE_C R18, R18, R8, RZ ;  /* 0x000000081212723e */ /* 0x000fe400048070ff */
[----:B----4-:R-:W-:Y:S02]  /*17070*/  F2FP.SATFINITE.E4M3.F32.PACK_AB_MERGE_C R51, R51, R43, RZ ;  /* 0x0000002b3333723e */ /* 0x010fe400048070ff */
[----:B---3--:R-:W-:Y:S02]  /*17080*/  F2FP.SATFINITE.E4M3.F32.PACK_AB_MERGE_C R6, R6, R42, RZ ;  /* 0x0000002a0606723e */ /* 0x008fe400048070ff */
[----:B------:R-:W3:Y:S04]  /*17090*/  LDL.LU R42, [R1+0x698] ;  /* 0x00069800012a7983 */ /* 0x000ee80000300800 */
[----:B------:R-:W4:Y:S04]  /*170a0*/  LDL.LU R5, [R1+0x8c] ;  /* 0x00008c0001057983 */ /* 0x000f280000300800 */
[----:B------:R0:W-:Y:S04]  /*170b0*/  STL [R1+0xc4], R4 ;  /* 0x0000c40401007387 */ /* 0x0001e80000100800 */
[----:B0-----:R-:W2:Y:S04]  /*170c0*/  LDL.LU R4, [R1+0x9c] ;  /* 0x00009c0001047983 */ /* 0x001ea80000300800 */
[----:B------:R-:W3:Y:S04]  /*170d0*/  LDL.LU R43, [R1+0x694] ;  /* 0x00069400012b7983 */ /* 0x000ee80000300800 */
[----:B------:R0:W-:Y:S04]  /*170e0*/  STL [R1+0xc0], R51 ;  /* 0x0000c03301007387 */ /* 0x0001e80000100800 */
[----:B0-----:R-:W2:Y:S04]  /*170f0*/  LDL.LU R51, [R1+0x690] ;  /* 0x0006900001337983 */ /* 0x001ea80000300800 */
[----:B------:R-:W2:Y:S01]  /*17100*/  LDL.LU R7, [R1+0x70] ;  /* 0x0000700001077983 */ /* 0x000ea20000300800 */
[----:B-----5:R-:W-:-:S03]  /*17110*/  F2FP.SATFINITE.E4M3.F32.PACK_AB_MERGE_C R21, R21, R53, RZ ;  /* 0x000000351515723e */ /* 0x020fc600048070ff */
[----:B------:R-:W5:Y:S04]  /*17120*/  LDL.LU R53, [R1+0x68c] ;  /* 0x00068c0001357983 */ /* 0x000f680000300800 */
[----:B------:R-:W3:Y:S01]  /*17130*/  LDL.LU R8, [R1+0x60] ;  /* 0x0000600001087983 */ /* 0x000ee20000300800 */
[----:B------:R-:W-:Y:S02]  /*17140*/  F2FP.SATFINITE.E4M3.F32.PACK_AB_MERGE_C R12, R13, R12, RZ ;  /* 0x0000000c0d0c723e */ /* 0x000fe400048070ff */
[----:B------:R-:W-:Y:S02]  /*17150*/  F2FP.SATFINITE.E4M3.F32.PACK_AB_MERGE_C R19, R19, R10, RZ ;  /* 0x0000000a1313723e */ /* 0x000fe400048070ff */
[----:B------:R-:W-:Y:S02]  /*17160*/  F2FP.SATFINITE.E4M3.F32.PACK_AB_MERGE_C R20, R20, R55, RZ ;  /* 0x000000371414723e */ /* 0x000fe400048070ff */
[----:B------:R-:W-:-:S02]  /*17170*/  F2FP.SATFINITE.E4M3.F32.PACK_AB_MERGE_C R52, R61, R52, RZ ;  /* 0x000000343d34723e */ /* 0x000fc400048070ff */
[----:B--2---:R-:W-:Y:S02]  /*17180*/  F2FP.SATFINITE.E4M3.F32.PACK_AB_MERGE_C R7, R7, R56, RZ ;  /* 0x000000380707723e */ /* 0x004fe400048070ff */
[----:B---3--:R-:W-:Y:S02]  /*17190*/  F2FP.SATFINITE.E4M3.F32.PACK_AB_MERGE_C R8, R8, R54, RZ ;  /* 0x000000360808723e */ /* 0x008fe400048070ff */
[----:B------:R-:W2:Y:S04]  /*171a0*/  LDL.LU R54, [R1+0x688] ;  /* 0x0006880001367983 */ /* 0x000ea80000300800 */
[----:B------:R-:W3:Y:S04]  /*171b0*/  LDL.LU R10, [R1+0x94] ;  /* 0x00009400010a7983 */ /* 0x000ee80000300800 */
[----:B------:R-:W2:Y:S04]  /*171c0*/  LDL.LU R55, [R1+0x684] ;  /* 0x0006840001377983 */ /* 0x000ea80000300800 */
[----:B------:R-:W2:Y:S04]  /*171d0*/  LDL.LU R13, [R1+0x88] ;  /* 0x00008800010d7983 */ /* 0x000ea80000300800 */
[----:B------:R0:W-:Y:S04]  /*171e0*/  STL [R1+0x60], R12 ;  /* 0x0000600c01007387 */ /* 0x0001e80000100800 */
[----:B0-----:R-:W2:Y:S04]  /*171f0*/  LDL.LU R12, [R1+0xa4] ;  /* 0x0000a400010c7983 */ /* 0x001ea80000300800 */
[----:B------:R-:W2:Y:S04]  /*17200*/  LDL.LU R56, [R1+0x680] ;  /* 0x0006800001387983 */ /* 0x000ea80000300800 */
[----:B------:R0:W-:Y:S02]  /*17210*/  STL [R1+0x5c], R7 ;  /* 0x00005c0701007387 */ /* 0x0001e40000100800 */
[----:B0-----:R-:W-:-:S02]  /*17220*/  F2FP.SATFINITE.E4M3.F32.PACK_AB_MERGE_C R7, R15, R14, RZ ;  /* 0x0000000e0f07723e */ /* 0x001fc400048070ff */
[----:B------:R-:W2:Y:S01]  /*17230*/  LDL.LU R15, [R1+0x80] ;  /* 0x00008000010f7983 */ /* 0x000ea20000300800 */
[----:B------:R-:W-:-:S03]  /*17240*/  F2FP.SATFINITE.E4M3.F32.PACK_AB_MERGE_C R14, R49, R50, RZ ;  /* 0x00000032310e723e */ /* 0x000fc600048070ff */
[----:B------:R-:W2:Y:S04]  /*17250*/  LDL.LU R61, [R1+0xb8] ;  /* 0x0000b800013d7983 */ /* 0x000ea80000300800 */
[----:B------:R-:W2:Y:S04]  /*17260*/  LDL.LU R49, [R1+0x7c] ;  /* 0x00007c0001317983 */ /* 0x000ea80000300800 */
[----:B------:R-:W3:Y:S01]  /*17270*/  LDL.LU R50, [R1+0xb4] ;  /* 0x0000b40001327983 */ /* 0x000ee20000300800 */
[----:B--2---:R-:W-:Y:S02]  /*17280*/  F2FP.SATFINITE.E4M3.F32.PACK_AB_MERGE_C R49, R15, R49, RZ ;  /* 0x000000310f31723e */ /* 0x004fe400048070ff */
[----:B------:R-:W-:-:S02]  /*17290*/  F2FP.SATFINITE.E4M3.F32.PACK_AB_MERGE_C R15, R46, R47, RZ ;  /* 0x0000002f2e0f723e */ /* 0x000fc400048070ff */
[----:B------:R-:W2:Y:S01]  /*172a0*/  LDL.LU R47, [R1+0x84] ;  /* 0x00008400012f7983 */ /* 0x000ea20000300800 */
[----:B------:R-:W-:Y:S02]  /*172b0*/  F2FP.SATFINITE.E4M3.F32.PACK_AB_MERGE_C R44, R44, R45, RZ ;  /* 0x0000002d2c2c723e */ /* 0x000fe400048070ff */
[----:B------:R-:W-:Y:S02]  /*172c0*/  F2FP.SATFINITE.E4M3.F32.PACK_AB_MERGE_C R12, R2, R12, RZ ;  /* 0x0000000c020c723e */ /* 0x000fe400048070ff */
[----:B------:R-:W-:Y:S02]  /*172d0*/  F2FP.SATFINITE.E4M3.F32.PACK_AB_MERGE_C R2, R60, R59, RZ ;  /* 0x0000003b3c02723e */ /* 0x000fe400048070ff */
[----:B------:R-:W-:Y:S02]  /*172e0*/  F2FP.SATFINITE.E4M3.F32.PACK_AB_MERGE_C R4, R11, R4, RZ ;  /* 0x000000040b04723e */ /* 0x000fe400048070ff */
[----:B------:R-:W-:Y:S02]  /*172f0*/  F2FP.SATFINITE.E4M3.F32.PACK_AB_MERGE_C R11, R27, R26, RZ ;  /* 0x0000001a1b0b723e */ /* 0x000fe400048070ff */
[----:B------:R-:W-:-:S02]  /*17300*/  F2FP.SATFINITE.E4M3.F32.PACK_AB_MERGE_C R27, R31, R30, RZ ;  /* 0x0000001e1f1b723e */ /* 0x000fc400048070ff */
[----:B--2---:R-:W-:Y:S02]  /*17310*/  F2FP.SATFINITE.E4M3.F32.PACK_AB_MERGE_C R46, R13, R47, RZ ;  /* 0x0000002f0d2e723e */ /* 0x004fe400048070ff */
[----:B----4-:R-:W-:Y:S02]  /*17320*/  F2FP.SATFINITE.E4M3.F32.PACK_AB_MERGE_C R13, R57, R5, RZ ;  /* 0x00000005390d723e */ /* 0x010fe400048070ff */
[----:B------:R-:W2:Y:S01]  /*17330*/  LDL.LU R57, [R1+0xcc] ;  /* 0x0000cc0001397983 */ /* 0x000ea20000300800 */
[----:B------:R-:W-:Y:S02]  /*17340*/  F2FP.SATFINITE.E4M3.F32.PACK_AB_MERGE_C R5, R23, R22, RZ ;  /* 0x000000161705723e */ /* 0x000fe400048070ff */
[----:B------:R-:W-:Y:S01]  /*17350*/  F2FP.SATFINITE.E4M3.F32.PACK_AB_MERGE_C R22, R29, R28, RZ ;  /* 0x0000001c1d16723e */ /* 0x000fe200048070ff */
[----:B------:R-:W-:Y:S04]  /*17360*/  STL [R1+0x58], R44 ;  /* 0x0000582c01007387 */ /* 0x000fe80000100800 */
[----:B------:R3:W-:Y:S02]  /*17370*/  STL [R1+0x54], R13 ;  /* 0x0000540d01007387 */ /* 0x0007e40000100800 */
[----:B---3--:R-:W-:-:S02]  /*17380*/  F2FP.SATFINITE.E4M3.F32.PACK_AB_MERGE_C R13, R58, R10, RZ ;  /* 0x0000000a3a0d723e */ /* 0x008fc400048070ff */
[----:B------:R-:W3:Y:S04]  /*17390*/  LDL.LU R58, [R1+0xdc] ;  /* 0x0000dc00013a7983 */ /* 0x000ee80000300800 */
[----:B------:R-:W4:Y:S04]  /*173a0*/  LDL.LU R59, [R1+0x10c] ;  /* 0x00010c00013b7983 */ /* 0x000f280000300800 */
[----:B------:R0:W-:Y:S04]  /*173b0*/  STL [R1+0x50], R22 ;  /* 0x0000501601007387 */ /* 0x0001e80000100800 */
[----:B------:R-:W2:Y:S04]  /*173c0*/  LDL.LU R60, [R1+0x11c] ;  /* 0x00011c00013c7983 */ /* 0x000ea80000300800 */
[----:B------:R1:W-:Y:S01]  /*173d0*/  STL [R1+0x4c], R2 ;  /* 0x00004c0201007387 */ /* 0x0003e20000100800 */
[----:B------:R-:W-:-:S03]  /*173e0*/  F2FP.SATFINITE.E4M3.F32.PACK_AB_MERGE_C R10, R25, R24, RZ ;  /* 0x00000018190a723e */ /* 0x000fc600048070ff */
[----:B------:R-:W2:Y:S04]  /*173f0*/  LDL.LU R44, [R1+0x138] ;  /* 0x00013800012c7983 */ /* 0x000ea80000300800 */
[----:B------:R-:W2:Y:S04]  /*17400*/  LDL.LU R45, [R1+0x13c] ;  /* 0x00013c00012d7983 */ /* 0x000ea80000300800 */
[----:B------:R-:W2:Y:S04]  /*17410*/  LDL.LU R47, [R1+0x148] ;  /* 0x00014800012f7983 */ /* 0x000ea80000300800 */
[----:B------:R-:W2:Y:S04]  /*17420*/  LDL.LU R26, [R1+0x18c] ;  /* 0x00018c00011a7983 */ /* 0x000ea80000300800 */
[----:B------:R-:W2:Y:S04]  /*17430*/  LDL.LU R25, [R1+0x198] ;  /* 0x0001980001197983 */ /* 0x000ea80000300800 */
[----:B------:R-:W2:Y:S04]  /*17440*/  LDL.LU R24, [R1+0x2c] ;  /* 0x00002c0001187983 */ /* 0x000ea80000300800 */
[----:B------:R-:W2:Y:S01]  /*17450*/  LDL.LU R23, [R1+0x30] ;  /* 0x0000300001177983 */ /* 0x000ea20000300800 */
[----:B------:R-:W-:-:S03]  /*17460*/  F2FP.SATFINITE.E4M3.F32.PACK_AB_MERGE_C R28, R61, R50, RZ ;  /* 0x000000323d1c723e */ /* 0x000fc600048070ff */
[----:B0-----:R-:W2:Y:S04]  /*17470*/  LDL.LU R22, [R1+0x19c] ;  /* 0x00019c0001167983 */ /* 0x001ea80000300800 */
[----:B-1----:R-:W2:Y:S01]  /*17480*/  LDL.LU R2, [R1+0x1a8] ;  /* 0x0001a80001027983 */ /* 0x002ea20000300800 */
[----:B------:R-:W-:-:S03]  /*17490*/  F2FP.SATFINITE.E4M3.F32.PACK_AB_MERGE_C R29, R33, R32, RZ ;  /* 0x00000020211d723e */ /* 0x000fc600048070ff */
[----:B------:R-:W2:Y:S04]  /*174a0*/  LDL.LU R31, [R1+0xbc] ;  /* 0x0000bc00011f7983 */ /* 0x000ea80000300800 */
[----:B------:R-:W2:Y:S04]  /*174b0*/  LDL.LU R30, [R1+0xc8] ;  /* 0x0000c800011e7983 */ /* 0x000ea80000300800 */
[----:B------:R-:W3:Y:S04]  /*174c0*/  LDL.LU R61, [R1+0x14c] ;  /* 0x00014c00013d7983 */ /* 0x000ee80000300800 */
[----:B------:R-:W3:Y:S04]  /*174d0*/  LDL.LU R50, [R1+0x158] ;  /* 0x0001580001327983 */ /* 0x000ee80000300800 */
[----:B------:R-:W3:Y:S04]  /*174e0*/  LDL.LU R32, [R1+0xd8] ;  /* 0x0000d80001207983 */ /* 0x000ee80000300800 */
[----:B------:R-:W4:Y:S01]  /*174f0*/  LDL.LU R33, [R1+0xe8] ;  /* 0x0000e80001217983 */ /* 0x000f220000300800 */
[----:B------:R-:W-:-:S02]  /*17500*/  F2FP.SATFINITE.E4M3.F32.PACK_AB_MERGE_C R36, R37, R36, RZ ;  /* 0x000000242524723e */ /* 0x000fc400048070ff */
[----:B--2---:R-:W-:Y:S02]  /*17510*/  F2FP.SATFINITE.E4M3.F32.PACK_AB_MERGE_C R30, R30, R31, RZ ;  /* 0x0000001f1e1e723e */ /* 0x004fe400048070ff */
[----:B------:R-:W-:Y:S02]  /*17520*/  F2FP.SATFINITE.E4M3.F32.PACK_AB_MERGE_C R31, R35, R34, RZ ;  /* 0x00000022231f723e */ /* 0x000fe400048070ff */
[----:B------:R-:W2:Y:S04]  /*17530*/  LDL.LU R35, [R1+0xec] ;  /* 0x0000ec0001237983 */ /* 0x000ea80000300800 */
[----:B------:R-:W2:Y:S01]  /*17540*/  LDL.LU R34, [R1+0xf8] ;  /* 0x0000f80001227983 */ /* 0x000ea20000300800 */
[----:B---3--:R-:W-:-:S03]  /*17550*/  F2FP.SATFINITE.E4M3.F32.PACK_AB_MERGE_C R32, R32, R57, RZ ;  /* 0x000000392020723e */ /* 0x008fc600048070ff */
[----:B------:R-:W3:Y:S04]  /*17560*/  LDL.LU R57, [R1+0x67c] ;  /* 0x00067c0001397983 */ /* 0x000ee80000300800 */
[----:B------:R-:W3:Y:S04]  /*17570*/  LDL.LU R37, [R1+0xfc] ;  /* 0x0000fc0001257983 */ /* 0x000ee80000300800 */
[----:B------:R0:W-:Y:S01]  /*17580*/  STL [R1+0x48], R36 ;  /* 0x0000482401007387 */ /* 0x0001e20000100800 */
[----:B----4-:R-:W-:-:S03]  /*17590*/  F2FP.SATFINITE.E4M3.F32.PACK_AB_MERGE_C R33, R33, R58, RZ ;  /* 0x0000003a2121723e */ /* 0x010fc600048070ff */
[----:B0-----:R-:W3:Y:S04]  /*175a0*/  LDL.LU R36, [R1+0x108] ;  /* 0x0001080001247983 */ /* 0x001ee80000300800 */
[----:B------:R-:W4:Y:S04]  /*175b0*/  LDL.LU R58, [R1+0x678] ;  /* 0x00067800013a7983 */ /* 0x000f280000300800 */
[----:B------:R0:W-:Y:S02]  /*175c0*/  STL [R1+0x44], R33 ;  /* 0x0000442101007387 */ /* 0x0001e40000100800 */
[----:B0-----:R-:W-:-:S02]  /*175d0*/  F2FP.SATFINITE.E4M3.F32.PACK_AB_MERGE_C R33, R39, R38, RZ ;  /* 0x000000262721723e */ /* 0x001fc400048070ff */
[----:B------:R-:W4:Y:S04]  /*175e0*/  LDL.LU R38, [R1+0x118] ;  /* 0x0001180001267983 */ /* 0x000f280000300800 */
[----:B------:R-:W5:Y:S01]  /*175f0*/  LDL.LU R39, [R1+0x28] ;  /* 0x0000280001277983 */ /* 0x000f620000300800 */
[----:B--2---:R-:W-:Y:S02]  /*17600*/  F2FP.SATFINITE.E4M3.F32.PACK_AB_MERGE_C R34, R34, R35, RZ ;  /* 0x000000232222723e */ /* 0x004fe400048070ff */
[----:B------:R-:W-:Y:S02]  /*17610*/  F2FP.SATFINITE.E4M3.F32.PACK_AB_MERGE_C R35, R41, R40, RZ ;  /* 0x000000282923723e */ /* 0x000fe400048070ff */
[----:B------:R-:W2:Y:S04]  /*17620*/  LDL.LU R41, [R1+0x188] ;  /* 0x0001880001297983 */ /* 0x000ea80000300800 */
[----:B------:R-:W2:Y:S01]  /*17630*/  LDL.LU R40, [R1+0x24] ;  /* 0x0000240001287983 */ /* 0x000ea20000300800 */
[----:B---3--:R-:W-:-:S02]  /*17640*/  F2FP.SATFINITE.E4M3.F32.PACK_AB_MERGE_C R36, R36, R37, RZ ;  /* 0x000000252424723e */ /* 0x008fc400048070ff */
[----:B------:R-:W-:Y:S02]  /*17650*/  F2FP.SATFINITE.E4M3.F32.PACK_AB_MERGE_C R37, R43, R42, RZ ;  /* 0x0000002a2b25723e */ /* 0x000fe400048070ff */
[----:B------:R-:W3:Y:S04]  /*17660*/  LDL.LU R42, [R1+0x128] ;  /* 0x00012800012a7983 */ /* 0x000ee80000300800 */
[----:B------:R-:W2:Y:S01]  /*17670*/  LDL.LU R43, [R1+0x12c] ;  /* 0x00012c00012b7983 */ /* 0x000ea20000300800 */
[----:B----4-:R-:W-:-:S03]  /*17680*/  F2FP.SATFINITE.E4M3.F32.PACK_AB_MERGE_C R38, R38, R59, RZ ;  /* 0x0000003b2626723e */ /* 0x010fc600048070ff */
[----:B------:R-:W4:Y:S01]  /*17690*/  LDL.LU R59, [R1+0x674] ;  /* 0x00067400013b7983 */ /* 0x000f220000300800 */
[----:B-----5:R-:W-:-:S03]  /*176a0*/  F2FP.SATFINITE.E4M3.F32.PACK_AB_MERGE_C R53, R53, R51, RZ ;  /* 0x000000333535723e */ /* 0x020fc600048070ff */
[----:B------:R-:W5:Y:S04]  /*176b0*/  LDL.LU R51, [R1+0x18] ;  /* 0x0000180001337983 */ /* 0x000f680000300800 */
[----:B------:R0:W-:Y:S01]  /*176c0*/  STL [R1+0x40], R53 ;  /* 0x0000403501007387 */ /* 0x0001e20000100800 */
[----:B------:R-:W-:-:S03]  /*176d0*/  F2FP.SATFINITE.E4M3.F32.PACK_AB_MERGE_C R45, R47, R45, RZ ;  /* 0x0000002d2f2d723e */ /* 0x000fc600048070ff */
[----:B0-----:R-:W5:Y:S01]  /*176e0*/  LDL.LU R53, [R1+0x178] ;  /* 0x0001780001357983 */ /* 0x001f620000300800 */
[----:B------:R-:W-:Y:S02]  /*176f0*/  F2FP.SATFINITE.E4M3.F32.PACK_AB_MERGE_C R50, R50, R61, RZ ;  /* 0x0000003d3232723e */ /* 0x000fe400048070ff */
[----:B---3--:R-:W-:Y:S02]  /*17700*/  F2FP.SATFINITE.E4M3.F32.PACK_AB_MERGE_C R42, R42, R60, RZ ;  /* 0x0000003c2a2a723e */ /* 0x008fe400048070ff */
[----:B------:R-:W3:Y:S01]  /*17710*/  LDL.LU R60, [R1+0x670] ;  /* 0x00067000013c7983 */ /* 0x000ee20000300800 */
[----:B--2---:R-:W-:-:S03]  /*17720*/  F2FP.SATFINITE.E4M3.F32.PACK_AB_MERGE_C R43, R44, R43, RZ ;  /* 0x0000002b2c2b723e */ /* 0x004fc600048070ff */
[----:B------:R0:W-:Y:S01]  /*17730*/  STL [R1+0x3c], R42 ;  /* 0x00003c2a01007387 */ /* 0x0001e20000100800 */
[----:B------:R-:W-:Y:S02]  /*17740*/  F2FP.SATFINITE.E4M3.F32.PACK_AB_MERGE_C R44, R57, R56, RZ ;  /* 0x00000038392c723e */ /* 0x000fe400048070ff */
[----:B0-----:R-:W-:Y:S02]  /*17750*/  F2FP.SATFINITE.E4M3.F32.PACK_AB_MERGE_C R42, R55, R54, RZ ;  /* 0x00000036372a723e */ /* 0x001fe400048070ff */
[----:B------:R-:W2:Y:S01]  /*17760*/  LDL.LU R54, [R1+0x20] ;  /* 0x0000200001367983 */ /* 0x000ea20000300800 */
[----:B----4-:R-:W-:-:S03]  /*17770*/  F2FP.SATFINITE.E4M3.F32.PACK_AB_MERGE_C R47, R59, R58, RZ ;  /* 0x0000003a3b2f723e */ /* 0x010fc600048070ff */
[----:B------:R-:W4:Y:S04]  /*17780*/  LDL.LU R55, [R1+0x17c] ;  /* 0x00017c0001377983 */ /* 0x000f280000300800 */
[----:B------:R-:W2:Y:S04]  /*17790*/  LDL.LU R57, [R1+0x16c] ;  /* 0x00016c0001397983 */ /* 0x000ea80000300800 */
[----:B------:R-:W2:Y:S04]  /*177a0*/  LDL.LU R56, [R1+0x1c] ;  /* 0x00001c0001387983 */ /* 0x000ea80000300800 */
[----:B------:R-:W2:Y:S04]  /*177b0*/  LDL.LU R59, [R1+0x168] ;  /* 0x00016800013b7983 */ /* 0x000ea80000300800 */
[----:B------:R-:W5:Y:S04]  /*177c0*/  LDL.LU R58, [R1+0x10] ;  /* 0x00001000013a7983 */ /* 0x000f680000300800 */
[----:B------:R-:W3:Y:S02]  /*177d0*/  LDL.LU R61, [R1+0x66c] ;  /* 0x00066c00013d7983 */ /* 0x000ee40000300800 */
[----:B---3--:R-:W-:-:S02]  /*177e0*/  F2FP.SATFINITE.E4M3.F32.PACK_AB_MERGE_C R61, R61, R60, RZ ;  /* 0x0000003c3d3d723e */ /* 0x008fc400048070ff */
[----:B------:R-:W3:Y:S01]  /*177f0*/  LDL.LU R60, [R1+0x15c] ;  /* 0x00015c00013c7983 */ /* 0x000ee20000300800 */
[----:B-----5:R-:W-:Y:S02]  /*17800*/  F2FP.SATFINITE.E4M3.F32.PACK_AB_MERGE_C R51, R51, R58, RZ ;  /* 0x0000003a3333723e */ /* 0x020fe400048070ff */
[----:B------:R-:W-:Y:S02]  /*17810*/  F2FP.SATFINITE.E4M3.F32.PACK_AB_MERGE_C R58, R25, R26, RZ ;  /* 0x0000001a193a723e */ /* 0x000fe400048070ff */
[----:B------:R-:W-:Y:S02]  /*17820*/  F2FP.SATFINITE.E4M3.F32.PACK_AB_MERGE_C R23, R23, R24, RZ ;  /* 0x000000181717723e */ /* 0x000fe400048070ff */
[----:B------:R-:W-:Y:S02]  /*17830*/  LOP3.LUT R25, R48, 0xffff, RZ, 0xc0, !PT ;  /* 0x0000ffff30197812 */ /* 0x000fe400078ec0ff */
[----:B------:R-:W-:Y:S02]  /*17840*/  LOP3.LUT R3, R3, 0xffff, RZ, 0xc0, !PT ;  /* 0x0000ffff03037812 */ /* 0x000fe400078ec0ff */
[----:B------:R-:W-:Y:S01]  /*17850*/  LOP3.LUT R24, R6, 0xffff, RZ, 0xc0, !PT ;  /* 0x0000ffff06187812 */ /* 0x000fe200078ec0ff */
[----:B------:R-:W-:Y:S01]  /*17860*/  STL [R1+0x34], R61 ;  /* 0x0000343d01007387 */ /* 0x000fe20000100800 */
[----:B------:R-:W-:-:S02]  /*17870*/  LOP3.LUT R9, R9, 0xffff, RZ, 0xc0, !PT ;  /* 0x0000ffff09097812 */ /* 0x000fc400078ec0ff */
[----:B------:R-:W-:Y:S02]  /*17880*/  LOP3.LUT R18, R18, 0xffff, RZ, 0xc0, !PT ;  /* 0x0000ffff12127812 */ /* 0x000fe400078ec0ff */
[----:B------:R-:W-:Y:S02]  /*17890*/  LOP3.LUT R19, R19, 0xffff, RZ, 0xc0, !PT ;  /* 0x0000ffff13137812 */ /* 0x000fe400078ec0ff */
[----:B--2---:R-:W-:Y:S02]  /*178a0*/  F2FP.SATFINITE.E4M3.F32.PACK_AB_MERGE_C R54, R54, R56, RZ ;  /* 0x000000383636723e */ /* 0x004fe400048070ff */
[----:B------:R-:W-:Y:S02]  /*178b0*/  LOP3.LUT R21, R21, 0xffff, RZ, 0xc0, !PT ;  /* 0x0000ffff15157812 */ /* 0x000fe400078ec0ff */
[----:B------:R-:W-:Y:S02]  /*178c0*/  LOP3.LUT R8, R8, 0xffff, RZ, 0xc0, !PT ;  /* 0x0000ffff08087812 */ /* 0x000fe400078ec0ff */
[----:B------:R-:W-:-:S02]  /*178d0*/  LOP3.LUT R20, R20, 0xffff, RZ, 0xc0, !PT ;  /* 0x0000ffff14147812 */ /* 0x000fc400078ec0ff */
[----:B------:R-:W-:Y:S02]  /*178e0*/  F2FP.SATFINITE.E4M3.F32.PACK_AB_MERGE_C R56, R39, R40, RZ ;  /* 0x000000282738723e */ /* 0x000fe400048070ff */
[----:B------:R-:W-:Y:S02]  /*178f0*/  F2FP.SATFINITE.E4M3.F32.PACK_AB_MERGE_C R2, R2, R22, RZ ;  /* 0x000000160202723e */ /* 0x000fe400048070ff */
[----:B------:R-:W-:Y:S02]  /*17900*/  LOP3.LUT R22, R17, 0xffff, RZ, 0xc0, !PT ;  /* 0x0000ffff11167812 */ /* 0x000fe400078ec0ff */
[----:B------:R-:W-:Y:S02]  /*17910*/  PRMT R39, R24, 0x3340, R1 ;  /* 0x0000334018277816 */ /* 0x000fe40000000001 */
[----:B------:R-:W-:Y:S02]  /*17920*/  PRMT R40, R25, 0x3340, R3 ;  /* 0x0000334019287816 */ /* 0x000fe40000000003 */
[----:B------:R-:W-:-:S02]  /*17930*/  PRMT R17, R19, 0x3340, R1 ;  /* 0x0000334013117816 */ /* 0x000fc40000000001 */
[----:B------:R-:W-:Y:S02]  /*17940*/  PRMT R26, R9, 0x3340, R18 ;  /* 0x00003340091a7816 */ /* 0x000fe40000000012 */
[----:B------:R-:W-:Y:S02]  /*17950*/  PRMT R6, R20, 0x3340, R1 ;  /* 0x0000334014067816 */ /* 0x000fe40000000001 */
[----:B------:R-:W-:Y:S02]  /*17960*/  PRMT R39, R40, 0x5410, R39 ;  /* 0x0000541028277816 */ /* 0x000fe40000000027 */
[----:B------:R-:W-:Y:S02]  /*17970*/  PRMT R17, R26, 0x5410, R17 ;  /* 0x000054101a117816 */ /* 0x000fe40000000011 */
[----:B------:R-:W-:Y:S02]  /*17980*/  LOP3.LUT R0, R0, 0xffff, RZ, 0xc0, !PT ;  /* 0x0000ffff00007812 */ /* 0x000fe400078ec0ff */
[----:B----4-:R-:W-:-:S02]  /*17990*/  F2FP.SATFINITE.E4M3.F32.PACK_AB_MERGE_C R55, R41, R55, RZ ;  /* 0x000000372937723e */ /* 0x010fc400048070ff */
[----:B------:R-:W-:Y:S02]  /*179a0*/  PRMT R48, R0, 0x3340, R22 ;  /* 0x0000334000307816 */ /* 0x000fe40000000016 */
[----:B------:R-:W-:Y:S02]  /*179b0*/  LOP3.LUT R5, R5, 0xffff, RZ, 0xc0, !PT ;  /* 0x0000ffff05057812 */ /* 0x000fe400078ec0ff */
[----:B------:R-:W-:Y:S02]  /*179c0*/  LOP3.LUT R10, R10, 0xffff, RZ, 0xc0, !PT ;  /* 0x0000ffff0a0a7812 */ /* 0x000fe400078ec0ff */
[----:B------:R-:W-:Y:S02]  /*179d0*/  LOP3.LUT R11, R11, 0xffff, RZ, 0xc0, !PT ;  /* 0x0000ffff0b0b7812 */ /* 0x000fe400078ec0ff */
[----:B------:R-:W-:Y:S02]  /*179e0*/  LOP3.LUT R7, R7, 0xffff, RZ, 0xc0, !PT ;  /* 0x0000ffff07077812 */ /* 0x000fe400078ec0ff */
[----:B------:R-:W-:-:S02]  /*179f0*/  LOP3.LUT R14, R14, 0xffff, RZ, 0xc0, !PT ;  /* 0x0000ffff0e0e7812 */ /* 0x000fc400078ec0ff */
[----:B------:R-:W-:Y:S02]  /*17a00*/  LOP3.LUT R15, R15, 0xffff, RZ, 0xc0, !PT ;  /* 0x0000ffff0f0f7812 */ /* 0x000fe400078ec0ff */
[----:B------:R-:W-:Y:S02]  /*17a10*/  LOP3.LUT R13, R13, 0xffff, RZ, 0xc0, !PT ;  /* 0x0000ffff0d0d7812 */ /* 0x000fe400078ec0ff */
[----:B------:R-:W-:Y:S02]  /*17a20*/  LOP3.LUT R4, R4, 0xffff, RZ, 0xc0, !PT ;  /* 0x0000ffff04047812 */ /* 0x000fe400078ec0ff */
[----:B------:R-:W-:Y:S02]  /*17a30*/  LOP3.LUT R12, R12, 0xffff, RZ, 0xc0, !PT ;  /* 0x0000ffff0c0c7812 */ /* 0x000fe400078ec0ff */
[----:B------:R-:W-:Y:S02]  /*17a40*/  LOP3.LUT R34, R34, 0xffff, RZ, 0xc0, !PT ;  /* 0x0000ffff22227812 */ /* 0x000fe400078ec0ff */
[----:B------:R-:W-:-:S02]  /*17a50*/  LOP3.LUT R36, R36, 0xffff, RZ, 0xc0, !PT ;  /* 0x0000ffff24247812 */ /* 0x000fc400078ec0ff */
[----:B------:R-:W-:Y:S02]  /*17a60*/  LOP3.LUT R38, R38, 0xffff, RZ, 0xc0, !PT ;  /* 0x0000ffff26267812 */ /* 0x000fe400078ec0ff */
[----:B------:R-:W-:Y:S02]  /*17a70*/  PRMT R40, R13, 0x3340, R4 ;  /* 0x000033400d287816 */ /* 0x000fe40000000004 */
[----:B------:R-:W-:Y:S02]  /*17a80*/  LOP3.LUT R33, R33, 0xffff, RZ, 0xc0, !PT ;  /* 0x0000ffff21217812 */ /* 0x000fe400078ec0ff */
[----:B------:R-:W-:Y:S02]  /*17a90*/  LOP3.LUT R35, R35, 0xffff, RZ, 0xc0, !PT ;  /* 0x0000ffff23237812 */ /* 0x000fe400078ec0ff */
[----:B------:R-:W-:Y:S02]  /*17aa0*/  LOP3.LUT R37, R37, 0xffff, RZ, 0xc0, !PT ;  /* 0x0000ffff25257812 */ /* 0x000fe400078ec0ff */
[----:B------:R-:W-:-:S02]  /*17ab0*/  LOP3.LUT R28, R28, 0xffff, RZ, 0xc0, !PT ;  /* 0x0000ffff1c1c7812 */ /* 0x000fc400078ec0ff */
[----:B------:R-:W-:Y:S02]  /*17ac0*/  LOP3.LUT R30, R30, 0xffff, RZ, 0xc0, !PT ;  /* 0x0000ffff1e1e7812 */ /* 0x000fe400078ec0ff */
[----:B------:R-:W-:Y:S02]  /*17ad0*/  LOP3.LUT R32, R32, 0xffff, RZ, 0xc0, !PT ;  /* 0x0000ffff20207812 */ /* 0x000fe400078ec0ff */
[----:B------:R-:W-:Y:S02]  /*17ae0*/  F2FP.SATFINITE.E4M3.F32.PACK_AB_MERGE_C R53, R53, R57, RZ ;  /* 0x000000393535723e */ /* 0x000fe400048070ff */
[----:B------:R-:W-:Y:S02]  /*17af0*/  LOP3.LUT R27, R27, 0xffff, RZ, 0xc0, !PT ;  /* 0x0000ffff1b1b7812 */ /* 0x000fe400078ec0ff */
[----:B------:R-:W-:Y:S02]  /*17b00*/  LOP3.LUT R29, R29, 0xffff, RZ, 0xc0, !PT ;  /* 0x0000ffff1d1d7812 */ /* 0x000fe400078ec0ff */
[----:B------:R-:W-:-:S02]  /*17b10*/  LOP3.LUT R31, R31, 0xffff, RZ, 0xc0, !PT ;  /* 0x0000ffff1f1f7812 */ /* 0x000fc400078ec0ff */
[----:B------:R-:W-:Y:S02]  /*17b20*/  SHF.R.U32.HI R13, RZ, 0x8, R13 ;  /* 0x00000008ff0d7819 */ /* 0x000fe4000001160d */
[----:B------:R-:W-:Y:S02]  /*17b30*/  SHF.R.U32.HI R4, RZ, 0x8, R4 ;  /* 0x00000008ff047819 */ /* 0x000fe40000011604 */
[----:B------:R-:W-:Y:S02]  /*17b40*/  LOP3.LUT R42, R42, 0xffff, RZ, 0xc0, !PT ;  /* 0x0000ffff2a2a7812 */ /* 0x000fe400078ec0ff */
[----:B------:R-:W-:Y:S02]  /*17b50*/  LOP3.LUT R44, R44, 0xffff, RZ, 0xc0, !PT ;  /* 0x0000ffff2c2c7812 */ /* 0x000fe400078ec0ff */
[----:B------:R-:W-:Y:S02]  /*17b60*/  LOP3.LUT R43, R43, 0xffff, RZ, 0xc0, !PT ;  /* 0x0000ffff2b2b7812 */ /* 0x000fe400078ec0ff */
[----:B------:R-:W-:-:S02]  /*17b70*/  LOP3.LUT R45, R45, 0xffff, RZ, 0xc0, !PT ;  /* 0x0000ffff2d2d7812 */ /* 0x000fc400078ec0ff */
[----:B------:R-:W-:Y:S02]  /*17b80*/  PRMT R57, R27, 0x3340, R29 ;  /* 0x000033401b397816 */ /* 0x000fe4000000001d */
[----:B------:R-:W-:Y:S02]  /*17b90*/  LOP3.LUT R4, R4, 0xffff, RZ, 0xc0, !PT ;  /* 0x0000ffff04047812 */ /* 0x000fe400078ec0ff */
[----:B------:R-:W-:Y:S02]  /*17ba0*/  LOP3.LUT R13, R13, 0xffff, RZ, 0xc0, !PT ;  /* 0x0000ffff0d0d7812 */ /* 0x000fe400078ec0ff */
[----:B------:R-:W-:Y:S02]  /*17bb0*/  SHF.R.U32.HI R27, RZ, 0x8, R27 ;  /* 0x00000008ff1b7819 */ /* 0x000fe4000001161b */
[----:B------:R-:W-:Y:S02]  /*17bc0*/  SHF.R.U32.HI R29, RZ, 0x8, R29 ;  /* 0x00000008ff1d7819 */ /* 0x000fe4000001161d */
[----:B------:R-:W-:-:S02]  /*17bd0*/  PRMT R4, R13, 0x3340, R4 ;  /* 0x000033400d047816 */ /* 0x000fc40000000004 */
[----:B------:R-:W-:Y:S02]  /*17be0*/  LOP3.LUT R13, R29, 0xffff, RZ, 0xc0, !PT ;  /* 0x0000ffff1d0d7812 */ /* 0x000fe400078ec0ff */
[----:B------:R-:W-:-:S04]  /*17bf0*/  LOP3.LUT R27, R27, 0xffff, RZ, 0xc0, !PT ;  /* 0x0000ffff1b1b7812 */ /* 0x000fc800078ec0ff */
[----:B------:R-:W-:Y:S02]  /*17c00*/  PRMT R13, R27, 0x3340, R13 ;  /* 0x000033401b0d7816 */ /* 0x000fe4000000000d */
[----:B------:R-:W-:Y:S02]  /*17c10*/  SHF.R.U32.HI R0, RZ, 0x8, R0 ;  /* 0x00000008ff007819 */ /* 0x000fe40000011600 */
[----:B------:R-:W-:Y:S02]  /*17c20*/  SHF.R.U32.HI R22, RZ, 0x8, R22 ;  /* 0x00000008ff167819 */ /* 0x000fe40000011616 */
[----:B------:R-:W-:Y:S02]  /*17c30*/  LOP3.LUT R0, R0, 0xffff, RZ, 0xc0, !PT ;  /* 0x0000ffff00007812 */ /* 0x000fe400078ec0ff */
[----:B------:R-:W-:-:S04]  /*17c40*/  LOP3.LUT R22, R22, 0xffff, RZ, 0xc0, !PT ;  /* 0x0000ffff16167812 */ /* 0x000fc800078ec0ff */
[----:B------:R-:W-:Y:S02]  /*17c50*/  PRMT R0, R0, 0x3340, R22 ;  /* 0x0000334000007816 */ /* 0x000fe40000000016 */
[----:B---3--:R-:W-:-:S05]  /*17c60*/  F2FP.SATFINITE.E4M3.F32.PACK_AB_MERGE_C R59, R59, R60, RZ ;  /* 0x0000003c3b3b723e */ /* 0x008fca00048070ff */
[----:B------:R-:W-:Y:S04]  /*17c70*/  STL [R1+0x38], R59 ;  /* 0x0000383b01007387 */ /* 0x000fe80000100800 */
[----:B------:R0:W-:Y:S02]  /*17c80*/  STL [R1+0x28], R23 ;  /* 0x0000281701007387 */ /* 0x0001e40000100800 */
[----:B0-----:R-:W-:Y:S02]  /*17c90*/  LOP3.LUT R23, R16, 0xffff, RZ, 0xc0, !PT ;  /* 0x0000ffff10177812 */ /* 0x001fe400078ec0ff */
[----:B------:R-:W-:Y:S01]  /*17ca0*/  PRMT R16, R21, 0x3340, R8 ;  /* 0x0000334015107816 */ /* 0x000fe20000000008 */
[----:B------:R0:W-:Y:S03]  /*17cb0*/  STL [R1+0x24], R2 ;  /* 0x0000240201007387 */ /* 0x0001e60000100800 */
[----:B------:R-:W-:Y:S01]  /*17cc0*/  PRMT R6, R16, 0x5410, R6 ;  /* 0x0000541010067816 */ /* 0x000fe20000000006 */
[----:B------:R-:W-:Y:S01]  /*17cd0*/  STL [R1+0x8], R39 ;  /* 0x0000082701007387 */ /* 0x000fe20000100800 */
[----:B------:R-:W-:-:S03]  /*17ce0*/  PRMT R41, R23, 0x3340, R1 ;  /* 0x0000334017297816 */ /* 0x000fc60000000001 */
[----:B------:R1:W-:Y:S01]  /*17cf0*/  STL [R1+0x4], R17 ;  /* 0x0000041101007387 */ /* 0x0003e20000100800 */
[----:B------:R-:W-:-:S03]  /*17d00*/  LOP3.LUT R16, R46, 0xffff, RZ, 0xc0, !PT ;  /* 0x0000ffff2e107812 */ /* 0x000fc600078ec0ff */
[----:B------:R2:W-:Y:S01]  /*17d10*/  STL [R1+0x20], R6 ;  /* 0x0000200601007387 */ /* 0x0005e20000100800 */
[----:B0-----:R-:W-:Y:S02]  /*17d20*/  PRMT R2, R48, 0x5410, R41 ;  /* 0x0000541030027816 */ /* 0x001fe40000000029 */
[----:B-1----:R-:W-:Y:S02]  /*17d30*/  LOP3.LUT R17, R52, 0xffff, RZ, 0xc0, !PT ;  /* 0x0000ffff34117812 */ /* 0x002fe400078ec0ff */
[----:B--2---:R-:W-:Y:S02]  /*17d40*/  LOP3.LUT R6, R49, 0xffff, RZ, 0xc0, !PT ;  /* 0x0000ffff31067812 */ /* 0x004fe400078ec0ff */
[--C-:B------:R-:W-:Y:S02]  /*17d50*/  PRMT R26, R16, 0x3340, R1.reuse ;  /* 0x00003340101a7816 */ /* 0x100fe40000000001 */
[----:B------:R-:W-:Y:S02]  /*17d60*/  PRMT R41, R11, 0x3340, R1 ;  /* 0x000033400b297816 */ /* 0x000fe40000000001 */
[----:B------:R-:W-:-:S02]  /*17d70*/  PRMT R48, R17, 0x3340, R6 ;  /* 0x0000334011307816 */ /* 0x000fc40000000006 */
[----:B------:R-:W-:Y:S02]  /*17d80*/  PRMT R46, R5, 0x3340, R10 ;  /* 0x00003340052e7816 */ /* 0x000fe4000000000a */
[--C-:B------:R-:W-:Y:S02]  /*17d90*/  PRMT R49, R15, 0x3340, R1.reuse ;  /* 0x000033400f317816 */ /* 0x100fe40000000001 */
[----:B------:R-:W-:Y:S02]  /*17da0*/  PRMT R52, R7, 0x3340, R14 ;  /* 0x0000334007347816 */ /* 0x000fe4000000000e */
[----:B------:R-:W-:Y:S02]  /*17db0*/  PRMT R39, R12, 0x3340, R1 ;  /* 0x000033400c277816 */ /* 0x000fe40000000001 */
[----:B------:R-:W-:Y:S02]  /*17dc0*/  PRMT R26, R48, 0x5410, R26 ;  /* 0x00005410301a7816 */ /* 0x000fe4000000001a */
[----:B------:R-:W-:-:S02]  /*17dd0*/  PRMT R41, R46, 0x5410, R41 ;  /* 0x000054102e297816 */ /* 0x000fc40000000029 */
[----:B------:R-:W-:Y:S02]  /*17de0*/  PRMT R49, R52, 0x5410, R49 ;  /* 0x0000541034317816 */ /* 0x000fe40000000031 */
[----:B------:R-:W-:Y:S02]  /*17df0*/  PRMT R46, R38, 0x3340, R1 ;  /* 0x00003340262e7816 */ /* 0x000fe40000000001 */
[----:B------:R-:W-:Y:S02]  /*17e00*/  PRMT R48, R34, 0x3340, R36 ;  /* 0x0000334022307816 */ /* 0x000fe40000000024 */
[----:B------:R-:W-:Y:S01]  /*17e10*/  PRMT R39, R40, 0x5410, R39 ;  /* 0x0000541028277816 */ /* 0x000fe20000000027 */
[----:B------:R0:W-:Y:S01]  /*17e20*/  STL [R1], R49 ;  /* 0x0000003101007387 */ /* 0x0001e20000100800 */
[----:B------:R-:W-:-:S03]  /*17e30*/  PRMT R46, R48, 0x5410, R46 ;  /* 0x00005410302e7816 */ /* 0x000fc6000000002e */
[----:B------:R1:W-:Y:S01]  /*17e40*/  STL [R1+0x18], R41 ;  /* 0x0000182901007387 */ /* 0x0003e20000100800 */
[----:B------:R-:W-:Y:S02]  /*17e50*/  PRMT R40, R32, 0x3340, R1 ;  /* 0x0000334020287816 */ /* 0x000fe40000000001 */
[----:B------:R-:W-:Y:S01]  /*17e60*/  PRMT R52, R28, 0x3340, R30 ;  /* 0x000033401c347816 */ /* 0x000fe2000000001e */
[----:B------:R-:W-:Y:S01]  /*17e70*/  STL [R1+0x1c], R39 ;  /* 0x00001c2701007387 */ /* 0x000fe20000100800 */
[----:B0-----:R-:W-:-:S03]  /*17e80*/  PRMT R49, R33, 0x3340, R35 ;  /* 0x0000334021317816 */ /* 0x001fc60000000023 */
[----:B------:R0:W-:Y:S01]  /*17e90*/  STL [R1+0x10], R46 ;  /* 0x0000102e01007387 */ /* 0x0001e20000100800 */
[----:B-1----:R-:W-:Y:S02]  /*17ea0*/  PRMT R41, R37, 0x3340, R1 ;  /* 0x0000334025297816 */ /* 0x002fe40000000001 */
[----:B------:R-:W-:Y:S02]  /*17eb0*/  PRMT R40, R52, 0x5410, R40 ;  /* 0x0000541034287816 */ /* 0x000fe40000000028 */
[----:B------:R-:W-:Y:S02]  /*17ec0*/  PRMT R41, R49, 0x5410, R41 ;  /* 0x0000541031297816 */ /* 0x000fe40000000029 */
[----:B------:R-:W-:Y:S02]  /*17ed0*/  LOP3.LUT R48, R51, 0xffff, RZ, 0xc0, !PT ;  /* 0x0000ffff33307812 */ /* 0x000fe400078ec0ff */
[----:B0-----:R-:W-:Y:S02]  /*17ee0*/  LOP3.LUT R46, R47, 0xffff, RZ, 0xc0, !PT ;  /* 0x0000ffff2f2e7812 */ /* 0x001fe400078ec0ff */
[----:B------:R-:W-:-:S02]  /*17ef0*/  LOP3.LUT R47, R50, 0xffff, RZ, 0xc0, !PT ;  /* 0x0000ffff322f7812 */ /* 0x000fc400078ec0ff */
[----:B------:R-:W-:Y:S02]  /*17f00*/  LOP3.LUT R49, R53, 0xffff, RZ, 0xc0, !PT ;  /* 0x0000ffff35317812 */ /* 0x000fe400078ec0ff */
[----:B------:R-:W-:Y:S02]  /*17f10*/  LOP3.LUT R50, R54, 0xffff, RZ, 0xc0, !PT ;  /* 0x0000ffff36327812 */ /* 0x000fe400078ec0ff */
[----:B------:R-:W-:Y:S02]  /*17f20*/  PRMT R39, R31, 0x3340, R1 ;  /* 0x000033401f277816 */ /* 0x000fe40000000001 */
[----:B------:R-:W-:Y:S02]  /*17f30*/  LOP3.LUT R51, R55, 0xffff, RZ, 0xc0, !PT ;  /* 0x0000ffff37337812 */ /* 0x000fe400078ec0ff */
[----:B------:R-:W-:Y:S02]  /*17f40*/  LOP3.LUT R52, R56, 0xffff, RZ, 0xc0, !PT ;  /* 0x0000ffff38347812 */ /* 0x000fe400078ec0ff */
[----:B------:R-:W-:-:S02]  /*17f50*/  LOP3.LUT R53, R58, 0xffff, RZ, 0xc0, !PT ;  /* 0x0000ffff3a357812 */ /* 0x000fc400078ec0ff */
[----:B------:R-:W-:Y:S02]  /*17f60*/  PRMT R58, R42, 0x3340, R44 ;  /* 0x000033402a3a7816 */ /* 0x000fe4000000002c */
[----:B------:R-:W-:Y:S02]  /*17f70*/  PRMT R54, R46, 0x3340, R1 ;  /* 0x000033402e367816 */ /* 0x000fe40000000001 */
[----:B------:R-:W-:Y:S02]  /*17f80*/  PRMT R59, R43, 0x3340, R45 ;  /* 0x000033402b3b7816 */ /* 0x000fe4000000002d */
[----:B------:R-:W-:Y:S02]  /*17f90*/  PRMT R55, R47, 0x3340, R1 ;  /* 0x000033402f377816 */ /* 0x000fe40000000001 */
[----:B------:R-:W-:Y:S02]  /*17fa0*/  PRMT R60, R48, 0x3340, R50 ;  /* 0x00003340303c7816 */ /* 0x000fe40000000032 */
[----:B------:R-:W-:-:S02]  /*17fb0*/  PRMT R39, R57, 0x5410, R39 ;  /* 0x0000541039277816 */ /* 0x000fc40000000027 */
[----:B------:R-:W-:Y:S02]  /*17fc0*/  PRMT R56, R52, 0x3340, R1 ;  /* 0x0000334034387816 */ /* 0x000fe40000000001 */
[----:B------:R-:W-:Y:S02]  /*17fd0*/  PRMT R61, R49, 0x3340, R51 ;  /* 0x00003340313d7816 */ /* 0x000fe40000000033 */
[----:B------:R-:W-:Y:S02]  /*17fe0*/  PRMT R57, R53, 0x3340, R1 ;  /* 0x0000334035397816 */ /* 0x000fe40000000001 */
[----:B------:R-:W-:Y:S02]  /*17ff0*/  SHF.R.U32.HI R37, RZ, 0x8, R37 ;  /* 0x00000008ff257819 */ /* 0x000fe40000011625 */
[----:B------:R-:W-:Y:S02]  /*18000*/  PRMT R54, R58, 0x5410, R54 ;  /* 0x000054103a367816 */ /* 0x000fe40000000036 */
[----:B------:R-:W2:Y:S01]  /*18010*/  LDL.LU R58, [R1+0x5c] ;  /* 0x00005c00013a7983 */ /* 0x000ea20000300800 */
[----:B------:R-:W-:-:S02]  /*18020*/  PRMT R55, R59, 0x5410, R55 ;  /* 0x000054103b377816 */ /* 0x000fc40000000037 */
[----:B------:R-:W-:Y:S01]  /*18030*/  PRMT R56, R60, 0x5410, R56 ;  /* 0x000054103c387816 */ /* 0x000fe20000000038 */
[----:B------:R0:W3:Y:S01]  /*18040*/  LDL R59, [R1+0x1b0] ;  /* 0x0001b000013b7983 */ /* 0x0000e20000100800 */
[----:B------:R-:W-:Y:S02]  /*18050*/  PRMT R57, R61, 0x5410, R57 ;  /* 0x000054103d397816 */ /* 0x000fe40000000039 */
[----:B------:R-:W-:Y:S01]  /*18060*/  LOP3.LUT R27, R37, 0xffff, RZ, 0xc0, !PT ;  /* 0x0000ffff251b7812 */ /* 0x000fe200078ec0ff */
[----:B------:R-:W4:Y:S04]  /*18070*/  LDL.LU R60, [R1+0x8] ;  /* 0x00000800013c7983 */ /* 0x000f280000300800 */
[----:B------:R-:W5:Y:S04]  /*18080*/  LDL.LU R61, [R1+0xc0] ;  /* 0x0000c000013d7983 */ /* 0x000f680000300800 */
[----:B------:R-:W2:Y:S01]  /*18090*/  LDL.LU R37, [R1+0xc4] ;  /* 0x0000c40001257983 */ /* 0x000ea20000300800 */
[----:B------:R-:W-:-:S02]  /*180a0*/  SHF.R.U32.HI R31, RZ, 0x8, R31 ;  /* 0x00000008ff1f7819 */ /* 0x000fc4000001161f */
[----:B------:R-:W-:Y:S02]  /*180b0*/  SHF.R.U32.HI R32, RZ, 0x8, R32 ;  /* 0x00000008ff207819 */ /* 0x000fe40000011620 */
[----:B------:R-:W-:Y:S02]  /*180c0*/  SHF.R.U32.HI R46, RZ, 0x8, R46 ;  /* 0x00000008ff2e7819 */ /* 0x000fe4000001162e */
[----:B------:R-:W-:Y:S02]  /*180d0*/  SHF.R.U32.HI R45, RZ, 0x8, R45 ;  /* 0x00000008ff2d7819 */ /* 0x000fe4000001162d */
[----:B------:R-:W-:Y:S02]  /*180e0*/  LOP3.LUT R29, R31, 0xffff, RZ, 0xc0, !PT ;  /* 0x0000ffff1f1d7812 */ /* 0x000fe400078ec0ff */
[----:B------:R-:W-:Y:S02]  /*180f0*/  LOP3.LUT R31, R32, 0xffff, RZ, 0xc0, !PT ;  /* 0x0000ffff201f7812 */ /* 0x000fe400078ec0ff */
[----:B------:R-:W-:-:S02]  /*18100*/  LOP3.LUT R32, R46, 0xffff, RZ, 0xc0, !PT ;  /* 0x0000ffff2e207812 */ /* 0x000fc400078ec0ff */
[----:B------:R-:W3:Y:S01]  /*18110*/  LDL.LU R46, [R1+0x4] ;  /* 0x00000400012e7983 */ /* 0x000ee20000300800 */
[----:B------:R-:W-:-:S03]  /*18120*/  LOP3.LUT R22, R45, 0xffff, RZ, 0xc0, !PT ;  /* 0x0000ffff2d167812 */ /* 0x000fc600078ec0ff */
[----:B------:R-:W3:Y:S01]  /*18130*/  LDL.LU R45, [R1+0x14] ;  /* 0x00001400012d7983 */ /* 0x000ee20000300800 */
[----:B------:R-:W-:-:S04]  /*18140*/  SHF.R.U32.HI R43, RZ, 0x8, R43 ;  /* 0x00000008ff2b7819 */ /* 0x000fc8000001162b */
[----:B------:R-:W-:-:S04]  /*18150*/  LOP3.LUT R43, R43, 0xffff, RZ, 0xc0, !PT ;  /* 0x0000ffff2b2b7812 */ /* 0x000fc800078ec0ff */
[----:B------:R-:W-:Y:S02]  /*18160*/  PRMT R22, R43, 0x3340, R22 ;  /* 0x000033402b167816 */ /* 0x000fe40000000016 */
[----:B------:R-:W4:Y:S01]  /*18170*/  LDL.LU R43, [R1+0x60] ;  /* 0x00006000012b7983 */ /* 0x000f220000300800 */
[----:B------:R-:W-:Y:S02]  /*18180*/  SHF.R.U32.HI R7, RZ, 0x8, R7 ;  /* 0x00000008ff077819 */ /* 0x000fe40000011607 */
[----:B------:R-:W-:Y:S02]  /*18190*/  SHF.R.U32.HI R14, RZ, 0x8, R14 ;  /* 0x00000008ff0e7819 */ /* 0x000fe4000001160e */
[----:B------:R-:W-:Y:S02]  /*181a0*/  LOP3.LUT R7, R7, 0xffff, RZ, 0xc0, !PT ;  /* 0x0000ffff07077812 */ /* 0x000fe400078ec0ff */
[----:B------:R-:W-:Y:S02]  /*181b0*/  LOP3.LUT R14, R14, 0xffff, RZ, 0xc0, !PT ;  /* 0x0000ffff0e0e7812 */ /* 0x000fe400078ec0ff */
[----:B------:R-:W-:-:S02]  /*181c0*/  SHF.R.U32.HI R5, RZ, 0x8, R5 ;  /* 0x00000008ff057819 */ /* 0x000fc40000011605 */
[----:B------:R-:W-:Y:S02]  /*181d0*/  SHF.R.U32.HI R10, RZ, 0x8, R10 ;  /* 0x00000008ff0a7819 */ /* 0x000fe4000001160a */
[----:B------:R-:W-:Y:S02]  /*181e0*/  SHF.R.U32.HI R11, RZ, 0x8, R11 ;  /* 0x00000008ff0b7819 */ /* 0x000fe4000001160b */
[----:B------:R-:W-:Y:S02]  /*181f0*/  SHF.R.U32.HI R12, RZ, 0x8, R12 ;  /* 0x00000008ff0c7819 */ /* 0x000fe4000001160c */
[----:B------:R-:W-:Y:S02]  /*18200*/  SHF.R.U32.HI R17, RZ, 0x8, R17 ;  /* 0x00000008ff117819 */ /* 0x000fe40000011611 */
[----:B------:R-:W-:Y:S02]  /*18210*/  SHF.R.U32.HI R6, RZ, 0x8, R6 ;  /* 0x00000008ff067819 */ /* 0x000fe40000011606 */
[----:B------:R-:W-:-:S02]  /*18220*/  PRMT R7, R7, 0x3340, R14 ;  /* 0x0000334007077816 */ /* 0x000fc4000000000e */
[----:B------:R-:W-:Y:S02]  /*18230*/  LOP3.LUT R10, R10, 0xffff, RZ, 0xc0, !PT ;  /* 0x0000ffff0a0a7812 */ /* 0x000fe400078ec0ff */
[----:B------:R-:W-:Y:S02]  /*18240*/  LOP3.LUT R14, R5, 0xffff, RZ, 0xc0, !PT ;  /* 0x0000ffff050e7812 */ /* 0x000fe400078ec0ff */
[----:B------:R-:W-:Y:S02]  /*18250*/  SHF.R.U32.HI R21, RZ, 0x8, R21 ;  /* 0x00000008ff157819 */ /* 0x000fe40000011615 */
[----:B------:R-:W-:Y:S02]  /*18260*/  SHF.R.U32.HI R8, RZ, 0x8, R8 ;  /* 0x00000008ff087819 */ /* 0x000fe40000011608 */
[----:B------:R-:W-:Y:S02]  /*18270*/  LOP3.LUT R5, R11, 0xffff, RZ, 0xc0, !PT ;  /* 0x0000ffff0b057812 */ /* 0x000fe400078ec0ff */
[----:B------:R-:W-:-:S02]  /*18280*/  LOP3.LUT R12, R12, 0xffff, RZ, 0xc0, !PT ;  /* 0x0000ffff0c0c7812 */ /* 0x000fc400078ec0ff */
[----:B------:R-:W-:Y:S02]  /*18290*/  SHF.R.U32.HI R9, RZ, 0x8, R9 ;  /* 0x00000008ff097819 */ /* 0x000fe40000011609 */
[----:B------:R-:W-:Y:S02]  /*182a0*/  SHF.R.U32.HI R18, RZ, 0x8, R18 ;  /* 0x00000008ff127819 */ /* 0x000fe40000011612 */
[----:B------:R-:W-:Y:S02]  /*182b0*/  LOP3.LUT R6, R6, 0xffff, RZ, 0xc0, !PT ;  /* 0x0000ffff06067812 */ /* 0x000fe400078ec0ff */
[----:B------:R-:W-:Y:S02]  /*182c0*/  LOP3.LUT R17, R17, 0xffff, RZ, 0xc0, !PT ;  /* 0x0000ffff11117812 */ /* 0x000fe400078ec0ff */
[----:B------:R-:W-:Y:S02]  /*182d0*/  PRMT R11, R14, 0x3340, R10 ;  /* 0x000033400e0b7816 */ /* 0x000fe4000000000a */
[----:B------:R-:W-:-:S02]  /*182e0*/  SHF.R.U32.HI R33, RZ, 0x8, R33 ;  /* 0x00000008ff217819 */ /* 0x000fc40000011621 */
[----:B------:R-:W-:Y:S02]  /*182f0*/  SHF.R.U32.HI R35, RZ, 0x8, R35 ;  /* 0x00000008ff237819 */ /* 0x000fe40000011623 */
[----:B------:R-:W-:Y:S02]  /*18300*/  SHF.R.U32.HI R25, RZ, 0x8, R25 ;  /* 0x00000008ff197819 */ /* 0x000fe40000011619 */
[----:B------:R-:W-:Y:S02]  /*18310*/  SHF.R.U32.HI R3, RZ, 0x8, R3 ;  /* 0x00000008ff037819 */ /* 0x000fe40000011603 */
[----:B------:R-:W-:Y:S02]  /*18320*/  LOP3.LUT R8, R8, 0xffff, RZ, 0xc0, !PT ;  /* 0x0000ffff08087812 */ /* 0x000fe400078ec0ff */
[----:B------:R-:W-:Y:S02]  /*18330*/  LOP3.LUT R21, R21, 0xffff, RZ, 0xc0, !PT ;  /* 0x0000ffff15157812 */ /* 0x000fe400078ec0ff */
[----:B------:R-:W-:-:S02]  /*18340*/  PRMT R10, R5, 0x3340, R1 ;  /* 0x00003340050a7816 */ /* 0x000fc40000000001 */
[----:B------:R-:W-:Y:S02]  /*18350*/  PRMT R5, R12, 0x3340, R1 ;  /* 0x000033400c057816 */ /* 0x000fe40000000001 */
[----:B------:R-:W-:Y:S02]  /*18360*/  LOP3.LUT R18, R18, 0xffff, RZ, 0xc0, !PT ;  /* 0x0000ffff12127812 */ /* 0x000fe400078ec0ff */
[----:B------:R-:W-:Y:S02]  /*18370*/  LOP3.LUT R9, R9, 0xffff, RZ, 0xc0, !PT ;  /* 0x0000ffff09097812 */ /* 0x000fe400078ec0ff */
[----:B------:R-:W-:Y:S02]  /*18380*/  PRMT R6, R17, 0x3340, R6 ;  /* 0x0000334011067816 */ /* 0x000fe40000000006 */
[----:B------:R-:W-:Y:S02]  /*18390*/  SHF.R.U32.HI R47, RZ, 0x8, R47 ;  /* 0x00000008ff2f7819 */ /* 0x000fe4000001162f */
[----:B------:R-:W-:-:S02]  /*183a0*/  LOP3.LUT R17, R35, 0xffff, RZ, 0xc0, !PT ;  /* 0x0000ffff23117812 */ /* 0x000fc400078ec0ff */
[----:B------:R-:W-:Y:S02]  /*183b0*/  LOP3.LUT R33, R33, 0xffff, RZ, 0xc0, !PT ;  /* 0x0000ffff21217812 */ /* 0x000fe400078ec0ff */
[----:B------:R-:W-:Y:S02]  /*183c0*/  SHF.R.U32.HI R44, RZ, 0x8, R44 ;  /* 0x00000008ff2c7819 */ /* 0x000fe4000001162c */
[----:B------:R-:W-:Y:S02]  /*183d0*/  LOP3.LUT R3, R3, 0xffff, RZ, 0xc0, !PT ;  /* 0x0000ffff03037812 */ /* 0x000fe400078ec0ff */
[----:B------:R-:W-:Y:S02]  /*183e0*/  LOP3.LUT R25, R25, 0xffff, RZ, 0xc0, !PT ;  /* 0x0000ffff19197812 */ /* 0x000fe400078ec0ff */
[----:B------:R-:W-:Y:S02]  /*183f0*/  PRMT R8, R21, 0x3340, R8 ;  /* 0x0000334015087816 */ /* 0x000fe40000000008 */
[----:B------:R-:W-:-:S02]  /*18400*/  SHF.R.U32.HI R38, RZ, 0x8, R38 ;  /* 0x00000008ff267819 */ /* 0x000fc40000011626 */
[----:B------:R-:W-:Y:S02]  /*18410*/  PRMT R21, R4, 0x5410, R5 ;  /* 0x0000541004157816 */ /* 0x000fe40000000005 */
[----:B------:R-:W-:Y:S02]  /*18420*/  PRMT R9, R9, 0x3340, R18 ;  /* 0x0000334009097816 */ /* 0x000fe40000000012 */
[----:B------:R-:W-:Y:S02]  /*18430*/  PRMT R17, R33, 0x3340, R17 ;  /* 0x0000334021117816 */ /* 0x000fe40000000011 */
[----:B------:R-:W-:Y:S02]  /*18440*/  LOP3.LUT R18, R47, 0xffff, RZ, 0xc0, !PT ;  /* 0x0000ffff2f127812 */ /* 0x000fe400078ec0ff */
[----:B------:R-:W-:Y:S01]  /*18450*/  PRMT R3, R25, 0x3340, R3 ;  /* 0x0000334019037816 */ /* 0x000fe20000000003 */
[----:B------:R-:W4:Y:S01]  /*18460*/  LDL.LU R47, [R1+0x20] ;  /* 0x00002000012f7983 */ /* 0x000f220000300800 */
[----:B------:R-:W-:-:S02]  /*18470*/  LOP3.LUT R33, R44, 0xffff, RZ, 0xc0, !PT ;  /* 0x0000ffff2c217812 */ /* 0x000fc400078ec0ff */
[----:B------:R-:W-:Y:S01]  /*18480*/  LOP3.LUT R25, R38, 0xffff, RZ, 0xc0, !PT ;  /* 0x0000ffff26197812 */ /* 0x000fe200078ec0ff */
[----:B------:R-:W4:Y:S04]  /*18490*/  LDL.LU R44, [R1+0x58] ;  /* 0x00005800012c7983 */ /* 0x000f280000300800 */
[----:B------:R-:W4:Y:S01]  /*184a0*/  LDL.LU R38, [R1+0x54] ;  /* 0x0000540001267983 */ /* 0x000f220000300800 */
[----:B------:R-:W-:Y:S02]  /*184b0*/  SHF.R.U32.HI R15, RZ, 0x8, R15 ;  /* 0x00000008ff0f7819 */ /* 0x000fe4000001160f */
[----:B------:R-:W-:Y:S02]  /*184c0*/  SHF.R.U32.HI R19, RZ, 0x8, R19 ;  /* 0x00000008ff137819 */ /* 0x000fe40000011613 */
[----:B------:R-:W-:-:S02]  /*184d0*/  SHF.R.U32.HI R23, RZ, 0x8, R23 ;  /* 0x00000008ff177819 */ /* 0x000fc40000011617 */
[----:B------:R-:W-:Y:S02]  /*184e0*/  SHF.R.U32.HI R16, RZ, 0x8, R16 ;  /* 0x00000008ff107819 */ /* 0x000fe40000011610 */
[----:B------:R-:W-:Y:S02]  /*184f0*/  LOP3.LUT R15, R15, 0xffff, RZ, 0xc0, !PT ;  /* 0x0000ffff0f0f7812 */ /* 0x000fe400078ec0ff */
[----:B------:R-:W-:Y:S02]  /*18500*/  SHF.R.U32.HI R20, RZ, 0x8, R20 ;  /* 0x00000008ff147819 */ /* 0x000fe40000011614 */
[----:B------:R-:W-:Y:S02]  /*18510*/  LOP3.LUT R19, R19, 0xffff, RZ, 0xc0, !PT ;  /* 0x0000ffff13137812 */ /* 0x000fe400078ec0ff */
[----:B------:R-:W-:Y:S02]  /*18520*/  LOP3.LUT R23, R23, 0xffff, RZ, 0xc0, !PT ;  /* 0x0000ffff17177812 */ /* 0x000fe400078ec0ff */
[----:B------:R-:W-:-:S02]  /*18530*/  LOP3.LUT R16, R16, 0xffff, RZ, 0xc0, !PT ;  /* 0x0000ffff10107812 */ /* 0x000fc400078ec0ff */
[--C-:B------:R-:W-:Y:S02]  /*18540*/  PRMT R15, R15, 0x3340, R1.reuse ;  /* 0x000033400f0f7816 */ /* 0x100fe40000000001 */
[----:B------:R-:W-:Y:S02]  /*18550*/  LOP3.LUT R20, R20, 0xffff, RZ, 0xc0, !PT ;  /* 0x0000ffff14147812 */ /* 0x000fe400078ec0ff */
[--C-:B------:R-:W-:Y:S02]  /*18560*/  PRMT R19, R19, 0x3340, R1.reuse ;  /* 0x0000334013137816 */ /* 0x100fe40000000001 */
[----:B------:R-:W-:Y:S02]  /*18570*/  SHF.R.U32.HI R36, RZ, 0x8, R36 ;  /* 0x00000008ff247819 */ /* 0x000fe40000011624 */
[--C-:B------:R-:W-:Y:S02]  /*18580*/  PRMT R23, R23, 0x3340, R1.reuse ;  /* 0x0000334017177816 */ /* 0x100fe40000000001 */
[----:B------:R-:W-:-:S02]  /*18590*/  PRMT R16, R16, 0x3340, R1 ;  /* 0x0000334010107816 */ /* 0x000fc40000000001 */
[----:B------:R-:W-:Y:S02]  /*185a0*/  PRMT R15, R7, 0x5410, R15 ;  /* 0x00005410070f7816 */ /* 0x000fe4000000000f */
[----:B------:R-:W-:Y:S02]  /*185b0*/  PRMT R20, R20, 0x3340, R1 ;  /* 0x0000334014147816 */ /* 0x000fe40000000001 */
[----:B------:R-:W-:Y:S02]  /*185c0*/  SHF.R.U32.HI R28, RZ, 0x8, R28 ;  /* 0x00000008ff1c7819 */ /* 0x000fe4000001161c */
[----:B------:R-:W-:Y:S02]  /*185d0*/  SHF.R.U32.HI R30, RZ, 0x8, R30 ;  /* 0x00000008ff1e7819 */ /* 0x000fe4000001161e */
[----:B------:R-:W-:Y:S02]  /*185e0*/  LOP3.LUT R14, R36, 0xffff, RZ, 0xc0, !PT ;  /* 0x0000ffff240e7812 */ /* 0x000fe400078ec0ff */
[----:B------:R-:W-:-:S02]  /*185f0*/  PRMT R9, R9, 0x5410, R19 ;  /* 0x0000541009097816 */ /* 0x000fc40000000013 */
[----:B------:R-:W-:Y:S02]  /*18600*/  PRMT R36, R0, 0x5410, R23 ;  /* 0x0000541000247816 */ /* 0x000fe40000000017 */
[----:B------:R-:W-:Y:S02]  /*18610*/  PRMT R19, R6, 0x5410, R16 ;  /* 0x0000541006137816 */ /* 0x000fe40000000010 */
[----:B------:R-:W-:Y:S02]  /*18620*/  PRMT R23, R8, 0x5410, R20 ;  /* 0x0000541008177816 */ /* 0x000fe40000000014 */
[----:B------:R-:W-:Y:S02]  /*18630*/  LOP3.LUT R12, R30, 0xffff, RZ, 0xc0, !PT ;  /* 0x0000ffff1e0c7812 */ /* 0x000fe400078ec0ff */
[----:B------:R-:W-:Y:S02]  /*18640*/  LOP3.LUT R28, R28, 0xffff, RZ, 0xc0, !PT ;  /* 0x0000ffff1c1c7812 */ /* 0x000fe400078ec0ff */
[----:B------:R-:W-:-:S02]  /*18650*/  PRMT R31, R31, 0x3340, R1 ;  /* 0x000033401f1f7816 */ /* 0x000fc40000000001 */
[----:B------:R-:W-:-:S04]  /*18660*/  PRMT R12, R28, 0x3340, R12 ;  /* 0x000033401c0c7816 */ /* 0x000fc8000000000c */
[----:B------:R-:W-:Y:S02]  /*18670*/  PRMT R31, R12, 0x5410, R31 ;  /* 0x000054100c1f7816 */ /* 0x000fe4000000001f */
[----:B--2---:R-:W-:-:S04]  /*18680*/  LOP3.LUT R5, R37, 0xffff, RZ, 0xc0, !PT ;  /* 0x0000ffff25057812 */ /* 0x004fc800078ec0ff */
[----:B------:R-:W-:Y:S02]  /*18690*/  PRMT R4, R2, 0x4210, R5 ;  /* 0x0000421002047816 */ /* 0x000fe40000000005 */
[----:B------:R-:W2:Y:S04]  /*186a0*/  LDL.LU R2, [R1+0x668] ;  /* 0x0006680001027983 */ /* 0x000ea80000300800 */
[----:B------:R-:W2:Y:S01]  /*186b0*/  LDL.LU R37, [R1] ;  /* 0x0000000001257983 */ /* 0x000ea20000300800 */
[----:B-----5:R-:W-:-:S03]  /*186c0*/  LOP3.LUT R7, R61, 0xffff, RZ, 0xc0, !PT ;  /* 0x0000ffff3d077812 */ /* 0x020fc600078ec0ff */
[----:B------:R-:W5:Y:S01]  /*186d0*/  LDL.LU R61, [R1+0x50] ;  /* 0x00005000013d7983 */ /* 0x000f620000300800 */
[----:B---3--:R-:W-:Y:S02]  /*186e0*/  ISETP.GE.U32.AND P2, PT, R45, 0x7f800000, PT ;  /* 0x7f8000002d00780c */ /* 0x008fe40003f46070 */
[----:B----4-:R-:W-:Y:S02]  /*186f0*/  PRMT R6, R60, 0x4210, R7 ;  /* 0x000042103c067816 */ /* 0x010fe40000000007 */
[----:B------:R-:W3:Y:S09]  /*18700*/  LDL.LU R60, [R1+0x4c] ;  /* 0x00004c00013c7983 */ /* 0x000ef20000300800 */
[----:B------:R-:W-:-:S04]  /*18710*/  @P2 IMAD.MOV.U32 R8, RZ, RZ, 0x7f800000 ;  /* 0x7f800000ff082424 */ /* 0x000fc800078e00ff */
[----:B------:R-:W-:Y:S01]  /*18720*/  @P2 FFMA.FTZ R59, R45, R8, +INF ;  /* 0x7f8000002d3b2423 */ /* 0x000fe20000010008 */
[----:B------:R-:W-:-:S04]  /*18730*/  LOP3.LUT R12, R58, 0xffff, RZ, 0xc0, !PT ;  /* 0x0000ffff3a0c7812 */ /* 0x000fc800078ec0ff */
[----:B------:R1:W-:Y:S04]  /*18740*/  @P2 STL [R1+0x1b0], R59 ;  /* 0x0001b03b01002387 */ /* 0x0003e80000100800 */
[----:B-1----:R-:W4:Y:S04]  /*18750*/  LDL.LU R59, [R1+0x18] ;  /* 0x00001800013b7983 */ /* 0x002f280000300800 */
[----:B------:R-:W4:Y:S01]  /*18760*/  LDL.LU R58, [R1+0x1c] ;  /* 0x00001c00013a7983 */ /* 0x000f220000300800 */
[----:B------:R-:W-:Y:S02]  /*18770*/  PRMT R20, R11, 0x5410, R10 ;  /* 0x000054100b147816 */ /* 0x000fe4000000000a */
[----:B------:R-:W-:-:S02]  /*18780*/  LOP3.LUT R10, R43, 0xffff, RZ, 0xc0, !PT ;  /* 0x0000ffff2b0a7812 */ /* 0x000fc400078ec0ff */
[----:B------:R-:W-:Y:S02]  /*18790*/  FSETP.NEU.AND P1, PT, R45, RZ, PT ;  /* 0x000000ff2d00720b */ /* 0x000fe40003f2d000 */
[----:B------:R-:W-:Y:S01]  /*187a0*/  PRMT R8, R46, 0x4210, R10 ;  /* 0x000042102e087816 */ /* 0x000fe2000000000a */
[----:B------:R-:W4:Y:S01]  /*187b0*/  LDL.LU R45, [R1+0x48] ;  /* 0x00004800012d7983 */ /* 0x000f220000300800 */
[----:B------:R-:W-:-:S03]  /*187c0*/  SHF.R.U32.HI R42, RZ, 0x8, R42 ;  /* 0x00000008ff2a7819 */ /* 0x000fc6000001162a */
[----:B------:R-:W4:Y:S01]  /*187d0*/  LDL.LU R46, [R1+0x44] ;  /* 0x00004400012e7983 */ /* 0x000f220000300800 */
[----:B------:R-:W-:Y:S02]  /*187e0*/  LOP3.LUT R42, R42, 0xffff, RZ, 0xc0, !PT ;  /* 0x0000ffff2a2a7812 */ /* 0x000fe400078ec0ff */
[----:B------:R-:W-:Y:S02]  /*187f0*/  SHF.R.U32.HI R24, RZ, 0x8, R24 ;  /* 0x00000008ff187819 */ /* 0x000fe40000011618 */
[----:B------:R-:W-:Y:S02]  /*18800*/  PRMT R33, R42, 0x3340, R33 ;  /* 0x000033402a217816 */ /* 0x000fe40000000021 */
[----:B------:R-:W-:Y:S01]  /*18810*/  LOP3.LUT R24, R24, 0xffff, RZ, 0xc0, !PT ;  /* 0x0000ffff18187812 */ /* 0x000fe200078ec0ff */
[----:B------:R-:W1:Y:S03]  /*18820*/  S2R R42, SR_TID.X ;  /* 0x00000000002a7919 */ /* 0x000e660000002100 */
[----:B------:R-:W-:-:S04]  /*18830*/  PRMT R24, R24, 0x3340, R1 ;  /* 0x0000334018187816 */ /* 0x000fc80000000001 */
[----:B------:R-:W-:Y:S02]  /*18840*/  PRMT R3, R3, 0x5410, R24 ;  /* 0x0000541003037816 */ /* 0x000fe40000000018 */
[----:B------:R-:W-:Y:S02]  /*18850*/  PRMT R5, R36, 0x5210, R5 ;  /* 0x0000521024057816 */ /* 0x000fe40000000005 */
[----:B------:R-:W-:Y:S02]  /*18860*/  PRMT R7, R3, 0x5210, R7 ;  /* 0x0000521003077816 */ /* 0x000fe40000000007 */
[----:B-1----:R-:W-:-:S04]  /*18870*/  LOP3.LUT R11, R42, 0x1ff, RZ, 0xc0, !PT ;  /* 0x000001ff2a0b7812 */ /* 0x002fc800078ec0ff */
[----:B------:R-:W-:Y:S02]  /*18880*/  LEA R43, R11, UR7, 0x4 ;  /* 0x000000070b2b7c11 */ /* 0x000fe4000f8e20ff */
[----:B------:R-:W-:Y:S02]  /*18890*/  PRMT R29, R29, 0x3340, R1 ;  /* 0x000033401d1d7816 */ /* 0x000fe40000000001 */
[----:B------:R-:W-:Y:S02]  /*188a0*/  PRMT R9, R9, 0x5210, R10 ;  /* 0x0000521009097816 */ /* 0x000fe4000000000a */
[--C-:B------:R-:W-:Y:S02]  /*188b0*/  PRMT R11, R23, 0x5210, R12.reuse ;  /* 0x00005210170b7816 */ /* 0x100fe4000000000c */
[----:B------:R-:W-:Y:S02]  /*188c0*/  PRMT R29, R13, 0x5410, R29 ;  /* 0x000054100d1d7816 */ /* 0x000fe4000000001d */
[----:B------:R-:W-:-:S02]  /*188d0*/  PRMT R10, R47, 0x4210, R12 ;  /* 0x000042102f0a7816 */ /* 0x000fc4000000000c */
[----:B------:R-:W-:Y:S02]  /*188e0*/  LOP3.LUT R12, R44, 0xffff, RZ, 0xc0, !PT ;  /* 0x0000ffff2c0c7812 */ /* 0x000fe400078ec0ff */
[----:B------:R-:W4:Y:S01]  /*188f0*/  LDL.LU R44, [R1+0x40] ;  /* 0x00004000012c7983 */ /* 0x000f220000300800 */
[----:B------:R-:W-:-:S03]  /*18900*/  LOP3.LUT R13, R38, 0xffff, RZ, 0xc0, !PT ;  /* 0x0000ffff260d7812 */ /* 0x000fc600078ec0ff */
[----:B------:R-:W4:Y:S01]  /*18910*/  LDL.LU R38, [R1+0x3c] ;  /* 0x00003c0001267983 */ /* 0x000f220000300800 */
[----:B------:R-:W-:-:S04]  /*18920*/  SHF.R.U32.HI R34, RZ, 0x8, R34 ;  /* 0x00000008ff227819 */ /* 0x000fc80000011622 */
[----:B------:R-:W-:Y:S02]  /*18930*/  LOP3.LUT R34, R34, 0xffff, RZ, 0xc0, !PT ;  /* 0x0000ffff22227812 */ /* 0x000fe400078ec0ff */
[--C-:B------:R-:W-:Y:S02]  /*18940*/  PRMT R27, R27, 0x3340, R1.reuse ;  /* 0x000033401b1b7816 */ /* 0x100fe40000000001 */
[----:B------:R-:W-:Y:S02]  /*18950*/  PRMT R14, R34, 0x3340, R14 ;  /* 0x00003340220e7816 */ /* 0x000fe4000000000e */
[--C-:B------:R-:W-:Y:S02]  /*18960*/  PRMT R18, R18, 0x3340, R1.reuse ;  /* 0x0000334012127816 */ /* 0x100fe40000000001 */
[----:B------:R-:W-:Y:S02]  /*18970*/  PRMT R25, R25, 0x3340, R1 ;  /* 0x0000334019197816 */ /* 0x000fe40000000001 */
[----:B------:R-:W-:-:S02]  /*18980*/  PRMT R27, R17, 0x5410, R27 ;  /* 0x00005410111b7816 */ /* 0x000fc4000000001b */
[----:B------:R-:W-:Y:S02]  /*18990*/  PRMT R0, R22, 0x5410, R18 ;  /* 0x0000541016007816 */ /* 0x000fe40000000012 */
[----:B------:R-:W-:Y:S02]  /*189a0*/  PRMT R25, R14, 0x5410, R25 ;  /* 0x000054100e197816 */ /* 0x000fe40000000019 */
[--C-:B------:R-:W-:Y:S02]  /*189b0*/  PRMT R17, R15, 0x5210, R12.reuse ;  /* 0x000052100f117816 */ /* 0x100fe4000000000c */
[--C-:B------:R-:W-:Y:S02]  /*189c0*/  PRMT R18, R26, 0x4210, R13.reuse ;  /* 0x000042101a127816 */ /* 0x100fe4000000000d */
[----:B------:R-:W-:Y:S01]  /*189d0*/  PRMT R19, R19, 0x5210, R13 ;  /* 0x0000521013137816 */ /* 0x000fe2000000000d */
[----:B--2---:R-:W-:Y:S01]  /*189e0*/  STSM.16.M88.4 [R2], R4 ;  /* 0x0000000402007844 */ /* 0x004fe20000000200 */
[----:B------:R-:W-:Y:S01]  /*189f0*/  BAR.SYNC.DEFER_BLOCKING 0x0 ;  /* 0x0000000000007b1d */ /* 0x000fe20000010000 */
[----:B------:R-:W-:-:S05]  /*18a00*/  PRMT R16, R37, 0x4210, R12 ;  /* 0x0000421025107816 */ /* 0x000fca000000000c */
[----:B------:R-:W2:Y:S04]  /*18a10*/  LDL.LU R37, [R1+0x10] ;  /* 0x0000100001257983 */ /* 0x000ea80000300800 */
[----:B------:R-:W-:Y:S01]  /*18a20*/  LDS.128 R4, [R43] ;  /* 0x000000002b047984 */ /* 0x000fe20000000c00 */
[----:B------:R-:W-:Y:S06]  /*18a30*/  BAR.SYNC.DEFER_BLOCKING 0x0 ;  /* 0x0000000000007b1d */ /* 0x000fec0000010000 */
[----:B------:R-:W-:Y:S02]  /*18a40*/  STSM.16.M88.4 [R2], R8 ;  /* 0x0000000802007844 */ /* 0x000fe40000000200 */
[----:B------:R-:W-:Y:S01]  /*18a50*/  BAR.SYNC.DEFER_BLOCKING 0x0 ;  /* 0x0000000000007b1d */ /* 0x000fe20000010000 */
[----:B-----5:R-:W-:-:S02]  /*18a60*/  LOP3.LUT R23, R61, 0xffff, RZ, 0xc0, !PT ;  /* 0x0000ffff3d177812 */ /* 0x020fc400078ec0ff */
[----:B---3--:R-:W-:-:S03]  /*18a70*/  LOP3.LUT R22, R60, 0xffff, RZ, 0xc0, !PT ;  /* 0x0000ffff3c167812 */ /* 0x008fc600078ec0ff */
[----:B------:R-:W3:Y:S04]  /*18a80*/  LDL.LU R61, [R1+0x34] ;  /* 0x00003400013d7983 */ /* 0x000ee80000300800 */
[----:B------:R-:W5:Y:S04]  /*18a90*/  LDL.LU R60, [R1+0x38] ;  /* 0x00003800013c7983 */ /* 0x000f680000300800 */
[----:B------:R-:W1:Y:S01]  /*18aa0*/  LDS.128 R12, [R43] ;  /* 0x000000002b0c7984 */ /* 0x000e620000000c00 */
[----:B------:R-:W-:Y:S06]  /*18ab0*/  BAR.SYNC.DEFER_BLOCKING 0x0 ;  /* 0x0000000000007b1d */ /* 0x000fec0000010000 */
[----:B------:R4:W-:Y:S02]  /*18ac0*/  STSM.16.M88.4 [R2], R16 ;  /* 0x0000001002007844 */ /* 0x0009e40000000200 */
[----:B------:R-:W-:Y:S01]  /*18ad0*/  BAR.SYNC.DEFER_BLOCKING 0x0 ;  /* 0x0000000000007b1d */ /* 0x000fe20000010000 */
[----:B----4-:R-:W-:-:S02]  /*18ae0*/  PRMT R16, R59, 0x4210, R23 ;  /* 0x000042103b107816 */ /* 0x010fc40000000017 */
[----:B------:R-:W-:-:S03]  /*18af0*/  PRMT R18, R58, 0x4210, R22 ;  /* 0x000042103a127816 */ /* 0x000fc60000000016 */
[----:B------:R-:W4:Y:S04]  /*18b00*/  LDL.LU R59, [R1+0x28] ;  /* 0x00002800013b7983 */ /* 0x000f280000300800 */
[----:B------:R-:W4:Y:S04]  /*18b10*/  LDL.LU R58, [R1+0x24] ;  /* 0x00002400013a7983 */ /* 0x000f280000300800 */
[----:B------:R-:W0:Y:S01]  /*18b20*/  LDS.128 R8, [R43] ;  /* 0x000000002b087984 */ /* 0x000e220000000c00 */
[----:B------:R-:W-:Y:S02]  /*18b30*/  PRMT R17, R20, 0x5210, R23 ;  /* 0x0000521014117816 */ /* 0x000fe40000000017 */
[----:B------:R-:W-:Y:S01]  /*18b40*/  PRMT R19, R21, 0x5210, R22 ;  /* 0x0000521015137816 */ /* 0x000fe20000000016 */
[----:B------:R-:W-:Y:S01]  /*18b50*/  BAR.SYNC.DEFER_BLOCKING 0x0 ;  /* 0x0000000000007b1d */ /* 0x000fe20000010000 */
[----:B------:R-:W-:-:S02]  /*18b60*/  SHF.R.U32.HI R49, RZ, 0x8, R49 ;  /* 0x00000008ff317819 */ /* 0x000fc40000011631 */
[----:B------:R-:W-:Y:S02]  /*18b70*/  SHF.R.U32.HI R51, RZ, 0x8, R51 ;  /* 0x00000008ff337819 */ /* 0x000fe40000011633 */
[----:B------:R-:W-:Y:S02]  /*18b80*/  SHF.R.U32.HI R53, RZ, 0x8, R53 ;  /* 0x00000008ff357819 */ /* 0x000fe40000011635 */
[----:B------:R-:W-:Y:S02]  /*18b90*/  LOP3.LUT R28, R51, 0xffff, RZ, 0xc0, !PT ;  /* 0x0000ffff331c7812 */ /* 0x000fe400078ec0ff */
[----:B------:R-:W-:Y:S01]  /*18ba0*/  LOP3.LUT R49, R49, 0xffff, RZ, 0xc0, !PT ;  /* 0x0000ffff31317812 */ /* 0x000fe200078ec0ff */
[----:B------:R-:W-:Y:S01]  /*18bb0*/  STSM.16.M88.4 [R2], R16 ;  /* 0x0000001002007844 */ /* 0x000fe20000000200 */
[----:B------:R-:W-:Y:S01]  /*18bc0*/  BAR.SYNC.DEFER_BLOCKING 0x0 ;  /* 0x0000000000007b1d */ /* 0x000fe20000010000 */
[----:B------:R-:W-:Y:S02]  /*18bd0*/  LOP3.LUT R30, R53, 0xffff, RZ, 0xc0, !PT ;  /* 0x0000ffff351e7812 */ /* 0x000fe400078ec0ff */
[----:B------:R-:W-:-:S02]  /*18be0*/  PRMT R28, R49, 0x3340, R28 ;  /* 0x00003340311c7816 */ /* 0x000fc4000000001c */
[----:B------:R-:W-:Y:S02]  /*18bf0*/  PRMT R30, R30, 0x3340, R1 ;  /* 0x000033401e1e7816 */ /* 0x000fe40000000001 */
[----:B------:R-:W-:Y:S02]  /*18c00*/  LOP3.LUT R20, R45, 0xffff, RZ, 0xc0, !PT ;  /* 0x0000ffff2d147812 */ /* 0x000fe400078ec0ff */
[----:B------:R-:W-:Y:S02]  /*18c10*/  LOP3.LUT R21, R46, 0xffff, RZ, 0xc0, !PT ;  /* 0x0000ffff2e157812 */ /* 0x000fe400078ec0ff */
[----:B------:R-:W-:Y:S02]  /*18c20*/  PRMT R3, R28, 0x5410, R30 ;  /* 0x000054101c037816 */ /* 0x000fe4000000001e */
[--C-:B------:R-:W-:Y:S02]  /*18c30*/  PRMT R28, R39, 0x4210, R20.reuse ;  /* 0x00004210271c7816 */ /* 0x100fe40000000014 */
[----:B------:R-:W-:-:S02]  /*18c40*/  PRMT R29, R29, 0x5210, R20 ;  /* 0x000052101d1d7816 */ /* 0x000fc40000000014 */
[--C-:B------:R-:W-:Y:S02]  /*18c50*/  PRMT R30, R40, 0x4210, R21.reuse ;  /* 0x00004210281e7816 */ /* 0x100fe40000000015 */
[----:B------:R-:W-:Y:S02]  /*18c60*/  PRMT R31, R31, 0x5210, R21 ;  /* 0x000052101f1f7816 */ /* 0x000fe40000000015 */
[----:B------:R-:W0:Y:S01]  /*18c70*/  LDS.128 R20, [R43] ;  /* 0x000000002b147984 */ /* 0x000e220000000c00 */
[----:B------:R-:W-:Y:S06]  /*18c80*/  BAR.SYNC.DEFER_BLOCKING 0x0 ;  /* 0x0000000000007b1d */ /* 0x000fec0000010000 */
[----:B------:R1:W-:Y:S02]  /*18c90*/  STSM.16.M88.4 [R2], R28 ;  /* 0x0000001c02007844 */ /* 0x0003e40000000200 */
[----:B------:R-:W-:Y:S01]  /*18ca0*/  BAR.SYNC.DEFER_BLOCKING 0x0 ;  /* 0x0000000000007b1d */ /* 0x000fe20000010000 */
[----:B------:R-:W-:-:S02]  /*18cb0*/  PRMT R32, R32, 0x3340, R1 ;  /* 0x0000334020207816 */ /* 0x000fc40000000001 */
[----:B------:R-:W-:Y:S02]  /*18cc0*/  LOP3.LUT R26, R44, 0xffff, RZ, 0xc0, !PT ;  /* 0x0000ffff2c1a7812 */ /* 0x000fe400078ec0ff */
[----:B------:R-:W-:Y:S02]  /*18cd0*/  PRMT R33, R33, 0x5410, R32 ;  /* 0x0000541021217816 */ /* 0x000fe40000000020 */
[----:B------:R-:W-:Y:S01]  /*18ce0*/  LOP3.LUT R32, R38, 0xffff, RZ, 0xc0, !PT ;  /* 0x0000ffff26207812 */ /* 0x000fe200078ec0ff */
[----:B------:R-:W0:Y:S01]  /*18cf0*/  LDS.128 R16, [R43] ;  /* 0x000000002b107984 */ /* 0x000e220000000c00 */
[--C-:B-1----:R-:W-:Y:S02]  /*18d00*/  PRMT R28, R41, 0x4210, R26.reuse ;  /* 0x00004210291c7816 */ /* 0x102fe4000000001a */
[----:B------:R-:W-:Y:S02]  /*18d10*/  PRMT R29, R27, 0x5210, R26 ;  /* 0x000052101b1d7816 */ /* 0x000fe4000000001a */
[----:B------:R-:W-:-:S02]  /*18d20*/  PRMT R31, R25, 0x5210, R32 ;  /* 0x00005210191f7816 */ /* 0x000fc40000000020 */
[----:B------:R-:W-:Y:S02]  /*18d30*/  SHF.R.U32.HI R48, RZ, 0x8, R48 ;  /* 0x00000008ff307819 */ /* 0x000fe40000011630 */
[----:B------:R-:W-:Y:S02]  /*18d40*/  SHF.R.U32.HI R50, RZ, 0x8, R50 ;  /* 0x00000008ff327819 */ /* 0x000fe40000011632 */
[----:B------:R-:W-:Y:S02]  /*18d50*/  SHF.R.U32.HI R52, RZ, 0x8, R52 ;  /* 0x00000008ff347819 */ /* 0x000fe40000011634 */
[----:B------:R-:W-:Y:S02]  /*18d60*/  LOP3.LUT R34, R50, 0xffff, RZ, 0xc0, !PT ;  /* 0x0000ffff32227812 */ /* 0x000fe400078ec0ff */
[----:B------:R-:W-:Y:S02]  /*18d70*/  LOP3.LUT R48, R48, 0xffff, RZ, 0xc0, !PT ;  /* 0x0000ffff30307812 */ /* 0x000fe400078ec0ff */
[----:B------:R-:W-:-:S02]  /*18d80*/  LOP3.LUT R35, R52, 0xffff, RZ, 0xc0, !PT ;  /* 0x0000ffff34237812 */ /* 0x000fc400078ec0ff */
[----:B------:R-:W-:Y:S02]  /*18d90*/  PRMT R34, R48, 0x3340, R34 ;  /* 0x0000334030227816 */ /* 0x000fe40000000022 */
[----:B------:R-:W-:Y:S02]  /*18da0*/  PRMT R47, R12, 0x7770, RZ ;  /* 0x000077700c2f7816 */ /* 0x000fe400000000ff */
[----:B------:R-:W-:Y:S02]  /*18db0*/  PRMT R51, R13, 0x7770, RZ ;  /* 0x000077700d337816 */ /* 0x000fe400000000ff */
[----:B------:R-:W-:Y:S01]  /*18dc0*/  PRMT R53, R14, 0x7770, RZ ;  /* 0x000077700e357816 */ /* 0x000fe200000000ff */
[----:B------:R-:W1:Y:S01]  /*18dd0*/  S2R R40, SR_CTAID.X ;  /* 0x0000000000287919 */ /* 0x000e620000002500 */
[----:B--2---:R-:W-:Y:S01]  /*18de0*/  PRMT R30, R37, 0x4210, R32 ;  /* 0x00004210251e7816 */ /* 0x004fe20000000020 */
[----:B------:R-:W-:Y:S01]  /*18df0*/  BAR.SYNC.DEFER_BLOCKING 0x0 ;  /* 0x0000000000007b1d */ /* 0x000fe20000010000 */
[----:B------:R-:W-:-:S07]  /*18e00*/  UIMAD UR4, UR8, UR4, URZ ;  /* 0x00000004080472a4 */ /* 0x000fce000f8e02ff */
[----:B------:R-:W2:Y:S01]  /*18e10*/  LDC R52, c[0x0][0x3e8] ;  /* 0x0000fa00ff347b82 */ /* 0x000ea20000000800 */
[----:B------:R-:W-:Y:S07]  /*18e20*/  STSM.16.M88.4 [R2], R28 ;  /* 0x0000001c02007844 */ /* 0x000fee0000000200 */
[----:B------:R-:W-:Y:S01]  /*18e30*/  BAR.SYNC.DEFER_BLOCKING 0x0 ;  /* 0x0000000000007b1d */ /* 0x000fe20000010000 */
[----:B------:R-:W-:-:S04]  /*18e40*/  PRMT R35, R35, 0x3340, R1 ;  /* 0x0000334023237816 */ /* 0x000fc80000000001 */
[----:B------:R-:W-:Y:S01]  /*18e50*/  PRMT R24, R34, 0x5410, R35 ;  /* 0x0000541022187816 */ /* 0x000fe20000000023 */
[----:B------:R-:W0:Y:S01]  /*18e60*/  LDS.128 R28, [R43] ;  /* 0x000000002b1c7984 */ /* 0x000e220000000c00 */
[----:B---3--:R-:W-:Y:S02]  /*18e70*/  LOP3.LUT R25, R61, 0xffff, RZ, 0xc0, !PT ;  /* 0x0000ffff3d197812 */ /* 0x008fe400078ec0ff */
[----:B-----5:R-:W-:Y:S02]  /*18e80*/  LOP3.LUT R35, R60, 0xffff, RZ, 0xc0, !PT ;  /* 0x0000ffff3c237812 */ /* 0x020fe400078ec0ff */
[----:B------:R-:W-:Y:S02]  /*18e90*/  PRMT R32, R54, 0x4210, R25 ;  /* 0x0000421036207816 */ /* 0x000fe40000000019 */
[----:B------:R-:W-:Y:S02]  /*18ea0*/  PRMT R34, R55, 0x4210, R35 ;  /* 0x0000421037227816 */ /* 0x000fe40000000023 */
[----:B------:R-:W-:-:S02]  /*18eb0*/  PRMT R33, R33, 0x5210, R25 ;  /* 0x0000521021217816 */ /* 0x000fc40000000019 */
[----:B------:R-:W-:Y:S01]  /*18ec0*/  PRMT R35, R0, 0x5210, R35 ;  /* 0x0000521000237816 */ /* 0x000fe20000000023 */
[----:B------:R-:W-:Y:S01]  /*18ed0*/  BAR.SYNC.DEFER_BLOCKING 0x0 ;  /* 0x0000000000007b1d */ /* 0x000fe20000010000 */
[----:B------:R-:W-:Y:S02]  /*18ee0*/  PRMT R0, R12, 0x7772, RZ ;  /* 0x000077720c007816 */ /* 0x000fe400000000ff */
[----:B------:R-:W-:-:S03]  /*18ef0*/  PRMT R60, R13, 0x7771, RZ ;  /* 0x000077710d3c7816 */ /* 0x000fc600000000ff */
[----:B------:R3:W-:Y:S02]  /*18f00*/  STSM.16.M88.4 [R2], R32 ;  /* 0x0000002002007844 */ /* 0x0007e40000000200 */
[----:B---3--:R-:W-:-:S05]  /*18f10*/  PRMT R35, R12, 0x7773, RZ ;  /* 0x000077730c237816 */ /* 0x008fca00000000ff */
[----:B------:R-:W-:Y:S01]  /*18f20*/  STL [R1+0x14], R35 ;  /* 0x0000142301007387 */ /* 0x000fe20000100800 */
[----:B----4-:R-:W-:-:S03]  /*18f30*/  LOP3.LUT R26, R58, 0xffff, RZ, 0xc0, !PT ;  /* 0x0000ffff3a1a7812 */ /* 0x010fc600078ec0ff */
[----:B------:R3:W-:Y:S01]  /*18f40*/  STL [R1+0x4], R0 ;  /* 0x0000040001007387 */ /* 0x0007e20000100800 */
[----:B------:R-:W-:Y:S02]  /*18f50*/  PRMT R38, R57, 0x4210, R26 ;  /* 0x0000421039267816 */ /* 0x000fe4000000001a */
[----:B------:R-:W-:Y:S02]  /*18f60*/  PRMT R57, R12, 0x7771, RZ ;  /* 0x000077710c397816 */ /* 0x000fe400000000ff */
[C---:B------:R-:W-:Y:S02]  /*18f70*/  PRMT R12, R13.reuse, 0x7773, RZ ;  /* 0x000077730d0c7816 */ /* 0x040fe400000000ff */
[----:B---3--:R-:W-:-:S03]  /*18f80*/  PRMT R0, R13, 0x7772, RZ ;  /* 0x000077720d007816 */ /* 0x008fc600000000ff */
[----:B------:R3:W-:Y:S04]  /*18f90*/  STL [R1+0x1c], R12 ;  /* 0x00001c0c01007387 */ /* 0x0007e80000100800 */
[----:B------:R4:W-:Y:S01]  /*18fa0*/  STL [R1+0x8], R0 ;  /* 0x0000080001007387 */ /* 0x0009e20000100800 */
[----:B------:R-:W-:Y:S02]  /*18fb0*/  PRMT R13, R15, 0x7773, RZ ;  /* 0x000077730f0d7816 */ /* 0x000fe400000000ff */
[C---:B---3--:R-:W-:Y:S02]  /*18fc0*/  PRMT R12, R14.reuse, 0x7773, RZ ;  /* 0x000077730e0c7816 */ /* 0x048fe400000000ff */
[----:B----4-:R-:W-:-:S03]  /*18fd0*/  PRMT R0, R14, 0x7772, RZ ;  /* 0x000077720e007816 */ /* 0x010fc600000000ff */
[----:B------:R3:W-:Y:S04]  /*18fe0*/  STL [R1+0x20], R12 ;  /* 0x0000200c01007387 */ /* 0x0007e80000100800 */
[----:B------:R4:W-:Y:S01]  /*18ff0*/  STL [R1+0xc], R0 ;  /* 0x00000c0001007387 */ /* 0x0009e20000100800 */
[----:B------:R-:W-:Y:S02]  /*19000*/  PRMT R61, R14, 0x7771, RZ ;  /* 0x000077710e3d7816 */ /* 0x000fe400000000ff */
[C---:B---3--:R-:W-:Y:S01]  /*19010*/  PRMT R12, R15.reuse, 0x7772, RZ ;  /* 0x000077720f0c7816 */ /* 0x048fe200000000ff */
[----:B------:R3:W-:Y:S01]  /*19020*/  STL [R1+0x24], R13 ;  /* 0x0000240d01007387 */ /* 0x0007e20000100800 */
[----:B----4-:R-:W-:-:S03]  /*19030*/  PRMT R0, R15, 0x7771, RZ ;  /* 0x000077710f007816 */ /* 0x010fc600000000ff */
[----:B------:R-:W-:Y:S01]  /*19040*/  STL [R1+0x10], R12 ;  /* 0x0000100c01007387 */ /* 0x000fe20000100800 */
[----:B0-----:R-:W-:-:S03]  /*19050*/  PRMT R14, R8, 0x7773, RZ ;  /* 0x00007773080e7816 */ /* 0x001fc600000000ff */
[----:B------:R0:W-:Y:S01]  /*19060*/  STL [R1], R0 ;  /* 0x0000000001007387 */ /* 0x0001e20000100800 */
[----:B---3--:R-:W-:-:S03]  /*19070*/  PRMT R13, R8, 0x7771, RZ ;  /* 0x00007771080d7816 */ /* 0x008fc600000000ff */
[----:B------:R-:W-:Y:S01]  /*19080*/  STL [R1+0x54], R14 ;  /* 0x0000540e01007387 */ /* 0x000fe20000100800 */
[C---:B0-----:R-:W-:Y:S02]  /*19090*/  PRMT R0, R8.reuse, 0x7772, RZ ;  /* 0x0000777208007816 */ /* 0x041fe400000000ff */
[----:B------:R-:W-:-:S03]  /*190a0*/  PRMT R8, R8, 0x7770, RZ ;  /* 0x0000777008087816 */ /* 0x000fc600000000ff */
[----:B------:R0:W-:Y:S04]  /*190b0*/  STL [R1+0x44], R0 ;  /* 0x0000440001007387 */ /* 0x0001e80000100800 */
[----:B------:R3:W-:Y:S01]  /*190c0*/  STL [R1+0x34], R13 ;  /* 0x0000340d01007387 */ /* 0x0007e20000100800 */
[----:B0-----:R-:W-:-:S03]  /*190d0*/  PRMT R0, R9, 0x7773, RZ ;  /* 0x0000777309007816 */ /* 0x001fc600000000ff */
[----:B------:R0:W-:Y:S01]  /*190e0*/  STL [R1+0x18], R8 ;  /* 0x0000180801007387 */ /* 0x0001e20000100800 */
[----:B---3--:R-:W-:-:S03]  /*190f0*/  PRMT R13, R9, 0x7772, RZ ;  /* 0x00007772090d7816 */ /* 0x008fc600000000ff */
[----:B------:R3:W-:Y:S01]  /*19100*/  STL [R1+0x5c], R0 ;  /* 0x00005c0001007387 */ /* 0x0007e20000100800 */
[----:B0-----:R-:W-:-:S03]  /*19110*/  PRMT R8, R9, 0x7771, RZ ;  /* 0x0000777109087816 */ /* 0x001fc600000000ff */
[----:B------:R-:W-:Y:S01]  /*19120*/  STL [R1+0x48], R13 ;  /* 0x0000480d01007387 */ /* 0x000fe20000100800 */
[----:B---3--:R-:W-:-:S03]  /*19130*/  PRMT R0, R9, 0x7770, RZ ;  /* 0x0000777009007816 */ /* 0x008fc600000000ff */
[----:B------:R0:W-:Y:S01]  /*19140*/  STL [R1+0x38], R8 ;  /* 0x0000380801007387 */ /* 0x0001e20000100800 */
[----:B------:R-:W-:-:S03]  /*19150*/  PRMT R9, R10, 0x7773, RZ ;  /* 0x000077730a097816 */ /* 0x000fc600000000ff */
[----:B------:R3:W-:Y:S01]  /*19160*/  STL [R1+0x28], R0 ;  /* 0x0000280001007387 */ /* 0x0007e20000100800 */
[----:B0-----:R-:W-:-:S03]  /*19170*/  PRMT R8, R10, 0x7772, RZ ;  /* 0x000077720a087816 */ /* 0x001fc600000000ff */
[----:B------:R0:W-:Y:S01]  /*19180*/  STL [R1+0x60], R9 ;  /* 0x0000600901007387 */ /* 0x0001e20000100800 */
[----:B---3--:R-:W-:-:S03]  /*19190*/  PRMT R0, R10, 0x7771, RZ ;  /* 0x000077710a007816 */ /* 0x008fc600000000ff */
[----:B------:R-:W-:Y:S04]  /*191a0*/  STL [R1+0x4c], R8 ;  /* 0x00004c0801007387 */ /* 0x000fe80000100800 */
[----:B------:R3:W-:Y:S01]  /*191b0*/  STL [R1+0x3c], R0 ;  /* 0x00003c0001007387 */ /* 0x0007e20000100800 */
[C---:B0-----:R-:W-:Y:S02]  /*191c0*/  PRMT R9, R11.reuse, 0x7773, RZ ;  /* 0x000077730b097816 */ /* 0x041fe400000000ff */
[----:B---3--:R-:W-:Y:S02]  /*191d0*/  PRMT R0, R10, 0x7770, RZ ;  /* 0x000077700a007816 */ /* 0x008fe400000000ff */
[----:B------:R-:W-:-:S03]  /*191e0*/  PRMT R8, R11, 0x7772, RZ ;  /* 0x000077720b087816 */ /* 0x000fc600000000ff */
[----:B------:R-:W-:Y:S04]  /*191f0*/  STL [R1+0x2c], R0 ;  /* 0x00002c0001007387 */ /* 0x000fe80000100800 */
[----:B------:R0:W-:Y:S01]  /*19200*/  STL [R1+0x64], R9 ;  /* 0x0000640901007387 */ /* 0x0001e20000100800 */
[----:B------:R-:W-:Y:S02]  /*19210*/  LOP3.LUT R37, R59, 0xffff, RZ, 0xc0, !PT ;  /* 0x0000ffff3b257812 */ /* 0x000fe400078ec0ff */
[----:B------:R-:W-:Y:S01]  /*19220*/  PRMT R10, R20, 0x7771, RZ ;  /* 0x00007771140a7816 */ /* 0x000fe200000000ff */
[----:B------:R3:W-:Y:S01]  /*19230*/  STL [R1+0x50], R8 ;  /* 0x0000500801007387 */ /* 0x0007e20000100800 */
[C---:B0-----:R-:W-:Y:S01]  /*19240*/  PRMT R9, R11.reuse, 0x7771, RZ ;  /* 0x000077710b097816 */ /* 0x041fe200000000ff */
[----:B------:R-:W0:Y:S01]  /*19250*/  LDC.64 R58, c[0x0][0x398] ;  /* 0x0000e600ff3a7b82 */ /* 0x000e220000000a00 */
[----:B---3--:R-:W-:-:S03]  /*19260*/  PRMT R8, R11, 0x7770, RZ ;  /* 0x000077700b087816 */ /* 0x008fc600000000ff */
[----:B------:R3:W-:Y:S01]  /*19270*/  STL [R1+0x40], R9 ;  /* 0x0000400901007387 */ /* 0x0007e20000100800 */
[----:B------:R-:W-:Y:S02]  /*19280*/  PRMT R11, R20, 0x7772, RZ ;  /* 0x00007772140b7816 */ /* 0x000fe400000000ff */
[--C-:B------:R-:W-:Y:S01]  /*19290*/  PRMT R36, R56, 0x4210, R37.reuse ;  /* 0x0000421038247816 */ /* 0x100fe20000000025 */
[----:B------:R-:W-:Y:S01]  /*192a0*/  STL [R1+0x30], R8 ;  /* 0x0000300801007387 */ /* 0x000fe20000100800 */
[----:B---3--:R-:W-:Y:S02]  /*192b0*/  PRMT R9, R20, 0x7773, RZ ;  /* 0x0000777314097816 */ /* 0x008fe400000000ff */
[----:B------:R-:W-:Y:S02]  /*192c0*/  PRMT R37, R24, 0x5210, R37 ;  /* 0x0000521018257816 */ /* 0x000fe40000000025 */
[----:B------:R-:W-:Y:S01]  /*192d0*/  PRMT R39, R3, 0x5210, R26 ;  /* 0x0000521003277816 */ /* 0x000fe2000000001a */
[----:B------:R-:W-:Y:S06]  /*192e0*/  BAR.SYNC.DEFER_BLOCKING 0x0 ;  /* 0x0000000000007b1d */ /* 0x000fec0000010000 */
[----:B------:R3:W-:Y:S04]  /*192f0*/  STL [R1+0x94], R9 ;  /* 0x0000940901007387 */ /* 0x0007e80000100800 */
[----:B------:R4:W-:Y:S04]  /*19300*/  STL [R1+0x88], R11 ;  /* 0x0000880b01007387 */ /* 0x0009e80000100800 */
[----:B------:R5:W-:Y:S01]  /*19310*/  STL [R1+0x74], R10 ;  /* 0x0000740a01007387 */ /* 0x000be20000100800 */
[----:B---3--:R-:W-:-:S02]  /*19320*/  PRMT R9, R20, 0x7770, RZ ;  /* 0x0000777014097816 */ /* 0x008fc400000000ff */
[C---:B----4-:R-:W-:Y:S01]  /*19330*/  PRMT R11, R21.reuse, 0x7773, RZ ;  /* 0x00007773150b7816 */ /* 0x050fe200000000ff */
[----:B------:R-:W3:Y:S01]  /*19340*/  LDS.128 R24, [R43] ;  /* 0x000000002b187984 */ /* 0x000ee20000000c00 */
[C---:B-----5:R-:W-:Y:S01]  /*19350*/  PRMT R10, R21.reuse, 0x7772, RZ ;  /* 0x00007772150a7816 */ /* 0x060fe200000000ff */
[----:B------:R-:W-:Y:S06]  /*19360*/  BAR.SYNC.DEFER_BLOCKING 0x0 ;  /* 0x0000000000007b1d */ /* 0x000fec0000010000 */
[----:B------:R4:W-:Y:S04]  /*19370*/  STL [R1+0x58], R9 ;  /* 0x0000580901007387 */ /* 0x0009e80000100800 */
[----:B------:R5:W-:Y:S04]  /*19380*/  STL [R1+0x98], R11 ;  /* 0x0000980b01007387 */ /* 0x000be80000100800 */
[----:B------:R0:W-:Y:S01]  /*19390*/  STL [R1+0x84], R10 ;  /* 0x0000840a01007387 */ /* 0x0001e20000100800 */
[----:B----4-:R-:W-:-:S02]  /*193a0*/  PRMT R9, R21, 0x7771, RZ ;  /* 0x0000777115097816 */ /* 0x010fc400000000ff */
[----:B-----5:R-:W-:-:S03]  /*193b0*/  PRMT R11, R21, 0x7770, RZ ;  /* 0x00007770150b7816 */ /* 0x020fc600000000ff */
[----:B------:R4:W-:Y:S01]  /*193c0*/  STL [R1+0x7c], R9 ;  /* 0x00007c0901007387 */ /* 0x0009e20000100800 */
[----:B0-----:R-:W-:-:S03]  /*193d0*/  PRMT R10, R22, 0x7773, RZ ;  /* 0x00007773160a7816 */ /* 0x001fc600000000ff */
[----:B------:R0:W-:Y:S04]  /*193e0*/  STL [R1+0x68], R11 ;  /* 0x0000680b01007387 */ /* 0x0001e80000100800 */
[----:B------:R5:W-:Y:S01]  /*193f0*/  STL [R1+0xa4], R10 ;  /* 0x0000a40a01007387 */ /* 0x000be20000100800 */
[C---:B----4-:R-:W-:Y:S02]  /*19400*/  PRMT R9, R22.reuse, 0x7772, RZ ;  /* 0x0000777216097816 */ /* 0x050fe400000000ff */
[----:B0-----:R-:W-:-:S03]  /*19410*/  PRMT R11, R22, 0x7771, RZ ;  /* 0x00007771160b7816 */ /* 0x001fc600000000ff */
[----:B------:R0:W-:Y:S01]  /*19420*/  STL [R1+0x8c], R9 ;  /* 0x00008c0901007387 */ /* 0x0001e20000100800 */
[----:B-----5:R-:W-:-:S03]  /*19430*/  PRMT R10, R22, 0x7770, RZ ;  /* 0x00007770160a7816 */ /* 0x020fc600000000ff */
[----:B------:R4:W-:Y:S04]  /*19440*/  STL [R1+0x78], R11 ;  /* 0x0000780b01007387 */ /* 0x0009e80000100800 */
[----:B------:R5:W-:Y:S01]  /*19450*/  STL [R1+0x70], R10 ;  /* 0x0000700a01007387 */ /* 0x000be20000100800 */
[C---:B0-----:R-:W-:Y:S02]  /*19460*/  PRMT R9, R23.reuse, 0x7773, RZ ;  /* 0x0000777317097816 */ /* 0x041fe400000000ff */
[----:B----4-:R-:W-:-:S03]  /*19470*/  PRMT R11, R23, 0x7772, RZ ;  /* 0x00007772170b7816 */ /* 0x010fc600000000ff */
[----:B------:R0:W-:Y:S01]  /*19480*/  STL [R1+0x9c], R9 ;  /* 0x00009c0901007387 */ /* 0x0001e20000100800 */
[----:B-----5:R-:W-:-:S03]  /*19490*/  PRMT R10, R23, 0x7771, RZ ;  /* 0x00007771170a7816 */ /* 0x020fc600000000ff */
[----:B------:R-:W-:Y:S04]  /*194a0*/  STL [R1+0x90], R11 ;  /* 0x0000900b01007387 */ /* 0x000fe80000100800 */
[----:B------:R4:W-:Y:S01]  /*194b0*/  STL [R1+0x80], R10 ;  /* 0x0000800a01007387 */ /* 0x0009e20000100800 */
[----:B0-----:R-:W-:-:S03]  /*194c0*/  PRMT R9, R23, 0x7770, RZ ;  /* 0x0000777017097816 */ /* 0x001fc600000000ff */
[----:B------:R0:W-:Y:S01]  /*194d0*/  STSM.16.M88.4 [R2], R36 ;  /* 0x0000002402007844 */ /* 0x0001e20000000200 */
[----:B-1----:R-:W-:Y:S02]  /*194e0*/  PRMT R0, R42, 0x6540, R40 ;  /* 0x000065402a007816 */ /* 0x002fe40000000028 */
[----:B----4-:R-:W-:Y:S01]  /*194f0*/  PRMT R10, R16, 0x7773, RZ ;  /* 0x00007773100a7816 */ /* 0x010fe200000000ff */
[----:B------:R-:W-:Y:S01]  /*19500*/  STL [R1+0x6c], R9 ;  /* 0x00006c0901007387 */ /* 0x000fe20000100800 */
[----:B------:R-:W-:-:S03]  /*19510*/  PRMT R40, R29, 0x7773, RZ ;  /* 0x000077731d287816 */ /* 0x000fc600000000ff */
[----:B------:R1:W-:Y:S01]  /*19520*/  STL [R1+0xa0], R10 ;  /* 0x0000a00a01007387 */ /* 0x0003e20000100800 */
[C---:B0-----:R-:W-:Y:S02]  /*19530*/  PRMT R38, R28.reuse, 0x7773, RZ ;  /* 0x000077731c267816 */ /* 0x041fe400000000ff */
[----:B------:R-:W-:-:S03]  /*19540*/  PRMT R37, R28, 0x7771, RZ ;  /* 0x000077711c257816 */ /* 0x000fc600000000ff */
[----:B------:R0:W-:Y:S01]  /*19550*/  STL [R1+0x100], R38 ;  /* 0x0001002601007387 */ /* 0x0001e20000100800 */
[----:B-1----:R-:W-:Y:S01]  /*19560*/  PRMT R10, R28, 0x7772, RZ ;  /* 0x000077721c0a7816 */ /* 0x002fe200000000ff */
[----:B------:R-:W-:Y:S01]  /*19570*/  IMAD R0, R0, UR5, RZ ;  /* 0x0000000500007c24 */ /* 0x000fe2000f8e02ff */
[C---:B------:R-:W-:Y:S01]  /*19580*/  PRMT R39, R29.reuse, 0x7771, RZ ;  /* 0x000077711d277816 */ /* 0x040fe200000000ff */
[----:B------:R-:W-:Y:S01]  /*19590*/  STL [R1+0xfc], R40 ;  /* 0x0000fc2801007387 */ /* 0x000fe20000100800 */
[C---:B------:R-:W-:Y:S02]  /*195a0*/  PRMT R41, R29.reuse, 0x7770, RZ ;  /* 0x000077701d297816 */ /* 0x040fe400000000ff */
[----:B0-----:R-:W-:Y:S02]  /*195b0*/  PRMT R38, R28, 0x7770, RZ ;  /* 0x000077701c267816 */ /* 0x001fe400000000ff */
[----:B------:R-:W-:Y:S02]  /*195c0*/  PRMT R28, R29, 0x7772, RZ ;  /* 0x000077721d1c7816 */ /* 0x000fe400000000ff */
[----:B------:R-:W-:Y:S01]  /*195d0*/  PRMT R29, R30, 0x7773, RZ ;  /* 0x000077731e1d7816 */ /* 0x000fe200000000ff */
[----:B------:R-:W-:-:S02]  /*195e0*/  USHF.R.S32.HI UR5, URZ, 0x1f, UR4 ;  /* 0x0000001fff057899 */ /* 0x000fc40008011404 */
[----:B------:R0:W-:Y:S01]  /*195f0*/  STL [R1+0xf0], R28 ;  /* 0x0000f01c01007387 */ /* 0x0001e20000100800 */
[----:B------:R-:W-:Y:S01]  /*19600*/  IADD3 R58, P2, P3, R0, UR4, R58 ;  /* 0x00000004003a7c10 */ /* 0x000fe2000fb5e03a */
[----:B------:R-:W1:Y:S01]  /*19610*/  LDCU UR4, c[0x0][0x3ec] ;  /* 0x00007d80ff0477ac */ /* 0x000e620008000800 */
[----:B------:R-:W-:Y:S01]  /*19620*/  SHF.R.S32.HI R0, RZ, 0x1f, R0 ;  /* 0x0000001fff007819 */ /* 0x000fe20000011400 */
[----:B------:R4:W-:Y:S01]  /*19630*/  STL [R1+0xf8], R29 ;  /* 0x0000f81d01007387 */ /* 0x0009e20000100800 */
[----:B0-----:R-:W-:Y:S02]  /*19640*/  PRMT R28, R30, 0x7772, RZ ;  /* 0x000077721e1c7816 */ /* 0x001fe400000000ff */
[----:B------:R-:W-:Y:S02]  /*19650*/  IADD3.X R0, PT, PT, R0, UR5, R59, P2, P3 ;  /* 0x0000000500007c10 */ /* 0x000fe400097e643b */
[----:B----4-:R-:W-:Y:S01]  /*19660*/  PRMT R29, R31, 0x7773, RZ ;  /* 0x000077731f1d7816 */ /* 0x010fe200000000ff */
[----:B------:R0:W-:Y:S01]  /*19670*/  STL [R1+0xe0], R28 ;  /* 0x0000e01c01007387 */ /* 0x0001e20000100800 */
[----:B---3--:R-:W-:-:S03]  /*19680*/  PRMT R59, R24, 0x7773, RZ ;  /* 0x00007773183b7816 */ /* 0x008fc600000000ff */
[----:B------:R3:W-:Y:S01]  /*19690*/  STL [R1+0xf4], R29 ;  /* 0x0000f41d01007387 */ /* 0x0007e20000100800 */
[----:B0-----:R-:W-:Y:S02]  /*196a0*/  PRMT R28, R31, 0x7772, RZ ;  /* 0x000077721f1c7816 */ /* 0x001fe400000000ff */
[----:B---3--:R-:W-:-:S03]  /*196b0*/  PRMT R29, R24, 0x7772, RZ ;  /* 0x00007772181d7816 */ /* 0x008fc600000000ff */
[----:B------:R-:W-:Y:S04]  /*196c0*/  STL [R1+0xcc], R28 ;  /* 0x0000cc1c01007387 */ /* 0x000fe80000100800 */
[----:B------:R0:W-:Y:S04]  /*196d0*/  STL [R1+0xec], R59 ;  /* 0x0000ec3b01007387 */ /* 0x0001e80000100800 */
[----:B------:R3:W-:Y:S01]  /*196e0*/  STL [R1+0xe8], R29 ;  /* 0x0000e81d01007387 */ /* 0x0007e20000100800 */
[C---:B0-----:R-:W-:Y:S02]  /*196f0*/  PRMT R59, R24.reuse, 0x7771, RZ ;  /* 0x00007771183b7816 */ /* 0x041fe400000000ff */
[----:B------:R-:W-:-:S02]  /*19700*/  PRMT R24, R24, 0x7770, RZ ;  /* 0x0000777018187816 */ /* 0x000fc400000000ff */
[----:B---3--:R-:W-:Y:S01]  /*19710*/  PRMT R29, R25, 0x7773, RZ ;  /* 0x00007773191d7816 */ /* 0x008fe200000000ff */
[----:B------:R0:W-:Y:S01]  /*19720*/  STL [R1+0xe4], R59 ;  /* 0x0000e43b01007387 */ /* 0x0001e20000100800 */
[----:B------:R-:W-:-:S03]  /*19730*/  SHF.R.U32.HI R12, RZ, 0x8, R42 ;  /* 0x00000008ff0c7819 */ /* 0x000fc6000001162a */
[----:B------:R3:W-:Y:S01]  /*19740*/  STL [R1+0xd0], R24 ;  /* 0x0000d01801007387 */ /* 0x0007e20000100800 */
[----:B------:R-:W-:-:S03]  /*19750*/  SGXT.U32 R8, R12, 0x1 ;  /* 0x000000010c08781a */ /* 0x000fc60000000000 */
[----:B------:R4:W-:Y:S01]  /*19760*/  STL [R1+0xdc], R29 ;  /* 0x0000dc1d01007387 */ /* 0x0009e20000100800 */
[C---:B0-----:R-:W-:Y:S02]  /*19770*/  PRMT R59, R25.reuse, 0x7772, RZ ;  /* 0x00007772193b7816 */ /* 0x041fe400000000ff */
[----:B---3--:R-:W-:-:S03]  /*19780*/  PRMT R24, R25, 0x7771, RZ ;  /* 0x0000777119187816 */ /* 0x008fc600000000ff */
[----:B------:R-:W-:Y:S01]  /*19790*/  STL [R1+0xd8], R59 ;  /* 0x0000d83b01007387 */ /* 0x000fe20000100800 */
[----:B----4-:R-:W-:Y:S02]  /*197a0*/  PRMT R29, R25, 0x7770, RZ ;  /* 0x00007770191d7816 */ /* 0x010fe400000000ff */
[----:B------:R-:W-:Y:S01]  /*197b0*/  PRMT R25, R26, 0x7773, RZ ;  /* 0x000077731a197816 */ /* 0x000fe200000000ff */
[----:B------:R0:W-:Y:S01]  /*197c0*/  STL [R1+0xd4], R24 ;  /* 0x0000d41801007387 */ /* 0x0001e20000100800 */
[----:B--2---:R-:W-:-:S03]  /*197d0*/  IMAD R23, R8, R52, RZ ;  /* 0x0000003408177224 */ /* 0x004fc600078e02ff */
[----:B------:R2:W-:Y:S04]  /*197e0*/  STL [R1+0xbc], R29 ;  /* 0x0000bc1d01007387 */ /* 0x0005e80000100800 */
[----:B------:R3:W-:Y:S01]  /*197f0*/  STL [R1+0xc8], R25 ;  /* 0x0000c81901007387 */ /* 0x0007e20000100800 */
[C---:B0-----:R-:W-:Y:S02]  /*19800*/  PRMT R24, R26.reuse, 0x7772, RZ ;  /* 0x000077721a187816 */ /* 0x041fe400000000ff */
[----:B--2---:R-:W-:-:S03]  /*19810*/  PRMT R29, R26, 0x7771, RZ ;  /* 0x000077711a1d7816 */ /* 0x004fc600000000ff */
[----:B------:R0:W-:Y:S01]  /*19820*/  STL [R1+0xc4], R24 ;  /* 0x0000c41801007387 */ /* 0x0001e20000100800 */
[----:B---3--:R-:W-:Y:S01]  /*19830*/  PRMT R25, R26, 0x7770, RZ ;  /* 0x000077701a197816 */ /* 0x008fe200000000ff */
[C---:B------:R-:W-:Y:S02]  /*19840*/  IMAD R55, R52.reuse, 0x2, R23 ;  /* 0x0000000234377824 */ /* 0x040fe400078e0217 */
[----:B------:R-:W-:Y:S01]  /*19850*/  STL [R1+0xc0], R29 ;  /* 0x0000c01d01007387 */ /* 0x000fe20000100800 */
[C---:B------:R-:W-:Y:S02]  /*19860*/  PRMT R26, R27.reuse, 0x7772, RZ ;  /* 0x000077721b1a7816 */ /* 0x040fe400000000ff */
[----:B0-----:R-:W-:Y:S01]  /*19870*/  PRMT R24, R27, 0x7773, RZ ;  /* 0x000077731b187816 */ /* 0x001fe200000000ff */
[----:B------:R0:W-:Y:S01]  /*19880*/  STL [R1+0xac], R25 ;  /* 0x0000ac1901007387 */ /* 0x0001e20000100800 */
[----:B------:R-:W-:Y:S01]  /*19890*/  IADD3 R22, P2, PT, R23, R58, RZ ;  /* 0x0000003a17167210 */ /* 0x000fe20007f5e0ff */
[----:B------:R-:W-:-:S02]  /*198a0*/  IMAD R56, R52, 0x2, R55 ;  /* 0x0000000234387824 */ /* 0x000fc400078e0237 */
[----:B------:R2:W-:Y:S01]  /*198b0*/  STL [R1+0xb8], R24 ;  /* 0x0000b81801007387 */ /* 0x0005e20000100800 */
[----:B------:R-:W-:Y:S02]  /*198c0*/  PRMT R32, R4, 0x7770, RZ ;  /* 0x0000777004207816 */ /* 0x000fe400000000ff */
[----:B0-----:R-:W-:Y:S01]  /*198d0*/  PRMT R25, R27, 0x7771, RZ ;  /* 0x000077711b197816 */ /* 0x001fe200000000ff */
[----:B------:R-:W-:Y:S01]  /*198e0*/  STL [R1+0xb4], R26 ;  /* 0x0000b41a01007387 */ /* 0x000fe20000100800 */
[----:B------:R-:W-:Y:S01]  /*198f0*/  LEA.HI.X.SX32 R23, R23, R0, 0x1, P2 ;  /* 0x0000000017177211 */ /* 0x000fe200010f0eff */
[----:B------:R-:W-:Y:S01]  /*19900*/  BAR.SYNC.DEFER_BLOCKING 0x0 ;  /* 0x0000000000007b1d */ /* 0x000fe20000010000 */
[----:B------:R-:W-:Y:S02]  /*19910*/  IADD3 R28, P2, PT, R55, R58, RZ ;  /* 0x0000003a371c7210 */ /* 0x000fe40007f5e0ff */
[----:B------:R-:W-:-:S03]  /*19920*/  PRMT R33, R5, 0x7770, RZ ;  /* 0x0000777005217816 */ /* 0x000fc600000000ff */
[----:B------:R-:W3:Y:S04]  /*19930*/  LDL.LU R59, [R1+0x1c] ;  /* 0x00001c00013b7983 */ /* 0x000ee80000300800 */
[----:B------:R0:W-:Y:S01]  /*19940*/  STL [R1+0xb0], R25 ;  /* 0x0000b01901007387 */ /* 0x0001e20000100800 */
[----:B--2---:R-:W-:Y:S02]  /*19950*/  PRMT R24, R27, 0x7770, RZ ;  /* 0x000077701b187816 */ /* 0x004fe400000000ff */
[----:B------:R-:W-:Y:S01]  /*19960*/  LEA.HI.X.SX32 R29, R55, R0, 0x1, P2 ;  /* 0x00000000371d7211 */ /* 0x000fe200010f0eff */
[C---:B0-----:R-:W-:Y:S01]  /*19970*/  IMAD R25, R52.reuse, 0x2, R56 ;  /* 0x0000000234197824 */ /* 0x041fe200078e0238 */
[----:B------:R0:W-:Y:S03]  /*19980*/  STG.E.U8 desc[UR12][R22.64], R32 ;  /* 0x0000002016007986 */ /* 0x0001e6000c10110c */
[----:B------:R-:W-:Y:S01]  /*19990*/  IMAD R27, R52, 0x2, R25 ;  /* 0x00000002341b7824 */ /* 0x000fe200078e0219 */
[----:B------:R-:W-:Y:S01]  /*199a0*/  PRMT R34, R6, 0x7770, RZ ;  /* 0x0000777006227816 */ /* 0x000fe200000000ff */
[----:B------:R2:W-:Y:S01]  /*199b0*/  STG.E.U8 desc[UR12][R28.64], R33 ;  /* 0x000000211c007986 */ /* 0x0005e2000c10110c */
[----:B0-----:R-:W-:-:S04]  /*199c0*/  IADD3 R22, P2, PT, R56, R58, RZ ;  /* 0x0000003a38167210 */ /* 0x001fc80007f5e0ff */
[----:B------:R-:W-:Y:S01]  /*199d0*/  LEA.HI.X.SX32 R23, R56, R0, 0x1, P2 ;  /* 0x0000000038177211 */ /* 0x000fe200010f0eff */
[C---:B--2---:R-:W-:Y:S01]  /*199e0*/  IMAD R28, R52.reuse, 0x2, R27 ;  /* 0x00000002341c7824 */ /* 0x044fe200078e021b */
[C---:B------:R-:W-:Y:S01]  /*199f0*/  IADD3 R26, P2, PT, R27.reuse, R58, RZ ;  /* 0x0000003a1b1a7210 */ /* 0x040fe20007f5e0ff */
[----:B------:R-:W-:Y:S03]  /*19a00*/  STL [R1+0xa8], R24 ;  /* 0x0000a81801007387 */ /* 0x000fe60000100800 */
[----:B------:R-:W-:Y:S01]  /*19a10*/  LEA.HI.X.SX32 R27, R27, R0, 0x1, P2 ;  /* 0x000000001b1b7211 */ /* 0x000fe200010f0eff */
[----:B------:R0:W-:Y:S04]  /*19a20*/  STG.E.U8 desc[UR12][R22.64], R34 ;  /* 0x0000002216007986 */ /* 0x0001e8000c10110c */
[----:B------:R-:W2:Y:S01]  /*19a30*/  LDL.LU R55, [R1+0x14] ;  /* 0x0000140001377983 */ /* 0x000ea20000300800 */
[----:B------:R-:W-:-:S03]  /*19a40*/  IMAD R29, R52, 0x2, R28 ;  /* 0x00000002341d7824 */ /* 0x000fc600078e021c */
[----:B------:R-:W4:Y:S01]  /*19a50*/  LDL.LU R32, [R1+0xc] ;  /* 0x00000c0001207983 */ /* 0x000f220000300800 */
[----:B0-----:R-:W-:-:S03]  /*19a60*/  IADD3 R22, P2, PT, R28, R58, RZ ;  /* 0x0000003a1c167210 */ /* 0x001fc60007f5e0ff */
[----:B------:R-:W5:Y:S01]  /*19a70*/  LDL.LU R56, [R1+0x8] ;  /* 0x0000080001387983 */ /* 0x000f620000300800 */
[----:B------:R-:W-:-:S03]  /*19a80*/  LEA.HI.X.SX32 R23, R28, R0, 0x1, P2 ;  /* 0x000000001c177211 */ /* 0x000fc600010f0eff */
[----:B------:R-:W2:Y:S04]  /*19a90*/  LDL.LU R33, [R1+0x4] ;  /* 0x0000040001217983 */ /* 0x000ea80000300800 */
[----:B------:R-:W2:Y:S04]  /*19aa0*/  LDL.LU R34, [R1+0x10] ;  /* 0x0000100001227983 */ /* 0x000ea80000300800 */
[----:B------:R-:W2:Y:S01]  /*19ab0*/  LDL.LU R28, [R1] ;  /* 0x00000000011c7983 */ /* 0x000ea20000300800 */
[C---:B------:R-:W-:Y:S02]  /*19ac0*/  PRMT R46, R4.reuse, 0x7773, RZ ;  /* 0x00007773042e7816 */ /* 0x040fe400000000ff */
[----:B------:R-:W-:-:S02]  /*19ad0*/  PRMT R3, R4, 0x7772, RZ ;  /* 0x0000777204037816 */ /* 0x000fc400000000ff */
[----:B------:R-:W-:Y:S02]  /*19ae0*/  PRMT R2, R4, 0x7771, RZ ;  /* 0x0000777104027816 */ /* 0x000fe400000000ff */
[----:B------:R-:W-:Y:S02]  /*19af0*/  IADD3 R24, P3, PT, R25, R58, RZ ;  /* 0x0000003a19187210 */ /* 0x000fe40007f7e0ff */
[C---:B------:R-:W-:Y:S02]  /*19b00*/  PRMT R48, R5.reuse, 0x7773, RZ ;  /* 0x0000777305307816 */ /* 0x040fe400000000ff */
[C---:B------:R-:W-:Y:S02]  /*19b10*/  PRMT R43, R5.reuse, 0x7772, RZ ;  /* 0x00007772052b7816 */ /* 0x040fe400000000ff */
[----:B------:R-:W-:Y:S02]  /*19b20*/  PRMT R4, R5, 0x7771, RZ ;  /* 0x0000777105047816 */ /* 0x000fe400000000ff */
[----:B------:R-:W-:-:S02]  /*19b30*/  PRMT R49, R6, 0x7773, RZ ;  /* 0x0000777306317816 */ /* 0x000fc400000000ff */
[C---:B------:R-:W-:Y:S02]  /*19b40*/  PRMT R44, R6.reuse, 0x7772, RZ ;  /* 0x00007772062c7816 */ /* 0x040fe400000000ff */
[----:B------:R-:W-:Y:S02]  /*19b50*/  PRMT R5, R6, 0x7771, RZ ;  /* 0x0000777106057816 */ /* 0x000fe400000000ff */
[C---:B------:R-:W-:Y:S02]  /*19b60*/  PRMT R50, R7.reuse, 0x7773, RZ ;  /* 0x0000777307327816 */ /* 0x040fe400000000ff */
[C---:B------:R-:W-:Y:S02]  /*19b70*/  PRMT R45, R7.reuse, 0x7772, RZ ;  /* 0x00007772072d7816 */ /* 0x040fe400000000ff */
[C---:B------:R-:W-:Y:S02]  /*19b80*/  PRMT R6, R7.reuse, 0x7771, RZ ;  /* 0x0000777107067816 */ /* 0x040fe400000000ff */
[----:B------:R-:W-:-:S02]  /*19b90*/  PRMT R7, R7, 0x7770, RZ ;  /* 0x0000777007077816 */ /* 0x000fc400000000ff */
[----:B------:R-:W-:-:S05]  /*19ba0*/  LEA.HI.X.SX32 R25, R25, R0, 0x1, P3 ;  /* 0x0000000019197211 */ /* 0x000fca00018f0eff */
[----:B------:R0:W-:Y:S04]  /*19bb0*/  STG.E.U8 desc[UR12][R24.64], R7 ;  /* 0x0000000718007986 */ /* 0x0001e8000c10110c */
[----:B------:R1:W-:Y:S01]  /*19bc0*/  STG.E.U8 desc[UR12][R26.64], R2 ;  /* 0x000000021a007986 */ /* 0x0003e2000c10110c */
[----:B0-----:R-:W-:Y:S01]  /*19bd0*/  IMAD R7, R52, 0x2, R29 ;  /* 0x0000000234077824 */ /* 0x001fe200078e021d */
[----:B------:R-:W-:-:S03]  /*19be0*/  IADD3 R24, P2, PT, R29, R58, RZ ;  /* 0x0000003a1d187210 */ /* 0x000fc60007f5e0ff */
[C---:B-1----:R-:W-:Y:S01]  /*19bf0*/  IMAD R2, R52.reuse, 0x2, R7 ;  /* 0x0000000234027824 */ /* 0x042fe200078e0207 */
[----:B------:R-:W-:Y:S02]  /*19c00*/  IADD3 R26, P3, PT, R7, R58, RZ ;  /* 0x0000003a071a7210 */ /* 0x000fe40007f7e0ff */
[-C--:B------:R-:W-:Y:S01]  /*19c10*/  LEA.HI.X.SX32 R25, R29, R0.reuse, 0x1, P2 ;  /* 0x000000001d197211 */ /* 0x080fe200010f0eff */
[----:B------:R0:W-:Y:S01]  /*19c20*/  STG.E.U8 desc[UR12][R22.64], R4 ;  /* 0x0000000416007986 */ /* 0x0001e2000c10110c */
[----:B------:R-:W-:Y:S01]  /*19c30*/  LEA.HI.X.SX32 R27, R7, R0, 0x1, P3 ;  /* 0x00000000071b7211 */ /* 0x000fe200018f0eff */
[----:B------:R-:W-:Y:S02]  /*19c40*/  IMAD R7, R52, 0x2, R2 ;  /* 0x0000000234077824 */ /* 0x000fe400078e0202 */
[----:B------:R1:W-:Y:S01]  /*19c50*/  STG.E.U8 desc[UR12][R24.64], R5 ;  /* 0x0000000518007986 */ /* 0x0003e2000c10110c */
[----:B0-----:R-:W-:-:S03]  /*19c60*/  IADD3 R4, P2, PT, R2, R58, RZ ;  /* 0x0000003a02047210 */ /* 0x001fc60007f5e0ff */
[----:B------:R0:W-:Y:S01]  /*19c70*/  STG.E.U8 desc[UR12][R26.64], R6 ;  /* 0x000000061a007986 */ /* 0x0001e2000c10110c */
[----:B-1----:R-:W-:Y:S01]  /*19c80*/  IMAD R24, R52, 0x2, R7 ;  /* 0x0000000234187824 */ /* 0x002fe200078e0207 */
[----:B------:R-:W-:Y:S02]  /*19c90*/  LEA.HI.X.SX32 R5, R2, R0, 0x1, P2 ;  /* 0x0000000002057211 */ /* 0x000fe400010f0eff */
[----:B------:R-:W-:-:S04]  /*19ca0*/  IADD3 R22, P2, PT, R7, R58, RZ ;  /* 0x0000003a07167210 */ /* 0x000fc80007f5e0ff */
[----:B------:R-:W-:Y:S01]  /*19cb0*/  LEA.HI.X.SX32 R23, R7, R0, 0x1, P2 ;  /* 0x0000000007177211 */ /* 0x000fe200010f0eff */
[----:B0-----:R-:W-:Y:S01]  /*19cc0*/  IMAD R6, R52, 0x2, R24 ;  /* 0x0000000234067824 */ /* 0x001fe200078e0218 */
[----:B------:R0:W-:Y:S01]  /*19cd0*/  STG.E.U8 desc[UR12][R4.64], R3 ;  /* 0x0000000304007986 */ /* 0x0001e2000c10110c */
[-C--:B------:R-:W-:Y:S02]  /*19ce0*/  IADD3 R2, P2, PT, R24, R58.reuse, RZ ;  /* 0x0000003a18027210 */ /* 0x080fe40007f5e0ff */
[----:B------:R-:W-:Y:S01]  /*19cf0*/  IMAD R7, R52, 0x2, R6 ;  /* 0x0000000234077824 */ /* 0x000fe200078e0206 */
[----:B------:R1:W-:Y:S01]  /*19d00*/  STG.E.U8 desc[UR12][R22.64], R43 ;  /* 0x0000002b16007986 */ /* 0x0003e2000c10110c */
[----:B0-----:R-:W-:Y:S02]  /*19d10*/  IADD3 R4, P3, PT, R6, R58, RZ ;  /* 0x0000003a06047210 */ /* 0x001fe40007f7e0ff */
[-C--:B------:R-:W-:Y:S01]  /*19d20*/  LEA.HI.X.SX32 R3, R24, R0.reuse, 0x1, P2 ;  /* 0x0000000018037211 */ /* 0x080fe200010f0eff */
[----:B-1----:R-:W-:Y:S01]  /*19d30*/  IMAD R22, R52, 0x2, R7 ;  /* 0x0000000234167824 */ /* 0x002fe200078e0207 */
[----:B------:R-:W-:-:S02]  /*19d40*/  LEA.HI.X.SX32 R5, R6, R0, 0x1, P3 ;  /* 0x0000000006057211 */ /* 0x000fc400018f0eff */
[C---:B------:R-:W-:Y:S01]  /*19d50*/  IADD3 R6, P2, PT, R7.reuse, R58, RZ ;  /* 0x0000003a07067210 */ /* 0x040fe20007f5e0ff */
[----:B------:R-:W-:Y:S01]  /*19d60*/  IMAD R23, R52, 0x2, R22 ;  /* 0x0000000234177824 */ /* 0x000fe200078e0216 */
[----:B------:R0:W-:Y:S02]  /*19d70*/  STG.E.U8 desc[UR12][R2.64], R44 ;  /* 0x0000002c02007986 */ /* 0x0001e4000c10110c */
[----:B------:R-:W-:Y:S02]  /*19d80*/  LEA.HI.X.SX32 R7, R7, R0, 0x1, P2 ;  /* 0x0000000007077211 */ /* 0x000fe400010f0eff */
[----:B------:R1:W-:Y:S04]  /*19d90*/  STG.E.U8 desc[UR12][R4.64], R45 ;  /* 0x0000002d04007986 */ /* 0x0003e8000c10110c */
[----:B------:R1:W-:Y:S01]  /*19da0*/  STG.E.U8 desc[UR12][R6.64], R46 ;  /* 0x0000002e06007986 */ /* 0x0003e2000c10110c */
[----:B0-----:R-:W-:Y:S01]  /*19db0*/  IADD3 R2, P2, PT, R22, R58, RZ ;  /* 0x0000003a16027210 */ /* 0x001fe20007f5e0ff */
[----:B-1----:R-:W-:-:S03]  /*19dc0*/  IMAD R5, R52, 0x2, R23 ;  /* 0x0000000234057824 */ /* 0x002fc600078e0217 */
[----:B------:R-:W-:Y:S02]  /*19dd0*/  LEA.HI.X.SX32 R3, R22, R0, 0x1, P2 ;  /* 0x0000000016037211 */ /* 0x000fe400010f0eff */
[-C--:B------:R-:W-:Y:S01]  /*19de0*/  IADD3 R6, P2, PT, R23, R58.reuse, RZ ;  /* 0x0000003a17067210 */ /* 0x080fe20007f5e0ff */
[C---:B------:R-:W-:Y:S01]  /*19df0*/  IMAD R22, R52.reuse, 0x2, R5 ;  /* 0x0000000234167824 */ /* 0x040fe200078e0205 */
[----:B------:R-:W-:Y:S01]  /*19e00*/  IADD3 R4, P3, PT, R5, R58, RZ ;  /* 0x0000003a05047210 */ /* 0x000fe20007f7e0ff */
[----:B------:R0:W-:Y:S01]  /*19e10*/  STG.E.U8 desc[UR12][R2.64], R48 ;  /* 0x0000003002007986 */ /* 0x0001e2000c10110c */
[-C--:B------:R-:W-:Y:S01]  /*19e20*/  LEA.HI.X.SX32 R7, R23, R0.reuse, 0x1, P2 ;  /* 0x0000000017077211 */ /* 0x080fe200010f0eff */
[----:B------:R-:W-:Y:S01]  /*19e30*/  IMAD R23, R52, 0x2, R22 ;  /* 0x0000000234177824 */ /* 0x000fe200078e0216 */
[----:B------:R-:W-:Y:S02]  /*19e40*/  LEA.HI.X.SX32 R5, R5, R0, 0x1, P3 ;  /* 0x0000000005057211 */ /* 0x000fe400018f0eff */
[C---:B0-----:R-:W-:Y:S01]  /*19e50*/  IADD3 R2, P2, PT, R22.reuse, R58, RZ ;  /* 0x0000003a16027210 */ /* 0x041fe20007f5e0ff */
[----:B------:R0:W-:Y:S03]  /*19e60*/  STG.E.U8 desc[UR12][R6.64], R49 ;  /* 0x0000003106007986 */ /* 0x0001e6000c10110c */
[----:B------:R-:W-:Y:S01]  /*19e70*/  LEA.HI.X.SX32 R3, R22, R0, 0x1, P2 ;  /* 0x0000000016037211 */ /* 0x000fe200010f0eff */
[----:B------:R-:W-:Y:S01]  /*19e80*/  IMAD R22, R52, 0x2, R23 ;  /* 0x0000000234167824 */ /* 0x000fe200078e0217 */
[----:B------:R1:W-:Y:S01]  /*19e90*/  STG.E.U8 desc[UR12][R4.64], R50 ;  /* 0x0000003204007986 */ /* 0x0003e2000c10110c */
[----:B0-----:R-:W-:-:S03]  /*19ea0*/  IADD3 R6, P2, PT, R23, R58, RZ ;  /* 0x0000003a17067210 */ /* 0x001fc60007f5e0ff */
[----:B------:R0:W-:Y:S01]  /*19eb0*/  STG.E.U8 desc[UR12][R2.64], R47 ;  /* 0x0000002f02007986 */ /* 0x0001e2000c10110c */
[----:B-1----:R-:W-:Y:S01]  /*19ec0*/  IMAD R5, R52, 0x2, R22 ;  /* 0x0000000234057824 */ /* 0x002fe200078e0216 */
[----:B------:R-:W-:-:S03]  /*19ed0*/  LEA.HI.X.SX32 R7, R23, R0, 0x1, P2 ;  /* 0x0000000017077211 */ /* 0x000fc600010f0eff */
[----:B------:R-:W-:Y:S01]  /*19ee0*/  IMAD R23, R52, 0x2, R5 ;  /* 0x0000000234177824 */ /* 0x000fe200078e0205 */
[C---:B0-----:R-:W-:Y:S01]  /*19ef0*/  IADD3 R2, P2, PT, R22.reuse, R58, RZ ;  /* 0x0000003a16027210 */ /* 0x041fe20007f5e0ff */
[----:B------:R0:W-:Y:S03]  /*19f00*/  STG.E.U8 desc[UR12][R6.64], R51 ;  /* 0x0000003306007986 */ /* 0x0001e6000c10110c */
[----:B------:R-:W-:Y:S01]  /*19f10*/  LEA.HI.X.SX32 R3, R22, R0, 0x1, P2 ;  /* 0x0000000016037211 */ /* 0x000fe200010f0eff */
[----:B------:R-:W-:Y:S01]  /*19f20*/  IMAD R22, R52, 0x2, R23 ;  /* 0x0000000234167824 */ /* 0x000fe200078e0217 */
[----:B------:R-:W-:-:S03]  /*19f30*/  IADD3 R4, P3, PT, R5, R58, RZ ;  /* 0x0000003a05047210 */ /* 0x000fc60007f7e0ff */
[----:B------:R1:W-:Y:S01]  /*19f40*/  STG.E.U8 desc[UR12][R2.64], R53 ;  /* 0x0000003502007986 */ /* 0x0003e2000c10110c */
[----:B0-----:R-:W-:-:S04]  /*19f50*/  IADD3 R6, P2, PT, R23, R58, RZ ;  /* 0x0000003a17067210 */ /* 0x001fc80007f5e0ff */
[----:B------:R-:W-:Y:S01]  /*19f60*/  LEA.HI.X.SX32 R7, R23, R0, 0x1, P2 ;  /* 0x0000000017077211 */ /* 0x000fe200010f0eff */
[----:B------:R-:W-:Y:S01]  /*19f70*/  IMAD R23, R52, 0x2, R22 ;  /* 0x0000000234177824 */ /* 0x000fe200078e0216 */
[C---:B-1----:R-:W-:Y:S02]  /*19f80*/  IADD3 R2, P2, PT, R22.reuse, R58, RZ ;  /* 0x0000003a16027210 */ /* 0x042fe40007f5e0ff */
[----:B------:R-:W-:Y:S02]  /*19f90*/  PRMT R54, R15, 0x7770, RZ ;  /* 0x000077700f367816 */ /* 0x000fe400000000ff */
[-C--:B------:R-:W-:Y:S02]  /*19fa0*/  LEA.HI.X.SX32 R5, R5, R0.reuse, 0x1, P3 ;  /* 0x0000000005057211 */ /* 0x080fe400018f0eff */
[----:B------:R-:W-:Y:S01]  /*19fb0*/  LEA.HI.X.SX32 R3, R22, R0, 0x1, P2 ;  /* 0x0000000016037211 */ /* 0x000fe200010f0eff */
[C---:B------:R-:W-:Y:S02]  /*19fc0*/  IMAD R22, R52.reuse, 0x2, R23 ;  /* 0x0000000234167824 */ /* 0x040fe400078e0217 */
[----:B------:R0:W-:Y:S02]  /*19fd0*/  STG.E.U8 desc[UR12][R4.64], R54 ;  /* 0x0000003604007986 */ /* 0x0001e4000c10110c */
[----:B------:R-:W-:-:S02]  /*19fe0*/  IMAD R24, R52, 0x2, R22 ;  /* 0x0000000234187824 */ /* 0x000fc400078e0216 */
[----:B------:R1:W-:Y:S04]  /*19ff0*/  STG.E.U8 desc[UR12][R6.64], R57 ;  /* 0x0000003906007986 */ /* 0x0003e8000c10110c */
[----:B------:R1:W-:Y:S01]  /*1a000*/  STG.E.U8 desc[UR12][R2.64], R60 ;  /* 0x0000003c02007986 */ /* 0x0003e2000c10110c */
[CC--:B0-----:R-:W-:Y:S02]  /*1a010*/  IADD3 R4, P2, PT, R23.reuse, R58.reuse, RZ ;  /* 0x0000003a17047210 */ /* 0x0c1fe40007f5e0ff */
[C---:B-1----:R-:W-:Y:S02]  /*1a020*/  IADD3 R6, P3, PT, R22.reuse, R58, RZ ;  /* 0x0000003a16067210 */ /* 0x042fe40007f7e0ff */
[-C--:B------:R-:W-:Y:S02]  /*1a030*/  LEA.HI.X.SX32 R5, R23, R0.reuse, 0x1, P2 ;  /* 0x0000000017057211 */ /* 0x080fe400010f0eff */
[----:B------:R-:W-:Y:S01]  /*1a040*/  LEA.HI.X.SX32 R7, R22, R0, 0x1, P3 ;  /* 0x0000000016077211 */ /* 0x000fe200018f0eff */
[----:B------:R-:W-:Y:S01]  /*1a050*/  IMAD R22, R52, 0x2, R24 ;  /* 0x0000000234167824 */ /* 0x000fe200078e0218 */
[----:B------:R-:W-:Y:S01]  /*1a060*/  IADD3 R2, P2, PT, R24, R58, RZ ;  /* 0x0000003a18027210 */ /* 0x000fe20007f5e0ff */
[----:B------:R0:W-:Y:S02]  /*1a070*/  STG.E.U8 desc[UR12][R4.64], R61 ;  /* 0x0000003d04007986 */ /* 0x0001e4000c10110c */
[----:B------:R-:W-:Y:S01]  /*1a080*/  IMAD R23, R52, 0x2, R22 ;  /* 0x0000000234177824 */ /* 0x000fe200078e0216 */
[----:B------:R-:W-:-:S02]  /*1a090*/  LEA.HI.X.SX32 R3, R24, R0, 0x1, P2 ;  /* 0x0000000018037211 */ /* 0x000fc400010f0eff */
[----:B0-----:R-:W-:-:S04]  /*1a0a0*/  IADD3 R4, P2, PT, R22, R58, RZ ;  /* 0x0000003a16047210 */ /* 0x001fc80007f5e0ff */
[----:B------:R-:W-:Y:S01]  /*1a0b0*/  LEA.HI.X.SX32 R5, R22, R0, 0x1, P2 ;  /* 0x0000000016057211 */ /* 0x000fe200010f0eff */
[----:B--2---:R0:W-:Y:S04]  /*1a0c0*/  STG.E.U8 desc[UR12][R6.64], R28 ;  /* 0x0000001c06007986 */ /* 0x0041e8000c10110c */
[----:B------:R1:W-:Y:S01]  /*1a0d0*/  STG.E.U8 desc[UR12][R2.64], R33 ;  /* 0x0000002102007986 */ /* 0x0003e2000c10110c */
[----:B0-----:R-:W-:-:S03]  /*1a0e0*/  IMAD R7, R52, 0x2, R23 ;  /* 0x0000000234077824 */ /* 0x001fc600078e0217 */
[----:B-1----:R-:W2:Y:S01]  /*1a0f0*/  LDL.LU R33, [R1+0x20] ;  /* 0x0000200001217983 */ /* 0x002ea20000300800 */
[C---:B------:R-:W-:Y:S01]  /*1a100*/  IADD3 R2, P2, PT, R23.reuse, R58, RZ ;  /* 0x0000003a17027210 */ /* 0x040fe20007f5e0ff */
[C---:B------:R-:W-:Y:S02]  /*1a110*/  IMAD R22, R52.reuse, 0x2, R7 ;  /* 0x0000000234167824 */ /* 0x040fe400078e0207 */
[----:B------:R-:W2:Y:S01]  /*1a120*/  LDL.LU R28, [R1+0x24] ;  /* 0x00002400011c7983 */ /* 0x000ea20000300800 */
[----:B------:R-:W-:Y:S01]  /*1a130*/  LEA.HI.X.SX32 R3, R23, R0, 0x1, P2 ;  /* 0x0000000017037211 */ /* 0x000fe200010f0eff */
[----:B------:R-:W-:Y:S02]  /*1a140*/  IMAD R23, R52, 0x2, R22 ;  /* 0x0000000234177824 */ /* 0x000fe400078e0216 */
[----:B-----5:R0:W-:Y:S01]  /*1a150*/  STG.E.U8 desc[UR12][R4.64], R56 ;  /* 0x0000003804007986 */ /* 0x0201e2000c10110c */
[----:B------:R-:W-:-:S03]  /*1a160*/  IADD3 R6, P3, PT, R7, R58, RZ ;  /* 0x0000003a07067210 */ /* 0x000fc60007f7e0ff */
[----:B----4-:R1:W-:Y:S01]  /*1a170*/  STG.E.U8 desc[UR12][R2.64], R32 ;  /* 0x0000002002007986 */ /* 0x0103e2000c10110c */
[----:B------:R-:W-:-:S03]  /*1a180*/  LEA.HI.X.SX32 R7, R7, R0, 0x1, P3 ;  /* 0x0000000007077211 */ /* 0x000fc600018f0eff */
[----:B0-----:R-:W4:Y:S01]  /*1a190*/  LDL.LU R56, [R1+0x18] ;  /* 0x0000180001387983 */ /* 0x001f220000300800 */
[----:B------:R-:W-:-:S03]  /*1a1a0*/  IADD3 R4, P2, PT, R22, R58, RZ ;  /* 0x0000003a16047210 */ /* 0x000fc60007f5e0ff */
[----:B-1----:R-:W5:Y:S01]  /*1a1b0*/  LDL.LU R32, [R1+0x28] ;  /* 0x0000280001207983 */ /* 0x002f620000300800 */
[----:B------:R-:W-:Y:S02]  /*1a1c0*/  LEA.HI.X.SX32 R5, R22, R0, 0x1, P2 ;  /* 0x0000000016057211 */ /* 0x000fe400010f0eff */
[C---:B------:R-:W-:Y:S01]  /*1a1d0*/  IADD3 R2, P2, PT, R23.reuse, R58, RZ ;  /* 0x0000003a17027210 */ /* 0x040fe20007f5e0ff */
[----:B------:R-:W-:Y:S03]  /*1a1e0*/  STG.E.U8 desc[UR12][R6.64], R34 ;  /* 0x0000002206007986 */ /* 0x000fe6000c10110c */
[----:B------:R-:W-:Y:S01]  /*1a1f0*/  LEA.HI.X.SX32 R3, R23, R0, 0x1, P2 ;  /* 0x0000000017037211 */ /* 0x000fe200010f0eff */
[----:B------:R0:W-:Y:S04]  /*1a200*/  STG.E.U8 desc[UR12][R4.64], R55 ;  /* 0x0000003704007986 */ /* 0x0001e8000c10110c */
[----:B---3--:R1:W-:Y:S04]  /*1a210*/  STG.E.U8 desc[UR12][R2.64], R59 ;  /* 0x0000003b02007986 */ /* 0x0083e8000c10110c */
[----:B0-----:R-:W3:Y:S04]  /*1a220*/  LDL.LU R55, [R1+0x2c] ;  /* 0x00002c0001377983 */ /* 0x001ee80000300800 */
[----:B------:R-:W3:Y:S04]  /*1a230*/  LDL.LU R34, [R1+0x30] ;  /* 0x0000300001227983 */ /* 0x000ee80000300800 */
[----:B-1----:R-:W3:Y:S01]  /*1a240*/  LDL.LU R59, [R1+0x34] ;  /* 0x00003400013b7983 */ /* 0x002ee20000300800 */
[----:B------:R-:W-:-:S04]  /*1a250*/  IMAD R22, R52, 0x2, R23 ;  /* 0x0000000234167824 */ /* 0x000fc800078e0217 */
[----:B------:R-:W-:Y:S01]  /*1a260*/  IMAD R23, R52, 0x2, R22 ;  /* 0x0000000234177824 */ /* 0x000fe200078e0216 */
[----:B------:R-:W-:-:S03]  /*1a270*/  IADD3 R6, P2, PT, R22, R58, RZ ;  /* 0x0000003a16067210 */ /* 0x000fc60007f5e0ff */
[----:B------:R-:W-:Y:S01]  /*1a280*/  IMAD R24, R52, 0x2, R23 ;  /* 0x0000000234187824 */ /* 0x000fe200078e0217 */
[C---:B------:R-:W-:Y:S02]  /*1a290*/  IADD3 R4, P3, PT, R23.reuse, R58, RZ ;  /* 0x0000003a17047210 */ /* 0x040fe40007f7e0ff */
[-C--:B------:R-:W-:Y:S01]  /*1a2a0*/  LEA.HI.X.SX32 R7, R22, R0.reuse, 0x1, P2 ;  /* 0x0000000016077211 */ /* 0x080fe200010f0eff */
[----:B------:R-:W-:Y:S01]  /*1a2b0*/  IMAD R22, R52, 0x2, R24 ;  /* 0x0000000234167824 */ /* 0x000fe200078e0218 */
[----:B------:R-:W-:Y:S02]  /*1a2c0*/  LEA.HI.X.SX32 R5, R23, R0, 0x1, P3 ;  /* 0x0000000017057211 */ /* 0x000fe400018f0eff */
[----:B------:R-:W-:Y:S01]  /*1a2d0*/  IADD3 R2, P2, PT, R24, R58, RZ ;  /* 0x0000003a18027210 */ /* 0x000fe20007f5e0ff */
[----:B------:R-:W-:-:S03]  /*1a2e0*/  IMAD R23, R52, 0x2, R22 ;  /* 0x0000000234177824 */ /* 0x000fc600078e0216 */
[----:B------:R-:W-:Y:S01]  /*1a2f0*/  LEA.HI.X.SX32 R3, R24, R0, 0x1, P2 ;  /* 0x0000000018037211 */ /* 0x000fe200010f0eff */
[----:B--2---:R0:W-:Y:S04]  /*1a300*/  STG.E.U8 desc[UR12][R6.64], R33 ;  /* 0x0000002106007986 */ /* 0x0041e8000c10110c */
[----:B------:R1:W-:Y:S04]  /*1a310*/  STG.E.U8 desc[UR12][R4.64], R28 ;  /* 0x0000001c04007986 */ /* 0x0003e8000c10110c */
[----:B0-----:R-:W2:Y:S01]  /*1a320*/  LDL.LU R33, [R1+0x38] ;  /* 0x0000380001217983 */ /* 0x001ea20000300800 */
[----:B------:R-:W-:Y:S01]  /*1a330*/  IADD3 R6, P2, PT, R22, R58, RZ ;  /* 0x0000003a16067210 */ /* 0x000fe20007f5e0ff */
[----:B-1----:R-:W-:-:S03]  /*1a340*/  IMAD R5, R52, 0x2, R23 ;  /* 0x0000000234057824 */ /* 0x002fc600078e0217 */
[----:B------:R-:W-:Y:S01]  /*1a350*/  LEA.HI.X.SX32 R7, R22, R0, 0x1, P2 ;  /* 0x0000000016077211 */ /* 0x000fe200010f0eff */
[----:B----4-:R0:W-:Y:S01]  /*1a360*/  STG.E.U8 desc[UR12][R2.64], R56 ;  /* 0x0000003802007986 */ /* 0x0101e2000c10110c */
[----:B------:R-:W-:Y:S01]  /*1a370*/  IMAD R22, R52, 0x2, R5 ;  /* 0x0000000234167824 */ /* 0x000fe200078e0205 */
[-C--:B------:R-:W-:Y:S02]  /*1a380*/  IADD3 R4, P3, PT, R5, R58.reuse, RZ ;  /* 0x0000003a05047210 */ /* 0x080fe40007f7e0ff */
[----:B-----5:R1:W-:Y:S04]  /*1a390*/  STG.E.U8 desc[UR12][R6.64], R32 ;  /* 0x0000002006007986 */ /* 0x0203e8000c10110c */
[----:B0-----:R-:W4:Y:S01]  /*1a3a0*/  LDL.LU R56, [R1+0x3c] ;  /* 0x00003c0001387983 */ /* 0x001f220000300800 */
[----:B------:R-:W-:-:S03]  /*1a3b0*/  IADD3 R2, P2, PT, R23, R58, RZ ;  /* 0x0000003a17027210 */ /* 0x000fc60007f5e0ff */
[----:B------:R-:W5:Y:S01]  /*1a3c0*/  LDL.LU R28, [R1+0x40] ;  /* 0x00004000011c7983 */ /* 0x000f620000300800 */
[----:B------:R-:W-:Y:S02]  /*1a3d0*/  LEA.HI.X.SX32 R3, R23, R0, 0x1, P2 ;  /* 0x0000000017037211 */ /* 0x000fe400010f0eff */
[C---:B-1----:R-:W-:Y:S01]  /*1a3e0*/  IADD3 R6, P2, PT, R22.reuse, R58, RZ ;  /* 0x0000003a16067210 */ /* 0x042fe20007f5e0ff */
[----:B------:R-:W5:Y:S01]  /*1a3f0*/  LDL.LU R32, [R1+0x44] ;  /* 0x0000440001207983 */ /* 0x000f620000300800 */
[-C--:B------:R-:W-:Y:S02]  /*1a400*/  LEA.HI.X.SX32 R5, R5, R0.reuse, 0x1, P3 ;  /* 0x0000000005057211 */ /* 0x080fe400018f0eff */
[----:B------:R-:W-:Y:S01]  /*1a410*/  LEA.HI.X.SX32 R7, R22, R0, 0x1, P2 ;  /* 0x0000000016077211 */ /* 0x000fe200010f0eff */
[----:B---3--:R0:W-:Y:S04]  /*1a420*/  STG.E.U8 desc[UR12][R2.64], R55 ;  /* 0x0000003702007986 */ /* 0x0081e8000c10110c */
[----:B------:R-:W-:Y:S04]  /*1a430*/  STG.E.U8 desc[UR12][R4.64], R34 ;  /* 0x0000002204007986 */ /* 0x000fe8000c10110c */
[----:B------:R1:W-:Y:S04]  /*1a440*/  STG.E.U8 desc[UR12][R6.64], R59 ;  /* 0x0000003b06007986 */ /* 0x0003e8000c10110c */
[----:B0-----:R-:W3:Y:S04]  /*1a450*/  LDL.LU R55, [R1+0x48] ;  /* 0x0000480001377983 */ /* 0x001ee80000300800 */
[----:B-1----:R-:W3:Y:S01]  /*1a460*/  LDL.LU R59, [R1+0x4c] ;  /* 0x00004c00013b7983 */ /* 0x002ee20000300800 */
[----:B------:R-:W-:-:S03]  /*1a470*/  IMAD R23, R52, 0x2, R22 ;  /* 0x0000000234177824 */ /* 0x000fc600078e0216 */
[----:B------:R-:W3:Y:S01]  /*1a480*/  LDL.LU R34, [R1+0x50] ;  /* 0x0000500001227983 */ /* 0x000ee20000300800 */
[----:B------:R-:W-:Y:S01]  /*1a490*/  IMAD R22, R52, 0x2, R23 ;  /* 0x0000000234167824 */ /* 0x000fe200078e0217 */
[----:B------:R-:W-:-:S04]  /*1a4a0*/  IADD3 R2, P2, PT, R23, R58, RZ ;  /* 0x0000003a17027210 */ /* 0x000fc80007f5e0ff */
[----:B------:R-:W-:Y:S01]  /*1a4b0*/  LEA.HI.X.SX32 R3, R23, R0, 0x1, P2 ;  /* 0x0000000017037211 */ /* 0x000fe200010f0eff */
[----:B------:R-:W-:Y:S01]  /*1a4c0*/  IMAD R23, R52, 0x2, R22 ;  /* 0x0000000234177824 */ /* 0x000fe200078e0216 */
[----:B------:R-:W-:-:S03]  /*1a4d0*/  IADD3 R4, P2, PT, R22, R58, RZ ;  /* 0x0000003a16047210 */ /* 0x000fc60007f5e0ff */
[----:B------:R-:W-:Y:S01]  /*1a4e0*/  IMAD R24, R52, 0x2, R23 ;  /* 0x0000000234187824 */ /* 0x000fe200078e0217 */
[C---:B------:R-:W-:Y:S02]  /*1a4f0*/  IADD3 R6, P3, PT, R23.reuse, R58, RZ ;  /* 0x0000003a17067210 */ /* 0x040fe40007f7e0ff */
[-C--:B------:R-:W-:Y:S01]  /*1a500*/  LEA.HI.X.SX32 R5, R22, R0.reuse, 0x1, P2 ;  /* 0x0000000016057211 */ /* 0x080fe200010f0eff */
[----:B------:R-:W-:Y:S01]  /*1a510*/  IMAD R22, R52, 0x2, R24 ;  /* 0x0000000234167824 */ /* 0x000fe200078e0218 */
[----:B------:R-:W-:-:S03]  /*1a520*/  LEA.HI.X.SX32 R7, R23, R0, 0x1, P3 ;  /* 0x0000000017077211 */ /* 0x000fc600018f0eff */
[----:B------:R-:W-:Y:S01]  /*1a530*/  IMAD R23, R52, 0x2, R22 ;  /* 0x0000000234177824 */ /* 0x000fe200078e0216 */
[----:B--2---:R0:W-:Y:S02]  /*1a540*/  STG.E.U8 desc[UR12][R2.64], R33 ;  /* 0x0000002102007986 */ /* 0x0041e4000c10110c */
[C---:B0-----:R-:W-:Y:S02]  /*1a550*/  IADD3 R2, P2, PT, R24.reuse, R58, RZ ;  /* 0x0000003a18027210 */ /* 0x041fe40007f5e0ff */
[----:B------:R-:W2:Y:S02]  /*1a560*/  LDL.LU R33, [R1+0x54] ;  /* 0x0000540001217983 */ /* 0x000ea40000300800 */
[----:B------:R-:W-:Y:S02]  /*1a570*/  LEA.HI.X.SX32 R3, R24, R0, 0x1, P2 ;  /* 0x0000000018037211 */ /* 0x000fe400010f0eff */
[----:B----4-:R0:W-:Y:S04]  /*1a580*/  STG.E.U8 desc[UR12][R4.64], R56 ;  /* 0x0000003804007986 */ /* 0x0101e8000c10110c */
[----:B-----5:R1:W-:Y:S04]  /*1a590*/  STG.E.U8 desc[UR12][R6.64], R28 ;  /* 0x0000001c06007986 */ /* 0x0203e8000c10110c */
[----:B------:R4:W-:Y:S04]  /*1a5a0*/  STG.E.U8 desc[UR12][R2.64], R32 ;  /* 0x0000002002007986 */ /* 0x0009e8000c10110c */
[----:B0-----:R-:W5:Y:S01]  /*1a5b0*/  LDL.LU R56, [R1+0x5c] ;  /* 0x00005c0001387983 */ /* 0x001f620000300800 */
[----:B------:R-:W-:-:S03]  /*1a5c0*/  IADD3 R4, P2, PT, R22, R58, RZ ;  /* 0x0000003a16047210 */ /* 0x000fc60007f5e0ff */
[----:B-1----:R-:W5:Y:S01]  /*1a5d0*/  LDL.LU R28, [R1+0x60] ;  /* 0x00006000011c7983 */ /* 0x002f620000300800 */
[----:B------:R-:W-:Y:S02]  /*1a5e0*/  LEA.HI.X.SX32 R5, R22, R0, 0x1, P2 ;  /* 0x0000000016057211 */ /* 0x000fe400010f0eff */
[C---:B----4-:R-:W-:Y:S01]  /*1a5f0*/  IADD3 R2, P2, PT, R23.reuse, R58, RZ ;  /* 0x0000003a17027210 */ /* 0x050fe20007f5e0ff */
[----:B------:R-:W4:Y:S03]  /*1a600*/  LDL.LU R32, [R1+0x64] ;  /* 0x0000640001207983 */ /* 0x000f260000300800 */
[----:B------:R-:W-:Y:S01]  /*1a610*/  LEA.HI.X.SX32 R3, R23, R0, 0x1, P2 ;  /* 0x0000000017037211 */ /* 0x000fe200010f0eff */
[----:B---3--:R0:W-:Y:S04]  /*1a620*/  STG.E.U8 desc[UR12][R4.64], R55 ;  /* 0x0000003704007986 */ /* 0x0081e8000c10110c */
[----:B------:R1:W-:Y:S04]  /*1a630*/  STG.E.U8 desc[UR12][R2.64], R59 ;  /* 0x0000003b02007986 */ /* 0x0003e8000c10110c */
[----:B0-----:R-:W3:Y:S04]  /*1a640*/  LDL.LU R55, [R1+0x58] ;  /* 0x0000580001377983 */ /* 0x001ee80000300800 */
[----:B-1----:R-:W3:Y:S01]  /*1a650*/  LDL.LU R59, [R1+0x68] ;  /* 0x00006800013b7983 */ /* 0x002ee20000300800 */
[----:B------:R-:W-:-:S04]  /*1a660*/  IMAD R7, R52, 0x2, R23 ;  /* 0x0000000234077824 */ /* 0x000fc800078e0217 */
[----:B------:R-:W-:-:S04]  /*1a670*/  IMAD R22, R52, 0x2, R7 ;  /* 0x0000000234167824 */ /* 0x000fc800078e0207 */
[----:B------:R-:W-:Y:S01]  /*1a680*/  IMAD R23, R52, 0x2, R22 ;  /* 0x0000000234177824 */ /* 0x000fe200078e0216 */
[CC--:B------:R-:W-:Y:S02]  /*1a690*/  IADD3 R4, P2, PT, R22.reuse, R58.reuse, RZ ;  /* 0x0000003a16047210 */ /* 0x0c0fe40007f5e0ff */
[----:B------:R-:W-:Y:S02]  /*1a6a0*/  IADD3 R6, P3, PT, R7, R58, RZ ;  /* 0x0000003a07067210 */ /* 0x000fe40007f7e0ff */
[----:B------:R-:W-:Y:S01]  /*1a6b0*/  LEA.HI.X.SX32 R5, R22, R0, 0x1, P2 ;  /* 0x0000000016057211 */ /* 0x000fe200010f0eff */
[C---:B------:R-:W-:Y:S01]  /*1a6c0*/  IMAD R22, R52.reuse, 0x2, R23 ;  /* 0x0000000234167824 */ /* 0x040fe200078e0217 */
[----:B------:R-:W-:Y:S02]  /*1a6d0*/  IADD3 R2, P2, PT, R23, R58, RZ ;  /* 0x0000003a17027210 */ /* 0x000fe40007f5e0ff */
[-C--:B------:R-:W-:Y:S02]  /*1a6e0*/  LEA.HI.X.SX32 R7, R7, R0.reuse, 0x1, P3 ;  /* 0x0000000007077211 */ /* 0x080fe400018f0eff */
[----:B------:R-:W-:Y:S01]  /*1a6f0*/  LEA.HI.X.SX32 R3, R23, R0, 0x1, P2 ;  /* 0x0000000017037211 */ /* 0x000fe200010f0eff */
[----:B------:R-:W-:-:S02]  /*1a700*/  IMAD R23, R52, 0x2, R22 ;  /* 0x0000000234177824 */ /* 0x000fc400078e0216 */
[----:B------:R0:W-:Y:S02]  /*1a710*/  STG.E.U8 desc[UR12][R6.64], R34 ;  /* 0x0000002206007986 */ /* 0x0001e4000c10110c */
[----:B------:R-:W-:Y:S01]  /*1a720*/  IMAD R24, R52, 0x2, R23 ;  /* 0x0000000234187824 */ /* 0x000fe200078e0217 */
[C---:B0-----:R-:W-:Y:S01]  /*1a730*/  IADD3 R6, P2, PT, R22.reuse, R58, RZ ;  /* 0x0000003a16067210 */ /* 0x041fe20007f5e0ff */
[----:B------:R-:W3:Y:S03]  /*1a740*/  LDL.LU R34, [R1+0x70] ;  /* 0x0000700001227983 */ /* 0x000ee60000300800 */
[----:B------:R-:W-:Y:S01]  /*1a750*/  LEA.HI.X.SX32 R7, R22, R0, 0x1, P2 ;  /* 0x0000000016077211 */ /* 0x000fe200010f0eff */
[----:B------:R-:W-:Y:S01]  /*1a760*/  IMAD R22, R52, 0x2, R24 ;  /* 0x0000000234167824 */ /* 0x000fe200078e0218 */
[----:B--2---:R0:W-:Y:S02]  /*1a770*/  STG.E.U8 desc[UR12][R4.64], R33 ;  /* 0x0000002104007986 */ /* 0x0041e4000c10110c */
[----:B0-----:R-:W-:-:S02]  /*1a780*/  IADD3 R4, P3, PT, R23, R58, RZ ;  /* 0x0000003a17047210 */ /* 0x001fc40007f7e0ff */
[----:B------:R-:W2:Y:S04]  /*1a790*/  LDL.LU R33, [R1+0x6c] ;  /* 0x00006c0001217983 */ /* 0x000ea80000300800 */
[----:B-----5:R0:W-:Y:S01]  /*1a7a0*/  STG.E.U8 desc[UR12][R2.64], R56 ;  /* 0x0000003802007986 */ /* 0x0201e2000c10110c */
[----:B------:R-:W-:-:S03]  /*1a7b0*/  LEA.HI.X.SX32 R5, R23, R0, 0x1, P3 ;  /* 0x0000000017057211 */ /* 0x000fc600018f0eff */
[----:B------:R1:W-:Y:S01]  /*1a7c0*/  STG.E.U8 desc[UR12][R6.64], R28 ;  /* 0x0000001c06007986 */ /* 0x0003e2000c10110c */
[----:B0-----:R-:W-:-:S03]  /*1a7d0*/  IADD3 R2, P2, PT, R24, R58, RZ ;  /* 0x0000003a18027210 */ /* 0x001fc60007f5e0ff */
[----:B------:R-:W5:Y:S01]  /*1a7e0*/  LDL.LU R56, [R1+0x74] ;  /* 0x0000740001387983 */ /* 0x000f620000300800 */
[----:B------:R-:W-:Y:S02]  /*1a7f0*/  LEA.HI.X.SX32 R3, R24, R0, 0x1, P2 ;  /* 0x0000000018037211 */ /* 0x000fe400010f0eff */
[C---:B-1----:R-:W-:Y:S01]  /*1a800*/  IADD3 R6, P2, PT, R22.reuse, R58, RZ ;  /* 0x0000003a16067210 */ /* 0x042fe20007f5e0ff */
[----:B----4-:R0:W-:Y:S03]  /*1a810*/  STG.E.U8 desc[UR12][R4.64], R32 ;  /* 0x0000002004007986 */ /* 0x0101e6000c10110c */
[----:B------:R-:W-:Y:S01]  /*1a820*/  LEA.HI.X.SX32 R7, R22, R0, 0x1, P2 ;  /* 0x0000000016077211 */ /* 0x000fe200010f0eff */
[----:B---3--:R1:W-:Y:S04]  /*1a830*/  STG.E.U8 desc[UR12][R2.64], R55 ;  /* 0x0000003702007986 */ /* 0x0083e8000c10110c */
[----:B0-----:R-:W3:Y:S04]  /*1a840*/  LDL.LU R32, [R1+0x7c] ;  /* 0x00007c0001207983 */ /* 0x001ee80000300800 */
[----:B------:R0:W-:Y:S04]  /*1a850*/  STG.E.U8 desc[UR12][R6.64], R59 ;  /* 0x0000003b06007986 */ /* 0x0001e8000c10110c */
[----:B-1----:R-:W4:Y:S04]  /*1a860*/  LDL.LU R55, [R1+0x78] ;  /* 0x0000780001377983 */ /* 0x002f280000300800 */
[----:B0-----:R-:W4:Y:S01]  /*1a870*/  LDL.LU R59, [R1+0x80] ;  /* 0x00008000013b7983 */ /* 0x001f220000300800 */
[----:B------:R-:W-:-:S03]  /*1a880*/  IMAD R23, R52, 0x2, R22 ;  /* 0x0000000234177824 */ /* 0x000fc600078e0216 */
[----:B------:R-:W4:Y:S01]  /*1a890*/  LDL.LU R29, [R1+0x88] ;  /* 0x00008800011d7983 */ /* 0x000f220000300800 */
[C---:B------:R-:W-:Y:S01]  /*1a8a0*/  IMAD R5, R52.reuse, 0x2, R23 ;  /* 0x0000000234057824 */ /* 0x040fe200078e0217 */
[C---:B------:R-:W-:Y:S02]  /*1a8b0*/  IADD3 R2, P2, PT, R23.reuse, R58, RZ ;  /* 0x0000003a17027210 */ /* 0x040fe40007f5e0ff */
[----:B------:R-:W4:Y:S01]  /*1a8c0*/  LDL.LU R28, [R1+0x84] ;  /* 0x00008400011c7983 */ /* 0x000f220000300800 */
[----:B------:R-:W-:Y:S01]  /*1a8d0*/  IMAD R22, R52, 0x2, R5 ;  /* 0x0000000234167824 */ /* 0x000fe200078e0205 */
[----:B------:R-:W-:-:S03]  /*1a8e0*/  LEA.HI.X.SX32 R3, R23, R0, 0x1, P2 ;  /* 0x0000000017037211 */ /* 0x000fc600010f0eff */
[----:B------:R-:W-:Y:S01]  /*1a8f0*/  IMAD R23, R52, 0x2, R22 ;  /* 0x0000000234177824 */ /* 0x000fe200078e0216 */
[CC--:B------:R-:W-:Y:S02]  /*1a900*/  IADD3 R4, P3, PT, R5.reuse, R58.reuse, RZ ;  /* 0x0000003a05047210 */ /* 0x0c0fe40007f7e0ff */
[----:B------:R-:W-:Y:S01]  /*1a910*/  IADD3 R6, P2, PT, R22, R58, RZ ;  /* 0x0000003a16067210 */ /* 0x000fe20007f5e0ff */
[----:B------:R-:W-:Y:S01]  /*1a920*/  IMAD R24, R52, 0x2, R23 ;  /* 0x0000000234187824 */ /* 0x000fe200078e0217 */
[-C--:B------:R-:W-:Y:S02]  /*1a930*/  LEA.HI.X.SX32 R5, R5, R0.reuse, 0x1, P3 ;  /* 0x0000000005057211 */ /* 0x080fe400018f0eff */
[----:B------:R-:W-:Y:S01]  /*1a940*/  LEA.HI.X.SX32 R7, R22, R0, 0x1, P2 ;  /* 0x0000000016077211 */ /* 0x000fe200010f0eff */
[----:B------:R0:W-:Y:S01]  /*1a950*/  STG.E.U8 desc[UR12][R2.64], R34 ;  /* 0x0000002202007986 */ /* 0x0001e2000c10110c */
[----:B------:R-:W-:-:S03]  /*1a960*/  IMAD R25, R52, 0x2, R24 ;  /* 0x0000000234197824 */ /* 0x000fc600078e0218 */
[----:B0-----:R-:W4:Y:S01]  /*1a970*/  LDL.LU R34, [R1+0x8c] ;  /* 0x00008c0001227983 */ /* 0x001f220000300800 */
[----:B------:R-:W-:-:S04]  /*1a980*/  IADD3 R2, P2, PT, R23, R58, RZ ;  /* 0x0000003a17027210 */ /* 0x000fc80007f5e0ff */
[----:B------:R-:W-:Y:S01]  /*1a990*/  LEA.HI.X.SX32 R3, R23, R0, 0x1, P2 ;  /* 0x0000000017037211 */ /* 0x000fe200010f0eff */
[----:B--2---:R0:W-:Y:S02]  /*1a9a0*/  STG.E.U8 desc[UR12][R4.64], R33 ;  /* 0x0000002104007986 */ /* 0x0041e4000c10110c */
[C---:B0-----:R-:W-:Y:S02]  /*1a9b0*/  IADD3 R4, P3, PT, R24.reuse, R58, RZ ;  /* 0x0000003a18047210 */ /* 0x041fe40007f7e0ff */
[----:B------:R-:W2:Y:S04]  /*1a9c0*/  LDL.LU R33, [R1+0x90] ;  /* 0x0000900001217983 */ /* 0x000ea80000300800 */
[----:B-----5:R0:W-:Y:S01]  /*1a9d0*/  STG.E.U8 desc[UR12][R6.64], R56 ;  /* 0x0000003806007986 */ /* 0x0201e2000c10110c */
[----:B------:R-:W-:-:S02]  /*1a9e0*/  LEA.HI.X.SX32 R5, R24, R0, 0x1, P3 ;  /* 0x0000000018057211 */ /* 0x000fc400018f0eff */
[C---:B0-----:R-:W-:Y:S01]  /*1a9f0*/  IADD3 R6, P2, PT, R25.reuse, R58, RZ ;  /* 0x0000003a19067210 */ /* 0x041fe20007f5e0ff */
[----:B------:R-:W5:Y:S03]  /*1aa00*/  LDL.LU R56, [R1+0x94] ;  /* 0x0000940001387983 */ /* 0x000f660000300800 */
[----:B------:R-:W-:Y:S01]  /*1aa10*/  LEA.HI.X.SX32 R7, R25, R0, 0x1, P2 ;  /* 0x0000000019077211 */ /* 0x000fe200010f0eff */
[----:B---3--:R0:W-:Y:S04]  /*1aa20*/  STG.E.U8 desc[UR12][R2.64], R32 ;  /* 0x0000002002007986 */ /* 0x0081e8000c10110c */
[----:B----4-:R1:W-:Y:S04]  /*1aa30*/  STG.E.U8 desc[UR12][R4.64], R55 ;  /* 0x0000003704007986 */ /* 0x0103e8000c10110c */
[----:B0-----:R-:W3:Y:S04]  /*1aa40*/  LDL.LU R32, [R1+0x98] ;  /* 0x0000980001207983 */ /* 0x001ee80000300800 */
[----:B------:R0:W-:Y:S04]  /*1aa50*/  STG.E.U8 desc[UR12][R6.64], R59 ;  /* 0x0000003b06007986 */ /* 0x0001e8000c10110c */
[----:B-1----:R-:W4:Y:S04]  /*1aa60*/  LDL.LU R55, [R1+0xa4] ;  /* 0x0000a40001377983 */ /* 0x002f280000300800 */
[----:B0-----:R-:W4:Y:S01]  /*1aa70*/  LDL.LU R59, [R1+0x9c] ;  /* 0x00009c00013b7983 */ /* 0x001f220000300800 */
[----:B------:R-:W-:-:S04]  /*1aa80*/  IMAD R22, R52, 0x2, R25 ;  /* 0x0000000234167824 */ /* 0x000fc800078e0219 */
[----:B------:R-:W-:-:S04]  /*1aa90*/  IMAD R23, R52, 0x2, R22 ;  /* 0x0000000234177824 */ /* 0x000fc800078e0216 */
[----:B------:R-:W-:Y:S01]  /*1aaa0*/  IMAD R24, R52, 0x2, R23 ;  /* 0x0000000234187824 */ /* 0x000fe200078e0217 */
[-C--:B------:R-:W-:Y:S02]  /*1aab0*/  IADD3 R2, P2, PT, R22, R58.reuse, RZ ;  /* 0x0000003a16027210 */ /* 0x080fe40007f5e0ff */
[C---:B------:R-:W-:Y:S01]  /*1aac0*/  IADD3 R4, P3, PT, R23.reuse, R58, RZ ;  /* 0x0000003a17047210 */ /* 0x040fe20007f7e0ff */
[----:B------:R-:W-:Y:S01]  /*1aad0*/  IMAD R26, R52, 0x2, R24 ;  /* 0x00000002341a7824 */ /* 0x000fe200078e0218 */
[-C--:B------:R-:W-:Y:S02]  /*1aae0*/  LEA.HI.X.SX32 R3, R22, R0.reuse, 0x1, P2 ;  /* 0x0000000016037211 */ /* 0x080fe400010f0eff */
[----:B------:R-:W-:Y:S01]  /*1aaf0*/  LEA.HI.X.SX32 R5, R23, R0, 0x1, P3 ;  /* 0x0000000017057211 */ /* 0x000fe200018f0eff */
[----:B------:R-:W-:Y:S01]  /*1ab00*/  IMAD R27, R52, 0x2, R26 ;  /* 0x00000002341b7824 */ /* 0x000fe200078e021a */
[----:B------:R-:W-:Y:S01]  /*1ab10*/  IADD3 R6, P2, PT, R24, R58, RZ ;  /* 0x0000003a18067210 */ /* 0x000fe20007f5e0ff */
[----:B------:R0:W-:Y:S02]  /*1ab20*/  STG.E.U8 desc[UR12][R2.64], R29 ;  /* 0x0000001d02007986 */ /* 0x0001e4000c10110c */
[----:B------:R-:W-:Y:S01]  /*1ab30*/  IMAD R22, R52, 0x2, R27 ;  /* 0x0000000234167824 */ /* 0x000fe200078e021b */
[----:B------:R-:W-:Y:S01]  /*1ab40*/  LEA.HI.X.SX32 R7, R24, R0, 0x1, P2 ;  /* 0x0000000018077211 */ /* 0x000fe200010f0eff */
[----:B------:R1:W-:Y:S02]  /*1ab50*/  STG.E.U8 desc[UR12][R4.64], R28 ;  /* 0x0000001c04007986 */ /* 0x0003e4000c10110c */
[----:B------:R-:W-:-:S02]  /*1ab60*/  IMAD R23, R52, 0x2, R22 ;  /* 0x0000000234177824 */ /* 0x000fc400078e0216 */
[----:B------:R1:W-:Y:S01]  /*1ab70*/  STG.E.U8 desc[UR12][R6.64], R34 ;  /* 0x0000002206007986 */ /* 0x0003e2000c10110c */
[CC--:B0-----:R-:W-:Y:S02]  /*1ab80*/  IADD3 R2, P2, PT, R26.reuse, R58.reuse, RZ ;  /* 0x0000003a1a027210 */ /* 0x0c1fe40007f5e0ff */
[C---:B-1----:R-:W-:Y:S02]  /*1ab90*/  IADD3 R4, P3, PT, R27.reuse, R58, RZ ;  /* 0x0000003a1b047210 */ /* 0x042fe40007f7e0ff */
[-C--:B------:R-:W-:Y:S01]  /*1aba0*/  LEA.HI.X.SX32 R3, R26, R0.reuse, 0x1, P2 ;  /* 0x000000001a037211 */ /* 0x080fe200010f0eff */
[----:B------:R-:W-:Y:S01]  /*1abb0*/  IMAD R25, R52, 0x2, R23 ;  /* 0x0000000234197824 */ /* 0x000fe200078e0217 */
[----:B------:R-:W-:Y:S02]  /*1abc0*/  LEA.HI.X.SX32 R5, R27, R0, 0x1, P3 ;  /* 0x000000001b057211 */ /* 0x000fe400018f0eff */
[----:B------:R-:W-:-:S04]  /*1abd0*/  IADD3 R6, P2, PT, R22, R58, RZ ;  /* 0x0000003a16067210 */ /* 0x000fc80007f5e0ff */
[----:B------:R-:W-:Y:S01]  /*1abe0*/  LEA.HI.X.SX32 R7, R22, R0, 0x1, P2 ;  /* 0x0000000016077211 */ /* 0x000fe200010f0eff */
[----:B--2---:R0:W-:Y:S02]  /*1abf0*/  STG.E.U8 desc[UR12][R2.64], R33 ;  /* 0x0000002102007986 */ /* 0x0041e4000c10110c */
[C---:B0-----:R-:W-:Y:S02]  /*1ac00*/  IADD3 R2, P2, PT, R23.reuse, R58, RZ ;  /* 0x0000003a17027210 */ /* 0x041fe40007f5e0ff */
[----:B-----5:R0:W-:Y:S02]  /*1ac10*/  STG.E.U8 desc[UR12][R4.64], R56 ;  /* 0x0000003804007986 */ /* 0x0201e4000c10110c */
[----:B------:R-:W-:Y:S02]  /*1ac20*/  LEA.HI.X.SX32 R3, R23, R0, 0x1, P2 ;  /* 0x0000000017037211 */ /* 0x000fe400010f0eff */
[----:B0-----:R-:W-:-:S04]  /*1ac30*/  IADD3 R4, P3, PT, R25, R58, RZ ;  /* 0x0000003a19047210 */ /* 0x001fc80007f7e0ff */
[----:B------:R-:W-:Y:S01]  /*1ac40*/  LEA.HI.X.SX32 R5, R25, R0, 0x1, P3 ;  /* 0x0000000019057211 */ /* 0x000fe200018f0eff */
[----:B---3--:R-:W-:Y:S04]  /*1ac50*/  STG.E.U8 desc[UR12][R6.64], R32 ;  /* 0x0000002006007986 */ /* 0x008fe8000c10110c */
[----:B----4-:R-:W-:Y:S04]  /*1ac60*/  STG.E.U8 desc[UR12][R2.64], R55 ;  /* 0x0000003702007986 */ /* 0x010fe8000c10110c */
[----:B------:R0:W-:Y:S04]  /*1ac70*/  STG.E.U8 desc[UR12][R4.64], R59 ;  /* 0x0000003b04007986 */ /* 0x0001e8000c10110c */
[----:B0-----:R-:W2:Y:S01]  /*1ac80*/  LDL.LU R59, [R1+0xa0] ;  /* 0x0000a000013b7983 */ /* 0x001ea20000300800 */
        /* <DEDUP_REMOVED lines=8> */
[----:B------:R-:W-:-:S04]  /*1ad10*/  IMAD R23, R52, 0x2, R26 ;  /* 0x0000000234177824 */ /* 0x000fc800078e021a */
[----:B------:R-:W-:Y:S01]  /*1ad20*/  IMAD R24, R52, 0x2, R23 ;  /* 0x0000000234187824 */ /* 0x000fe200078e0217 */
[----:B------:R-:W-:-:S03]  /*1ad30*/  PRMT R9, R16, 0x7772, RZ ;  /* 0x0000777210097816 */ /* 0x000fc600000000ff */
[----:B------:R-:W-:Y:S01]  /*1ad40*/  IMAD R25, R52, 0x2, R24 ;  /* 0x0000000234197824 */ /* 0x000fe200078e0218 */
[----:B------:R-:W-:Y:S02]  /*1ad50*/  PRMT R8, R16, 0x7771, RZ ;  /* 0x0000777110087816 */ /* 0x000fe400000000ff */
[-C--:B------:R-:W-:Y:S01]  /*1ad60*/  IADD3 R4, P3, PT, R29, R58.reuse, RZ ;  /* 0x0000003a1d047210 */ /* 0x080fe20007f7e0ff */
[----:B------:R-:W-:Y:S01]  /*1ad70*/  IMAD R32, R52, 0x2, R25 ;  /* 0x0000000234207824 */ /* 0x000fe200078e0219 */
[----:B------:R-:W-:Y:S02]  /*1ad80*/  PRMT R16, R16, 0x7770, RZ ;  /* 0x0000777010107816 */ /* 0x000fe400000000ff */
[----:B------:R-:W-:Y:S02]  /*1ad90*/  IADD3 R2, P2, PT, R27, R58, RZ ;  /* 0x0000003a1b027210 */ /* 0x000fe40007f5e0ff */
[----:B------:R-:W-:Y:S01]  /*1ada0*/  LEA.HI.X.SX32 R5, R29, R0, 0x1, P3 ;  /* 0x000000001d057211 */ /* 0x000fe200018f0eff */
[----:B------:R-:W-:Y:S01]  /*1adb0*/  IMAD R29, R52, 0x2, R32 ;  /* 0x00000002341d7824 */ /* 0x000fe200078e0220 */
[C---:B------:R-:W-:Y:S01]  /*1adc0*/  PRMT R11, R17.reuse, 0x7773, RZ ;  /* 0x00007773110b7816 */ /* 0x040fe200000000ff */
[----:B------:R0:W-:Y:S01]  /*1add0*/  STG.E.U8 desc[UR12][R6.64], R16 ;  /* 0x0000001006007986 */ /* 0x0001e2000c10110c */
[----:B------:R-:W-:-:S02]  /*1ade0*/  PRMT R12, R17, 0x7772, RZ ;  /* 0x00007772110c7816 */ /* 0x000fc400000000ff */
[C---:B------:R-:W-:Y:S02]  /*1adf0*/  PRMT R13, R17.reuse, 0x7771, RZ ;  /* 0x00007771110d7816 */ /* 0x040fe400000000ff */
[----:B------:R-:W-:Y:S02]  /*1ae00*/  PRMT R17, R17, 0x7770, RZ ;  /* 0x0000777011117816 */ /* 0x000fe400000000ff */
[----:B------:R-:W-:Y:S01]  /*1ae10*/  LEA.HI.X.SX32 R3, R27, R0, 0x1, P2 ;  /* 0x000000001b037211 */ /* 0x000fe200010f0eff */
[----:B------:R-:W-:Y:S01]  /*1ae20*/  IMAD R33, R52, 0x2, R29 ;  /* 0x0000000234217824 */ /* 0x000fe200078e021d */
[----:B0-----:R-:W-:-:S03]  /*1ae30*/  IADD3 R6, P2, PT, R28, R58, RZ ;  /* 0x0000003a1c067210 */ /* 0x001fc60007f5e0ff */
[----:B------:R0:W-:Y:S01]  /*1ae40*/  STG.E.U8 desc[UR12][R2.64], R17 ;  /* 0x0000001102007986 */ /* 0x0001e2000c10110c */
[----:B------:R-:W-:Y:S02]  /*1ae50*/  PRMT R36, R18, 0x7770, RZ ;  /* 0x0000777012247816 */ /* 0x000fe400000000ff */
[----:B------:R-:W-:Y:S01]  /*1ae60*/  LEA.HI.X.SX32 R7, R28, R0, 0x1, P2 ;  /* 0x000000001c077211 */ /* 0x000fe200010f0eff */
[----:B------:R-:W-:Y:S01]  /*1ae70*/  IMAD R27, R52, 0x2, R33 ;  /* 0x00000002341b7824 */ /* 0x000fe200078e0221 */
[C---:B------:R-:W-:Y:S02]  /*1ae80*/  PRMT R15, R18.reuse, 0x7773, RZ ;  /* 0x00007773120f7816 */ /* 0x040fe400000000ff */
[C---:B------:R-:W-:Y:S02]  /*1ae90*/  PRMT R14, R18.reuse, 0x7772, RZ ;  /* 0x00007772120e7816 */ /* 0x040fe400000000ff */
[----:B------:R-:W-:Y:S02]  /*1aea0*/  PRMT R20, R18, 0x7771, RZ ;  /* 0x0000777112147816 */ /* 0x000fe400000000ff */
[----:B0-----:R-:W-:Y:S01]  /*1aeb0*/  IADD3 R2, P2, PT, R22, R58, RZ ;  /* 0x0000003a16027210 */ /* 0x001fe20007f5e0ff */
[----:B------:R0:W-:Y:S01]  /*1aec0*/  STG.E.U8 desc[UR12][R4.64], R36 ;  /* 0x0000002404007986 */ /* 0x0001e2000c10110c */
[----:B------:R-:W-:-:S02]  /*1aed0*/  PRMT R21, R19, 0x7773, RZ ;  /* 0x0000777313157816 */ /* 0x000fc400000000ff */
[C---:B------:R-:W-:Y:S02]  /*1aee0*/  PRMT R35, R19.reuse, 0x7772, RZ ;  /* 0x0000777213237816 */ /* 0x040fe400000000ff */
[C---:B------:R-:W-:Y:S02]  /*1aef0*/  PRMT R18, R19.reuse, 0x7771, RZ ;  /* 0x0000777113127816 */ /* 0x040fe400000000ff */
[----:B------:R-:W-:Y:S01]  /*1af00*/  LEA.HI.X.SX32 R3, R22, R0, 0x1, P2 ;  /* 0x0000000016037211 */ /* 0x000fe200010f0eff */
[----:B------:R-:W-:Y:S01]  /*1af10*/  IMAD R22, R52, 0x2, R27 ;  /* 0x0000000234167824 */ /* 0x000fe200078e021b */
[----:B------:R-:W-:Y:S02]  /*1af20*/  PRMT R19, R19, 0x7770, RZ ;  /* 0x0000777013137816 */ /* 0x000fe400000000ff */
[----:B0-----:R-:W-:Y:S01]  /*1af30*/  IADD3 R4, P3, PT, R26, R58, RZ ;  /* 0x0000003a1a047210 */ /* 0x001fe20007f7e0ff */
[----:B------:R-:W-:Y:S02]  /*1af40*/  IMAD R28, R52, 0x2, R22 ;  /* 0x00000002341c7824 */ /* 0x000fe400078e0216 */
[----:B------:R0:W-:Y:S01]  /*1af50*/  STG.E.U8 desc[UR12][R6.64], R19 ;  /* 0x0000001306007986 */ /* 0x0001e2000c10110c */
[----:B------:R-:W-:Y:S01]  /*1af60*/  LEA.HI.X.SX32 R5, R26, R0, 0x1, P3 ;  /* 0x000000001a057211 */ /* 0x000fe200018f0eff */
[----:B------:R-:W-:-:S02]  /*1af70*/  IMAD R26, R52, 0x2, R28 ;  /* 0x00000002341a7824 */ /* 0x000fc400078e021c */
[----:B------:R-:W-:Y:S04]  /*1af80*/  STG.E.U8 desc[UR12][R2.64], R8 ;  /* 0x0000000802007986 */ /* 0x000fe8000c10110c */
[----:B------:R1:W-:Y:S01]  /*1af90*/  STG.E.U8 desc[UR12][R4.64], R13 ;  /* 0x0000000d04007986 */ /* 0x0003e2000c10110c */
[----:B0-----:R-:W-:-:S04]  /*1afa0*/  IADD3 R6, P2, PT, R23, R58, RZ ;  /* 0x0000003a17067210 */ /* 0x001fc80007f5e0ff */
[----:B------:R-:W-:Y:S01]  /*1afb0*/  LEA.HI.X.SX32 R7, R23, R0, 0x1, P2 ;  /* 0x0000000017077211 */ /* 0x000fe200010f0eff */
[----:B------:R-:W-:Y:S01]  /*1afc0*/  IMAD R23, R52, 0x2, R26 ;  /* 0x0000000234177824 */ /* 0x000fe200078e021a */
[CC--:B------:R-:W-:Y:S02]  /*1afd0*/  IADD3 R16, P2, PT, R24.reuse, R58.reuse, RZ ;  /* 0x0000003a18107210 */ /* 0x0c0fe40007f5e0ff */
[C---:B-1----:R-:W-:Y:S02]  /*1afe0*/  IADD3 R4, P3, PT, R25.reuse, R58, RZ ;  /* 0x0000003a19047210 */ /* 0x042fe40007f7e0ff */
[-C--:B------:R-:W-:Y:S02]  /*1aff0*/  LEA.HI.X.SX32 R17, R24, R0.reuse, 0x1, P2 ;  /* 0x0000000018117211 */ /* 0x080fe400010f0eff */
[----:B------:R-:W-:Y:S01]  /*1b000*/  LEA.HI.X.SX32 R5, R25, R0, 0x1, P3 ;  /* 0x0000000019057211 */ /* 0x000fe200018f0eff */
[----:B------:R-:W-:Y:S01]  /*1b010*/  IMAD R25, R52, 0x2, R23 ;  /* 0x0000000234197824 */ /* 0x000fe200078e0217 */
[----:B------:R-:W-:Y:S01]  /*1b020*/  IADD3 R2, P2, PT, R32, R58, RZ ;  /* 0x0000003a20027210 */ /* 0x000fe20007f5e0ff */
[----:B------:R0:W-:Y:S02]  /*1b030*/  STG.E.U8 desc[UR12][R6.64], R20 ;  /* 0x0000001406007986 */ /* 0x0001e4000c10110c */
[----:B------:R-:W-:Y:S01]  /*1b040*/  IMAD R24, R52, 0x2, R25 ;  /* 0x0000000234187824 */ /* 0x000fe200078e0219 */
[----:B------:R-:W-:Y:S01]  /*1b050*/  LEA.HI.X.SX32 R3, R32, R0, 0x1, P2 ;  /* 0x0000000020037211 */ /* 0x000fe200010f0eff */
[----:B------:R-:W-:Y:S01]  /*1b060*/  STG.E.U8 desc[UR12][R16.64], R18 ;  /* 0x0000001210007986 */ /* 0x000fe2000c10110c */
[----:B------:R-:W-:-:S03]  /*1b070*/  IADD3 R8, P2, PT, R29, R58, RZ ;  /* 0x0000003a1d087210 */ /* 0x000fc60007f5e0ff */
[----:B------:R1:W-:Y:S01]  /*1b080*/  STG.E.U8 desc[UR12][R4.64], R9 ;  /* 0x0000000904007986 */ /* 0x0003e2000c10110c */
[----:B0-----:R-:W-:-:S03]  /*1b090*/  IADD3 R6, P3, PT, R33, R58, RZ ;  /* 0x0000003a21067210 */ /* 0x001fc60007f7e0ff */
[----:B------:R0:W-:Y:S01]  /*1b0a0*/  STG.E.U8 desc[UR12][R2.64], R12 ;  /* 0x0000000c02007986 */ /* 0x0001e2000c10110c */
[C---:B-1----:R-:W-:Y:S01]  /*1b0b0*/  IMAD R4, R52.reuse, 0x2, R24 ;  /* 0x0000000234047824 */ /* 0x042fe200078e0218 */
[----:B------:R-:W-:Y:S02]  /*1b0c0*/  LEA.HI.X.SX32 R9, R29, R0, 0x1, P2 ;  /* 0x000000001d097211 */ /* 0x000fe400010f0eff */
[----:B0-----:R-:W-:Y:S01]  /*1b0d0*/  IADD3 R2, P2, PT, R27, R58, RZ ;  /* 0x0000003a1b027210 */ /* 0x001fe20007f5e0ff */
[C---:B------:R-:W-:Y:S01]  /*1b0e0*/  IMAD R20, R52.reuse, 0x2, R4 ;  /* 0x0000000234147824 */ /* 0x040fe200078e0204 */
[-C--:B------:R-:W-:Y:S01]  /*1b0f0*/  LEA.HI.X.SX32 R7, R33, R0.reuse, 0x1, P3 ;  /* 0x0000000021077211 */ /* 0x080fe200018f0eff */
[----:B------:R0:W-:Y:S01]  /*1b100*/  STG.E.U8 desc[UR12][R8.64], R14 ;  /* 0x0000000e08007986 */ /* 0x0001e2000c10110c */
        /* <DEDUP_REMOVED lines=8> */
[----:B-1----:R-:W-:-:S04]  /*1b190*/  IMAD R6, R52, 0x2, R5 ;  /* 0x0000000234067824 */ /* 0x002fc800078e0205 */
[----:B------:R-:W-:-:S04]  /*1b1a0*/  IMAD R7, R52, 0x2, R6 ;  /* 0x0000000234077824 */ /* 0x000fc800078e0206 */
[----:B------:R-:W-:Y:S01]  /*1b1b0*/  IMAD R13, R52, 0x2, R7 ;  /* 0x00000002340d7824 */ /* 0x000fe200078e0207 */
[C---:B------:R-:W-:Y:S02]  /*1b1c0*/  PRMT R40, R30.reuse, 0x7771, RZ ;  /* 0x000077711e287816 */ /* 0x040fe400000000ff */
[----:B------:R-:W-:Y:S02]  /*1b1d0*/  PRMT R42, R30, 0x7770, RZ ;  /* 0x000077701e2a7816 */ /* 0x000fe400000000ff */
[C---:B------:R-:W-:Y:S02]  /*1b1e0*/  PRMT R30, R31.reuse, 0x7771, RZ ;  /* 0x000077711f1e7816 */ /* 0x040fe400000000ff */
[----:B------:R-:W-:Y:S01]  /*1b1f0*/  PRMT R31, R31, 0x7770, RZ ;  /* 0x000077701f1f7816 */ /* 0x000fe200000000ff */
[----:B--2---:R0:W-:Y:S04]  /*1b200*/  STG.E.U8 desc[UR12][R2.64], R59 ;  /* 0x0000003b02007986 */ /* 0x0041e8000c10110c */
[----:B------:R-:W-:Y:S01]  /*1b210*/  STG.E.U8 desc[UR12][R16.64], R11 ;  /* 0x0000000b10007986 */ /* 0x000fe2000c10110c */
[----:B0-----:R-:W-:-:S03]  /*1b220*/  IADD3 R2, P2, PT, R26, R58, RZ ;  /* 0x0000003a1a027210 */ /* 0x001fc60007f5e0ff */
[----:B------:R0:W-:Y:S01]  /*1b230*/  STG.E.U8 desc[UR12][R8.64], R15 ;  /* 0x0000000f08007986 */ /* 0x0001e2000c10110c */
[----:B------:R-:W-:Y:S02]  /*1b240*/  LEA.HI.X.SX32 R3, R26, R0, 0x1, P2 ;  /* 0x000000001a037211 */ /* 0x000fe400010f0eff */
[----:B------:R-:W-:-:S03]  /*1b250*/  IADD3 R22, P2, PT, R23, R58, RZ ;  /* 0x0000003a17167210 */ /* 0x000fc60007f5e0ff */
[----:B------:R1:W-:Y:S01]  /*1b260*/  STG.E.U8 desc[UR12][R2.64], R21 ;  /* 0x0000001502007986 */ /* 0x0003e2000c10110c */
[----:B------:R-:W-:Y:S02]  /*1b270*/  LEA.HI.X.SX32 R23, R23, R0, 0x1, P2 ;  /* 0x0000000017177211 */ /* 0x000fe400010f0eff */
[----:B0-----:R-:W-:-:S04]  /*1b280*/  IADD3 R8, P3, PT, R25, R58, RZ ;  /* 0x0000003a19087210 */ /* 0x001fc80007f7e0ff */
[----:B------:R-:W-:Y:S01]  /*1b290*/  LEA.HI.X.SX32 R9, R25, R0, 0x1, P3 ;  /* 0x0000000019097211 */ /* 0x000fe200018f0eff */
[----:B------:R0:W-:Y:S01]  /*1b2a0*/  STG.E.U8 desc[UR12][R22.64], R38 ;  /* 0x0000002616007986 */ /* 0x0001e2000c10110c */
[----:B-1----:R-:W-:-:S03]  /*1b2b0*/  IADD3 R2, P2, PT, R24, R58, RZ ;  /* 0x0000003a18027210 */ /* 0x002fc60007f5e0ff */
[----:B------:R1:W-:Y:S01]  /*1b2c0*/  STG.E.U8 desc[UR12][R8.64], R41 ;  /* 0x0000002908007986 */ /* 0x0003e2000c10110c */
[----:B------:R-:W-:Y:S01]  /*1b2d0*/  IMAD R11, R52, 0x2, R13 ;  /* 0x00000002340b7824 */ /* 0x000fe200078e020d */
[----:B------:R-:W-:Y:S02]  /*1b2e0*/  LEA.HI.X.SX32 R3, R24, R0, 0x1, P2 ;  /* 0x0000000018037211 */ /* 0x000fe400010f0eff */
[-C--:B0-----:R-:W-:Y:S02]  /*1b2f0*/  IADD3 R22, P2, PT, R4, R58.reuse, RZ ;  /* 0x0000003a04167210 */ /* 0x081fe40007f5e0ff */
[----:B-1----:R-:W-:Y:S01]  /*1b300*/  IADD3 R8, P3, PT, R20, R58, RZ ;  /* 0x0000003a14087210 */ /* 0x002fe20007f7e0ff */
[----:B------:R-:W-:Y:S01]  /*1b310*/  IMAD R17, R52, 0x2, R11 ;  /* 0x0000000234117824 */ /* 0x000fe200078e020b */
[-C--:B------:R-:W-:Y:S02]  /*1b320*/  LEA.HI.X.SX32 R23, R4, R0.reuse, 0x1, P2 ;  /* 0x0000000004177211 */ /* 0x080fe400010f0eff */
[----:B------:R-:W-:-:S02]  /*1b330*/  LEA.HI.X.SX32 R9, R20, R0, 0x1, P3 ;  /* 0x0000000014097211 */ /* 0x000fc400018f0eff */
[C---:B------:R-:W-:Y:S01]  /*1b340*/  IADD3 R20, P2, PT, R19.reuse, R58, RZ ;  /* 0x0000003a13147210 */ /* 0x040fe20007f5e0ff */
[C---:B------:R-:W-:Y:S01]  /*1b350*/  IMAD R15, R52.reuse, 0x2, R17 ;  /* 0x00000002340f7824 */ /* 0x040fe200078e0211 */
[----:B------:R-:W-:Y:S02]  /*1b360*/  STG.E.U8 desc[UR12][R2.64], R42 ;  /* 0x0000002a02007986 */ /* 0x000fe4000c10110c */
[----:B------:R-:W-:Y:S02]  /*1b370*/  LEA.HI.X.SX32 R21, R19, R0, 0x1, P2 ;  /* 0x0000000013157211 */ /* 0x000fe400010f0eff */
[----:B------:R0:W-:Y:S01]  /*1b380*/  STG.E.U8 desc[UR12][R22.64], R31 ;  /* 0x0000001f16007986 */ /* 0x0001e2000c10110c */
[C---:B------:R-:W-:Y:S01]  /*1b390*/  IADD3 R24, P2, PT, R5.reuse, R58, RZ ;  /* 0x0000003a05187210 */ /* 0x040fe20007f5e0ff */
[C---:B------:R-:W-:Y:S02]  /*1b3a0*/  IMAD R18, R52.reuse, 0x2, R15 ;  /* 0x0000000234127824 */ /* 0x040fe400078e020f */
[----:B------:R-:W-:Y:S01]  /*1b3b0*/  STG.E.U8 desc[UR12][R8.64], R37 ;  /* 0x0000002508007986 */ /* 0x000fe2000c10110c */
[----:B------:R-:W-:Y:S01]  /*1b3c0*/  LEA.HI.X.SX32 R25, R5, R0, 0x1, P2 ;  /* 0x0000000005197211 */ /* 0x000fe200010f0eff */
[----:B------:R-:W-:-:S02]  /*1b3d0*/  IMAD R12, R52, 0x2, R18 ;  /* 0x00000002340c7824 */ /* 0x000fc400078e0212 */
[----:B------:R1:W-:Y:S01]  /*1b3e0*/  STG.E.U8 desc[UR12][R20.64], R39 ;  /* 0x0000002714007986 */ /* 0x0003e2000c10110c */
[----:B0-----:R-:W-:-:S04]  /*1b3f0*/  IADD3 R22, P3, PT, R6, R58, RZ ;  /* 0x0000003a06167210 */ /* 0x001fc80007f7e0ff */
[----:B------:R-:W-:Y:S02]  /*1b400*/  LEA.HI.X.SX32 R23, R6, R0, 0x1, P3 ;  /* 0x0000000006177211 */ /* 0x000fe400018f0eff */
[C---:B-1----:R-:W-:Y:S01]  /*1b410*/  IADD3 R20, P2, PT, R7.reuse, R58, RZ ;  /* 0x0000003a07147210 */ /* 0x042fe20007f5e0ff */
[----:B------:R-:W-:Y:S01]  /*1b420*/  STG.E.U8 desc[UR12][R24.64], R40 ;  /* 0x0000002818007986 */ /* 0x000fe2000c10110c */
[C---:B------:R-:W-:Y:S02]  /*1b430*/  IMAD R14, R52.reuse, 0x2, R12 ;  /* 0x00000002340e7824 */ /* 0x040fe400078e020c */
[----:B------:R-:W-:Y:S01]  /*1b440*/  LEA.HI.X.SX32 R21, R7, R0, 0x1, P2 ;  /* 0x0000000007157211 */ /* 0x000fe200010f0eff */
[----:B------:R0:W-:Y:S01]  /*1b450*/  STG.E.U8 desc[UR12][R22.64], R30 ;  /* 0x0000001e16007986 */ /* 0x0001e2000c10110c */
[----:B------:R-:W-:Y:S01]  /*1b460*/  IADD3 R28, P2, PT, R13, R58, RZ ;  /* 0x0000003a0d1c7210 */ /* 0x000fe20007f5e0ff */
[----:B------:R-:W-:-:S03]  /*1b470*/  IMAD R16, R52, 0x2, R14 ;  /* 0x0000000234107824 */ /* 0x000fc600078e020e */
[----:B------:R-:W-:Y:S02]  /*1b480*/  LEA.HI.X.SX32 R29, R13, R0, 0x1, P2 ;  /* 0x000000000d1d7211 */ /* 0x000fe400010f0eff */
[-C--:B------:R-:W-:Y:S02]  /*1b490*/  IADD3 R60, P2, PT, R17, R58.reuse, RZ ;  /* 0x0000003a113c7210 */ /* 0x080fe40007f5e0ff */
[----:B0-----:R-:W-:Y:S01]  /*1b4a0*/  IADD3 R30, P3, PT, R11, R58, RZ ;  /* 0x0000003a0b1e7210 */ /* 0x001fe20007f7e0ff */
[----:B------:R-:W-:-:S03]  /*1b4b0*/  IMAD R2, R52, 0x2, R16 ;  /* 0x0000000234027824 */ /* 0x000fc600078e0210 */
[----:B------:R-:W-:Y:S02]  /*1b4c0*/  LEA.HI.X.SX32 R31, R11, R0, 0x1, P3 ;  /* 0x000000000b1f7211 */ /* 0x000fe400018f0eff */
[-C--:B------:R-:W-:Y:S02]  /*1b4d0*/  IADD3 R34, P3, PT, R15, R58.reuse, RZ ;  /* 0x0000003a0f227210 */ /* 0x080fe40007f7e0ff */
[----:B------:R-:W-:Y:S02]  /*1b4e0*/  IADD3 R32, P5, PT, R18, R58, RZ ;  /* 0x0000003a12207210 */ /* 0x000fe40007fbe0ff */
[-C--:B------:R-:W-:Y:S02]  /*1b4f0*/  LEA.HI.X.SX32 R61, R17, R0.reuse, 0x1, P2 ;  /* 0x00000000113d7211 */ /* 0x080fe400010f0eff */
[----:B------:R-:W-:Y:S02]  /*1b500*/  LEA.HI.X.SX32 R35, R15, R0, 0x1, P3 ;  /* 0x000000000f237211 */ /* 0x000fe400018f0eff */
[-C--:B------:R-:W-:Y:S01]  /*1b510*/  IADD3 R24, P2, PT, R12, R58.reuse, RZ ;  /* 0x0000003a0c187210 */ /* 0x080fe20007f5e0ff */
[----:B------:R-:W-:Y:S01]  /*1b520*/  IMAD R4, R52, 0x2, R2 ;  /* 0x0000000234047824 */ /* 0x000fe200078e0202 */
[----:B------:R-:W-:-:S02]  /*1b530*/  IADD3 R22, P3, PT, R14, R58, RZ ;  /* 0x0000003a0e167210 */ /* 0x000fc40007f7e0ff */
[-C--:B------:R-:W-:Y:S01]  /*1b540*/  LEA.HI.X.SX32 R33, R18, R0.reuse, 0x1, P5 ;  /* 0x0000000012217211 */ /* 0x080fe200028f0eff */
[----:B------:R0:W-:Y:S01]  /*1b550*/  STG.E.U8 desc[UR12][R20.64], R10 ;  /* 0x0000000a14007986 */ /* 0x0001e2000c10110c */
[-C--:B------:R-:W-:Y:S01]  /*1b560*/  LEA.HI.X.SX32 R25, R12, R0.reuse, 0x1, P2 ;  /* 0x000000000c197211 */ /* 0x080fe200010f0eff */
[----:B------:R-:W-:Y:S01]  /*1b570*/  IMAD R8, R52, 0x2, R4 ;  /* 0x0000000234087824 */ /* 0x000fe200078e0204 */
[----:B------:R-:W-:Y:S01]  /*1b580*/  LEA.HI.X.SX32 R23, R14, R0, 0x1, P3 ;  /* 0x000000000e177211 */ /* 0x000fe200018f0eff */
[----:B------:R-:W-:Y:S04]  /*1b590*/  STL [R1+0x664], R31 ;  /* 0x0006641f01007387 */ /* 0x000fe80000100800 */
[----:B------:R-:W-:Y:S01]  /*1b5a0*/  STL [R1+0x660], R61 ;  /* 0x0006603d01007387 */ /* 0x000fe20000100800 */
[----:B0-----:R-:W-:-:S03]  /*1b5b0*/  IADD3 R20, P5, PT, R16, R58, RZ ;  /* 0x0000003a10147210 */ /* 0x001fc60007fbe0ff */
[----:B------:R-:W-:Y:S04]  /*1b5c0*/  STL.64 [R1+0x40], R34 ;  /* 0x0000402201007387 */ /* 0x000fe80000100a00 */
[----:B------:R-:W-:Y:S01]  /*1b5d0*/  STL.64 [R1+0x38], R32 ;  /* 0x0000382001007387 */ /* 0x000fe20000100a00 */
[----:B------:R-:W-:-:S03]  /*1b5e0*/  LEA.HI.X.SX32 R21, R16, R0, 0x1, P5 ;  /* 0x0000000010157211 */ /* 0x000fc600028f0eff */
[----:B------:R-:W-:Y:S01]  /*1b5f0*/  STL.64 [R1+0x30], R24 ;  /* 0x0000301801007387 */ /* 0x000fe20000100a00 */
[----:B------:R-:W-:-:S03]  /*1b600*/  IADD3 R26, P2, PT, R2, R58, RZ ;  /* 0x0000003a021a7210 */ /* 0x000fc60007f5e0ff */
[----:B------:R0:W-:Y:S01]  /*1b610*/  STL.64 [R1+0x28], R22 ;  /* 0x0000281601007387 */ /* 0x0001e20000100a00 */
[----:B------:R-:W-:Y:S01]  /*1b620*/  LEA.HI.X.SX32 R27, R2, R0, 0x1, P2 ;  /* 0x00000000021b7211 */ /* 0x000fe200010f0eff */
[----:B------:R-:W-:Y:S02]  /*1b630*/  IMAD R3, R52, 0x2, R8 ;  /* 0x0000000234037824 */ /* 0x000fe400078e0208 */
[----:B------:R-:W-:Y:S01]  /*1b640*/  STL.64 [R1+0x20], R20 ;  /* 0x0000201401007387 */ /* 0x000fe20000100a00 */
[----:B0-----:R-:W-:-:S04]  /*1b650*/  IADD3 R22, P5, PT, R8, R58, RZ ;  /* 0x0000003a08167210 */ /* 0x001fc80007fbe0ff */
[----:B------:R-:W-:Y:S02]  /*1b660*/  LEA.HI.X.SX32 R23, R8, R0, 0x1, P5 ;  /* 0x0000000008177211 */ /* 0x000fe400028f0eff */
[----:B------:R-:W-:Y:S01]  /*1b670*/  IADD3 R24, P3, PT, R4, R58, RZ ;  /* 0x0000003a04187210 */ /* 0x000fe20007f7e0ff */
[----:B------:R-:W-:Y:S02]  /*1b680*/  IMAD R5, R52, 0x2, R3 ;  /* 0x0000000234057824 */ /* 0x000fe400078e0203 */
[----:B------:R-:W-:Y:S01]  /*1b690*/  STL.64 [R1+0x8], R22 ;  /* 0x0000081601007387 */ /* 0x000fe20000100a00 */
[----:B------:R-:W-:-:S03]  /*1b6a0*/  LEA.HI.X.SX32 R25, R4, R0, 0x1, P3 ;  /* 0x0000000004197211 */ /* 0x000fc600018f0eff */
[----:B------:R0:W-:Y:S01]  /*1b6b0*/  STL.64 [R1+0x18], R26 ;  /* 0x0000181a01007387 */ /* 0x0001e20000100a00 */
[----:B------:R-:W-:-:S03]  /*1b6c0*/  IADD3 R2, P3, PT, R5, R58, RZ ;  /* 0x0000003a05027210 */ /* 0x000fc60007f7e0ff */
[----:B------:R-:W-:Y:S04]  /*1b6d0*/  STL.64 [R1+0x10], R24 ;  /* 0x0000101801007387 */ /* 0x000fe80000100a00 */
[----:B------:R-:W2:Y:S01]  /*1b6e0*/  LDL.LU R31, [R1+0xf0] ;  /* 0x0000f000011f7983 */ /* 0x000ea20000300800 */
[----:B0-----:R-:W-:-:S03]  /*1b6f0*/  IADD3 R26, P2, PT, R3, R58, RZ ;  /* 0x0000003a031a7210 */ /* 0x001fc60007f5e0ff */
[----:B------:R-:W3:Y:S01]  /*1b700*/  LDL.LU R61, [R1+0xe0] ;  /* 0x0000e000013d7983 */ /* 0x000ee20000300800 */
[----:B------:R-:W-:-:S05]  /*1b710*/  LEA.HI.X.SX32 R27, R3, R0, 0x1, P2 ;  /* 0x00000000031b7211 */ /* 0x000fca00010f0eff */
[----:B------:R-:W-:Y:S04]  /*1b720*/  STL.64 [R1], R26 ;  /* 0x0000001a01007387 */ /* 0x000fe80000100a00 */
[----:B------:R0:W-:Y:S04]  /*1b730*/  STL [R1+0x5e0], R2 ;  /* 0x0005e00201007387 */ /* 0x0001e80000100800 */
[----:B0-----:R-:W4:Y:S04]  /*1b740*/  LDL.LU R2, [R1+0xa8] ;  /* 0x0000a80001027983 */ /* 0x001f280000300800 */
[----:B----4-:R0:W-:Y:S04]  /*1b750*/  STL [R1+0x5f0], R2 ;  /* 0x0005f00201007387 */ /* 0x0101e80000100800 */
        /* <DEDUP_REMOVED lines=8> */
[----:B0-----:R-:W4:Y:S01]  /*1b7e0*/  LDL.LU R2, [R1+0xf8] ;  /* 0x0000f80001027983 */ /* 0x001f220000300800 */
[----:B------:R-:W-:Y:S01]  /*1b7f0*/  IMAD R6, R52, 0x2, R5 ;  /* 0x0000000234067824 */ /* 0x000fe200078e0205 */
[----:B------:R-:W-:-:S02]  /*1b800*/  LEA.HI.X.SX32 R3, R5, R0, 0x1, P3 ;  /* 0x0000000005037211 */ /* 0x000fc400018f0eff */
[----:B----4-:R0:W-:Y:S04]  /*1b810*/  STL [R1+0x640], R2 ;  /* 0x0006400201007387 */ /* 0x0101e80000100800 */
[----:B0-----:R-:W4:Y:S01]  /*1b820*/  LDL.LU R2, [R1+0xfc] ;  /* 0x0000fc0001027983 */ /* 0x001f220000300800 */
[----:B------:R-:W-:-:S04]  /*1b830*/  IADD3 R4, P5, PT, R6, R58, RZ ;  /* 0x0000003a06047210 */ /* 0x000fc80007fbe0ff */
[----:B------:R-:W-:Y:S01]  /*1b840*/  LEA.HI.X.SX32 R5, R6, R0, 0x1, P5 ;  /* 0x0000000006057211 */ /* 0x000fe200028f0eff */
[----:B----4-:R0:W-:Y:S04]  /*1b850*/  STL [R1+0x650], R2 ;  /* 0x0006500201007387 */ /* 0x0101e80000100800 */
[----:B0-----:R-:W4:Y:S04]  /*1b860*/  LDL.LU R2, [R1+0x100] ;  /* 0x0001000001027983 */ /* 0x001f280000300800 */
[----:B------:R0:W-:Y:S04]  /*1b870*/  STL [R1+0x5d0], R3 ;  /* 0x0005d00301007387 */ /* 0x0001e80000100800 */
[----:B0-----:R-:W5:Y:S04]  /*1b880*/  LDL.LU R3, [R1+0xe4] ;  /* 0x0000e40001037983 */ /* 0x001f680000300800 */
[----:B------:R0:W-:Y:S04]  /*1b890*/  STL [R1+0x5cc], R5 ;  /* 0x0005cc0501007387 */ /* 0x0001e80000100800 */
[----:B0-----:R-:W2:Y:S04]  /*1b8a0*/  LDL.LU R5, [R1+0xd4] ;  /* 0x0000d40001057983 */ /* 0x001ea80000300800 */
[----:B--2---:R0:W-:Y:S04]  /*1b8b0*/  STL.64 [R1+0x5d8], R4 ;  /* 0x0005d80401007387 */ /* 0x0041e80000100a00 */
[----:B0-----:R-:W2:Y:S04]  /*1b8c0*/  LDL.LU.64 R4, [R1] ;  /* 0x0000000001047983 */ /* 0x001ea80000300a00 */
[----:B--2---:R0:W-:Y:S04]  /*1b8d0*/  STL.64 [R1+0x5e8], R4 ;  /* 0x0005e80401007387 */ /* 0x0041e80000100a00 */
[----:B0-----:R-:W2:Y:S04]  /*1b8e0*/  LDL.LU.64 R4, [R1+0x8] ;  /* 0x0000080001047983 */ /* 0x001ea80000300a00 */
        /* <DEDUP_REMOVED lines=9> */
[----:B0-----:R-:W2:Y:S01]  /*1b980*/  LDL.LU.64 R4, [R1+0x30] ;  /* 0x0000300001047983 */ /* 0x001ea20000300a00 */
[----:B------:R-:W-:-:S04]  /*1b990*/  IMAD R7, R52, 0x2, R6 ;  /* 0x0000000234077824 */ /* 0x000fc800078e0206 */
        /* <DEDUP_REMOVED lines=11> */
[C---:B------:R-:W-:Y:S01]  /*1ba50*/  IMAD R35, R52.reuse, 0x2, R33 ;  /* 0x0000000234237824 */ /* 0x040fe200078e0221 */
[----:B--2---:R0:W-:Y:S04]  /*1ba60*/  STL.64 [R1+0x648], R4 ;  /* 0x0006480401007387 */ /* 0x0041e80000100a00 */
[----:B0-----:R-:W2:Y:S01]  /*1ba70*/  LDL.LU.64 R4, [R1+0x38] ;  /* 0x0000380001047983 */ /* 0x001ea20000300a00 */
[----:B------:R-:W-:-:S04]  /*1ba80*/  IMAD R37, R52, 0x2, R35 ;  /* 0x0000000234257824 */ /* 0x000fc800078e0223 */
[----:B------:R-:W-:-:S04]  /*1ba90*/  IMAD R39, R52, 0x2, R37 ;  /* 0x0000000234277824 */ /* 0x000fc800078e0225 */
[C---:B------:R-:W-:Y:S01]  /*1baa0*/  IMAD R41, R52.reuse, 0x2, R39 ;  /* 0x0000000234297824 */ /* 0x040fe200078e0227 */
[-C--:B------:R-:W-:Y:S02]  /*1bab0*/  IADD3 R6, P2, PT, R7, R58.reuse, RZ ;  /* 0x0000003a07067210 */ /* 0x080fe40007f5e0ff */
[-C--:B------:R-:W-:Y:S01]  /*1bac0*/  IADD3 R8, P3, PT, R9, R58.reuse, RZ ;  /* 0x0000003a09087210 */ /* 0x080fe20007f7e0ff */
[C---:B------:R-:W-:Y:S01]  /*1bad0*/  IMAD R43, R52.reuse, 0x2, R41 ;  /* 0x00000002342b7824 */ /* 0x040fe200078e0229 */
[----:B------:R-:W-:Y:S02]  /*1bae0*/  IADD3 R10, P5, PT, R11, R58, RZ ;  /* 0x0000003a0b0a7210 */ /* 0x000fe40007fbe0ff */
[-C--:B------:R-:W-:Y:S01]  /*1baf0*/  LEA.HI.X.SX32 R7, R7, R0.reuse, 0x1, P2 ;  /* 0x0000000007077211 */ /* 0x080fe200010f0eff */
[----:B------:R-:W-:Y:S01]  /*1bb00*/  IMAD R45, R52, 0x2, R43 ;  /* 0x00000002342d7824 */ /* 0x000fe200078e022b */
[-C--:B------:R-:W-:Y:S02]  /*1bb10*/  LEA.HI.X.SX32 R9, R9, R0.reuse, 0x1, P3 ;  /* 0x0000000009097211 */ /* 0x080fe400018f0eff */
[----:B------:R-:W-:-:S02]  /*1bb20*/  LEA.HI.X.SX32 R11, R11, R0, 0x1, P5 ;  /* 0x000000000b0b7211 */ /* 0x000fc400028f0eff */
[-C--:B------:R-:W-:Y:S02]  /*1bb30*/  IADD3 R12, P2, PT, R13, R58.reuse, RZ ;  /* 0x0000003a0d0c7210 */ /* 0x080fe40007f5e0ff */
[-C--:B------:R-:W-:Y:S02]  /*1bb40*/  IADD3 R14, P3, PT, R15, R58.reuse, RZ ;  /* 0x0000003a0f0e7210 */ /* 0x080fe40007f7e0ff */
[----:B------:R-:W-:Y:S01]  /*1bb50*/  IADD3 R16, P5, PT, R17, R58, RZ ;  /* 0x0000003a11107210 */ /* 0x000fe20007fbe0ff */
[C---:B------:R-:W-:Y:S01]  /*1bb60*/  IMAD R47, R52.reuse, 0x2, R45 ;  /* 0x00000002342f7824 */ /* 0x040fe200078e022d */
[-C--:B------:R-:W-:Y:S02]  /*1bb70*/  LEA.HI.X.SX32 R13, R13, R0.reuse, 0x1, P2 ;  /* 0x000000000d0d7211 */ /* 0x080fe400010f0eff */
[-C--:B------:R-:W-:Y:S02]  /*1bb80*/  LEA.HI.X.SX32 R15, R15, R0.reuse, 0x1, P3 ;  /* 0x000000000f0f7211 */ /* 0x080fe400018f0eff */
[----:B------:R-:W-:Y:S01]  /*1bb90*/  LEA.HI.X.SX32 R17, R17, R0, 0x1, P5 ;  /* 0x0000000011117211 */ /* 0x000fe200028f0eff */
[----:B------:R-:W-:Y:S01]  /*1bba0*/  IMAD R49, R52, 0x2, R47 ;  /* 0x0000000234317824 */ /* 0x000fe200078e022f */
[----:B------:R-:W-:-:S02]  /*1bbb0*/  IADD3 R18, P2, PT, R19, R58, RZ ;  /* 0x0000003a13127210 */ /* 0x000fc40007f5e0ff */
[-C--:B------:R-:W-:Y:S02]  /*1bbc0*/  IADD3 R20, P3, PT, R21, R58.reuse, RZ ;  /* 0x0000003a15147210 */ /* 0x080fe40007f7e0ff */
[----:B------:R-:W-:Y:S01]  /*1bbd0*/  IADD3 R22, P5, PT, R23, R58, RZ ;  /* 0x0000003a17167210 */ /* 0x000fe20007fbe0ff */
[----:B------:R-:W-:Y:S01]  /*1bbe0*/  IMAD R51, R52, 0x2, R49 ;  /* 0x0000000234337824 */ /* 0x000fe200078e0231 */
[-C--:B------:R-:W-:Y:S02]  /*1bbf0*/  LEA.HI.X.SX32 R19, R19, R0.reuse, 0x1, P2 ;  /* 0x0000000013137211 */ /* 0x080fe400010f0eff */
[-C--:B------:R-:W-:Y:S02]  /*1bc00*/  LEA.HI.X.SX32 R21, R21, R0.reuse, 0x1, P3 ;  /* 0x0000000015157211 */ /* 0x080fe400018f0eff */
[----:B------:R-:W-:Y:S02]  /*1bc10*/  LEA.HI.X.SX32 R23, R23, R0, 0x1, P5 ;  /* 0x0000000017177211 */ /* 0x000fe400028f0eff */
        /* <DEDUP_REMOVED lines=24> */
[----:B------:R-:W-:Y:S02]  /*1bda0*/  IADD3 R50, P5, PT, R51, R58, RZ ;  /* 0x0000003a33327210 */ /* 0x000fe40007fbe0ff */
[-C--:B------:R-:W-:Y:S02]  /*1bdb0*/  LEA.HI.X.SX32 R47, R47, R0.reuse, 0x1, P2 ;  /* 0x000000002f2f7211 */ /* 0x080fe400010f0eff */
[-C--:B------:R-:W-:Y:S02]  /*1bdc0*/  LEA.HI.X.SX32 R49, R49, R0.reuse, 0x1, P3 ;  /* 0x0000000031317211 */ /* 0x080fe400018f0eff */
[----:B------:R-:W-:Y:S02]  /*1bdd0*/  LEA.HI.X.SX32 R51, R51, R0, 0x1, P5 ;  /* 0x0000000033337211 */ /* 0x000fe400028f0eff */
[----:B------:R-:W-:-:S02]  /*1bde0*/  IADD3 R52, P2, PT, R53, R58, RZ ;  /* 0x0000003a35347210 */ /* 0x000fc40007f5e0ff */
[-C--:B------:R-:W-:Y:S02]  /*1bdf0*/  IADD3 R54, P3, PT, R55, R58.reuse, RZ ;  /* 0x0000003a37367210 */ /* 0x080fe40007f7e0ff */
[-C--:B------:R-:W-:Y:S02]  /*1be00*/  IADD3 R56, P5, PT, R57, R58.reuse, RZ ;  /* 0x0000003a39387210 */ /* 0x080fe40007fbe0ff */
[----:B------:R-:W-:Y:S01]  /*1be10*/  IADD3 R58, P6, PT, R59, R58, RZ ;  /* 0x0000003a3b3a7210 */ /* 0x000fe20007fde0ff */
[----:B------:R-:W-:Y:S01]  /*1be20*/  STG.E.U8 desc[UR12][R28.64], R31 ;  /* 0x0000001f1c007986 */ /* 0x000fe2000c10110c */
[-C--:B------:R-:W-:Y:S02]  /*1be30*/  LEA.HI.X.SX32 R53, R53, R0.reuse, 0x1, P2 ;  /* 0x0000000035357211 */ /* 0x080fe400010f0eff */
[-C--:B------:R-:W-:Y:S02]  /*1be40*/  LEA.HI.X.SX32 R55, R55, R0.reuse, 0x1, P3 ;  /* 0x0000000037377211 */ /* 0x080fe400018f0eff */
[----:B------:R-:W-:-:S02]  /*1be50*/  LEA.HI.X.SX32 R57, R57, R0, 0x1, P5 ;  /* 0x0000000039397211 */ /* 0x000fc400028f0eff */
[----:B------:R-:W-:Y:S01]  /*1be60*/  LEA.HI.X.SX32 R59, R59, R0, 0x1, P6 ;  /* 0x000000003b3b7211 */ /* 0x000fe200030f0eff */
[----:B--2---:R0:W-:Y:S04]  /*1be70*/  STL.64 [R1+0x658], R4 ;  /* 0x0006580401007387 */ /* 0x0041e80000100a00 */
[----:B0-----:R-:W4:Y:S04]  /*1be80*/  LDL.LU.64 R4, [R1+0x40] ;  /* 0x0000400001047983 */ /* 0x001f280000300a00 */
[----:B------:R0:W-:Y:S04]  /*1be90*/  STL [R1+0x5c8], R7 ;  /* 0x0005c80701007387 */ /* 0x0001e80000100800 */
[----:B0-----:R-:W2:Y:S04]  /*1bea0*/  LDL.LU R7, [R1+0xc0] ;  /* 0x0000c00001077983 */ /* 0x001ea80000300800 */
[----:B------:R0:W-:Y:S04]  /*1beb0*/  STL [R1+0x5c4], R9 ;  /* 0x0005c40901007387 */ /* 0x0001e80000100800 */
[----:B0-----:R-:W2:Y:S04]  /*1bec0*/  LDL.LU R9, [R1+0xb0] ;  /* 0x0000b00001097983 */ /* 0x001ea80000300800 */
[----:B------:R-:W2:Y:S04]  /*1bed0*/  LDL.LU R0, [R1+0xb8] ;  /* 0x0000b80001007983 */ /* 0x000ea80000300800 */
[----:B------:R-:W3:Y:S04]  /*1bee0*/  LDL.LU R31, [R1+0x664] ;  /* 0x00066400011f7983 */ /* 0x000ee80000300800 */
[----:B------:R-:W2:Y:S04]  /*1bef0*/  LDL.LU R28, [R1+0xcc] ;  /* 0x0000cc00011c7983 */ /* 0x000ea80000300800 */
[----:B---3--:R0:W-:Y:S04]  /*1bf00*/  STG.E.U8 desc[UR12][R30.64], R61 ;  /* 0x0000003d1e007986 */ /* 0x0081e8000c10110c */
[----:B0-----:R-:W2:Y:S04]  /*1bf10*/  LDL.LU R61, [R1+0x660] ;  /* 0x00066000013d7983 */ /* 0x001ea80000300800 */
[----:B--2---:R0:W-:Y:S04]  /*1bf20*/  STG.E.U8 desc[UR12][R60.64], R28 ;  /* 0x0000001c3c007986 */ /* 0x0041e8000c10110c */
[----:B----4-:R1:W-:Y:S04]  /*1bf30*/  STG.E.U8 desc[UR12][R4.64], R2 ;  /* 0x0000000204007986 */ /* 0x0103e8000c10110c */
[----:B0-----:R-:W2:Y:S04]  /*1bf40*/  LDL.LU R60, [R1+0xdc] ;  /* 0x0000dc00013c7983 */ /* 0x001ea80000300800 */
[----:B------:R-:W3:Y:S04]  /*1bf50*/  LDL.LU R61, [R1+0xc8] ;  /* 0x0000c800013d7983 */ /* 0x000ee80000300800 */
[----:B-1----:R-:W4:Y:S04]  /*1bf60*/  LDL.LU.64 R4, [R1+0x658] ;  /* 0x0006580001047983 */ /* 0x002f280000300a00 */
[----:B------:R-:W4:Y:S04]  /*1bf70*/  LDL.LU R2, [R1+0x650] ;  /* 0x0006500001027983 */ /* 0x000f280000300800 */
[----:B----4-:R0:W-:Y:S04]  /*1bf80*/  STG.E.U8 desc[UR12][R4.64], R2 ;  /* 0x0000000204007986 */ /* 0x0101e8000c10110c */
[----:B0-----:R-:W4:Y:S04]  /*1bf90*/  LDL.LU.64 R4, [R1+0x648] ;  /* 0x0006480001047983 */ /* 0x001f280000300a00 */
        /* <DEDUP_REMOVED lines=17> */
[----:B0-----:R-:W5:Y:S04]  /*1c0b0*/  LDL.LU.64 R4, [R1+0x5e8] ;  /* 0x0005e80001047983 */ /* 0x001f680000300a00 */
[----:B------:R-:W4:Y:S04]  /*1c0c0*/  LDL.LU R2, [R1+0x5e0] ;  /* 0x0005e00001027983 */ /* 0x000f280000300800 */
[----:B-----5:R0:W-:Y:S04]  /*1c0d0*/  STG.E.U8 desc[UR12][R4.64], R3 ;  /* 0x0000000304007986 */ /* 0x0201e8000c10110c */
[----:B0-----:R-:W4:Y:S04]  /*1c0e0*/  LDL.LU.64 R4, [R1+0x5d8] ;  /* 0x0005d80001047983 */ /* 0x001f280000300a00 */
[----:B------:R-:W4:Y:S04]  /*1c0f0*/  LDL.LU R3, [R1+0x5d0] ;  /* 0x0005d00001037983 */ /* 0x000f280000300800 */
[----:B----4-:R0:W-:Y:S04]  /*1c100*/  STG.E.U8 desc[UR12][R2.64], R5 ;  /* 0x0000000502007986 */ /* 0x0101e8000c10110c */
[----:B0-----:R-:W4:Y:S04]  /*1c110*/  LDL.LU R5, [R1+0x5cc] ;  /* 0x0005cc0001057983 */ /* 0x001f280000300800 */
[----:B------:R-:W5:Y:S04]  /*1c120*/  LDL.LU R2, [R1+0xb4] ;  /* 0x0000b40001027983 */ /* 0x000f680000300800 */
[----:B------:R-:W2:Y:S04]  /*1c130*/  LDL.LU R3, [R1+0xec] ;  /* 0x0000ec0001037983 */ /* 0x000ea80000300800 */
[----:B----4-:R0:W-:Y:S04]  /*1c140*/  STG.E.U8 desc[UR12][R4.64], R7 ;  /* 0x0000000704007986 */ /* 0x0101e8000c10110c */
[----:B0-----:R-:W4:Y:S04]  /*1c150*/  LDL.LU R7, [R1+0x5c8] ;  /* 0x0005c80001077983 */ /* 0x001f280000300800 */
[----:B------:R-:W2:Y:S04]  /*1c160*/  LDL.LU R4, [R1+0xd8] ;  /* 0x0000d80001047983 */ /* 0x000ea80000300800 */
[----:B------:R-:W2:Y:S04]  /*1c170*/  LDL.LU R5, [R1+0xc4] ;  /* 0x0000c40001057983 */ /* 0x000ea80000300800 */
[----:B----4-:R0:W-:Y:S04]  /*1c180*/  STG.E.U8 desc[UR12][R6.64], R9 ;  /* 0x0000000906007986 */ /* 0x0101e8000c10110c */
[----:B0-----:R-:W4:Y:S04]  /*1c190*/  LDL.LU R9, [R1+0x5c4] ;  /* 0x0005c40001097983 */ /* 0x001f280000300800 */
[----:B------:R-:W4:Y:S01]  /*1c1a0*/  LDL.LU R7, [R1+0xe8] ;  /* 0x0000e80001077983 */ /* 0x000f220000300800 */
[----:B------:R-:W0:Y:S02]  /*1c1b0*/  S2R R29, SR_TID.X ;  /* 0x00000000001d7919 */ /* 0x000e240000002100 */
[----:B0-----:R-:W-:-:S04]  /*1c1c0*/  LOP3.LUT R29, R29, 0x1ff, RZ, 0xc0, !PT ;  /* 0x000001ff1d1d7812 */ /* 0x001fc800078ec0ff */
[----:B------:R-:W-:-:S06]  /*1c1d0*/  LEA R29, R29, UR7, 0x4 ;  /* 0x000000071d1d7c11 */ /* 0x000fcc000f8e20ff */
[----:B------:R-:W0:Y:S04]  /*1c1e0*/  LDS.128 R28, [R29] ;  /* 0x000000001d1c7984 */ /* 0x000e280000000c00 */
[----:B----4-:R1:W-:Y:S04]  /*1c1f0*/  STG.E.U8 desc[UR12][R8.64], R7 ;  /* 0x0000000708007986 */ /* 0x0103e8000c10110c */
[----:B-1----:R-:W4:Y:S04]  /*1c200*/  LDL.LU R8, [R1+0x1b4] ;  /* 0x0001b40001087983 */ /* 0x002f280000300800 */
[----:B--2---:R-:W-:Y:S04]  /*1c210*/  STG.E.U8 desc[UR12][R10.64], R4 ;  /* 0x000000040a007986 */ /* 0x004fe8000c10110c */
[----:B------:R-:W-:Y:S04]  /*1c220*/  STG.E.U8 desc[UR12][R12.64], R5 ;  /* 0x000000050c007986 */ /* 0x000fe8000c10110c */
[----:B-----5:R-:W-:Y:S04]  /*1c230*/  STG.E.U8 desc[UR12][R14.64], R2 ;  /* 0x000000020e007986 */ /* 0x020fe8000c10110c */
[----:B------:R1:W-:Y:S04]  /*1c240*/  STG.E.U8 desc[UR12][R16.64], R3 ;  /* 0x0000000310007986 */ /* 0x0003e8000c10110c */
[----:B-1----:R-:W2:Y:S01]  /*1c250*/  LDL.LU R16, [R1+0x1b0] ;  /* 0x0001b00001107983 */ /* 0x002ea20000300800 */
[----:B0-----:R-:W-:Y:S01]  /*1c260*/  PRMT R4, R28, 0x7772, RZ ;  /* 0x000077721c047816 */ /* 0x001fe200000000ff */
[----:B------:R-:W0:Y:S02]  /*1c270*/  LDC.64 R2, c[0x0][0x3a0] ;  /* 0x0000e800ff027b82 */ /* 0x000e240000000a00 */
[----:B------:R-:W5:Y:S04]  /*1c280*/  LDL.LU R14, [R1+0x1bc] ;  /* 0x0001bc00010e7983 */ /* 0x000f680000300800 */
[----:B------:R-:W5:Y:S01]  /*1c290*/  LDL.LU R12, [R1+0x1b8] ;  /* 0x0001b800010c7983 */ /* 0x000f620000300800 */
[----:B------:R-:W-:-:S03]  /*1c2a0*/  PRMT R11, R29, 0x7773, RZ ;  /* 0x000077731d0b7816 */ /* 0x000fc600000000ff */
[----:B------:R1:W-:Y:S01]  /*1c2b0*/  STG.E.U8 desc[UR12][R18.64], R60 ;  /* 0x0000003c12007986 */ /* 0x0003e2000c10110c */
[----:B------:R-:W-:-:S03]  /*1c2c0*/  PRMT R6, R29, 0x7772, RZ ;  /* 0x000077721d067816 */ /* 0x000fc600000000ff */
[----:B---3--:R3:W-:Y:S01]  /*1c2d0*/  STG.E.U8 desc[UR12][R20.64], R61 ;  /* 0x0000003d14007986 */ /* 0x0087e2000c10110c */
[----:B------:R-:W-:-:S03]  /*1c2e0*/  PRMT R5, R31, 0x7773, RZ ;  /* 0x000077731f057816 */ /* 0x000fc600000000ff */
[----:B------:R3:W-:Y:S01]  /*1c2f0*/  STG.E.U8 desc[UR12][R22.64], R0 ;  /* 0x0000000016007986 */ /* 0x0007e2000c10110c */
[----:B------:R-:W-:Y:S02]  /*1c300*/  PRMT R7, R31, 0x7772, RZ ;  /* 0x000077721f077816 */ /* 0x000fe400000000ff */
[C---:B-1----:R-:W-:Y:S02]  /*1c310*/  PRMT R60, R28.reuse, 0x7771, RZ ;  /* 0x000077711c3c7816 */ /* 0x042fe400000000ff */
[C---:B---3--:R-:W-:Y:S02]  /*1c320*/  PRMT R61, R28.reuse, 0x7773, RZ ;  /* 0x000077731c3d7816 */ /* 0x048fe400000000ff */
[----:B------:R-:W-:Y:S02]  /*1c330*/  PRMT R28, R28, 0x7770, RZ ;  /* 0x000077701c1c7816 */ /* 0x000fe400000000ff */
[C---:B------:R-:W-:Y:S02]  /*1c340*/  PRMT R0, R29.reuse, 0x7771, RZ ;  /* 0x000077711d007816 */ /* 0x040fe400000000ff */
[----:B------:R-:W-:-:S02]  /*1c350*/  PRMT R29, R29, 0x7770, RZ ;  /* 0x000077701d1d7816 */ /* 0x000fc400000000ff */
[C---:B------:R-:W-:Y:S02]  /*1c360*/  PRMT R19, R30.reuse, 0x7770, RZ ;  /* 0x000077701e137816 */ /* 0x040fe400000000ff */
[C---:B------:R-:W-:Y:S02]  /*1c370*/  PRMT R15, R31.reuse, 0x7771, RZ ;  /* 0x000077711f0f7816 */ /* 0x040fe400000000ff */
[----:B------:R-:W-:Y:S01]  /*1c380*/  PRMT R31, R31, 0x7770, RZ ;  /* 0x000077701f1f7816 */ /* 0x000fe200000000ff */
[----:B------:R-:W-:Y:S04]  /*1c390*/  STG.E.U8 desc[UR12][R24.64], R28 ;  /* 0x0000001c18007986 */ /* 0x000fe8000c10110c */
[----:B------:R-:W-:Y:S04]  /*1c3a0*/  STG.E.U8 desc[UR12][R26.64], R29 ;  /* 0x0000001d1a007986 */ /* 0x000fe8000c10110c */
[----:B------:R1:W-:Y:S04]  /*1c3b0*/  STG.E.U8 desc[UR12][R32.64], R19 ;  /* 0x0000001320007986 */ /* 0x0003e8000c10110c */
[----:B------:R-:W-:Y:S04]  /*1c3c0*/  STG.E.U8 desc[UR12][R34.64], R31 ;  /* 0x0000001f22007986 */ /* 0x000fe8000c10110c */
[----:B------:R-:W-:Y:S04]  /*1c3d0*/  STG.E.U8 desc[UR12][R36.64], R60 ;  /* 0x0000003c24007986 */ /* 0x000fe8000c10110c */
[----:B------:R4:W-:Y:S01]  /*1c3e0*/  STG.E.U8 desc[UR12][R38.64], R0 ;  /* 0x0000000026007986 */ /* 0x0009e2000c10110c */
[----:B------:R-:W-:-:S02]  /*1c3f0*/  PRMT R17, R30, 0x7771, RZ ;  /* 0x000077711e117816 */ /* 0x000fc400000000ff */
[----:B------:R-:W-:-:S03]  /*1c400*/  PRMT R13, R30, 0x7772, RZ ;  /* 0x000077721e0d7816 */ /* 0x000fc600000000ff */
[----:B------:R-:W-:Y:S01]  /*1c410*/  STG.E.U8 desc[UR12][R40.64], R17 ;  /* 0x0000001128007986 */ /* 0x000fe2000c10110c */
[----:B------:R-:W-:-:S03]  /*1c420*/  PRMT R9, R30, 0x7773, RZ ;  /* 0x000077731e097816 */ /* 0x000fc600000000ff */
[----:B------:R-:W-:Y:S04]  /*1c430*/  STG.E.U8 desc[UR12][R42.64], R15 ;  /* 0x0000000f2a007986 */ /* 0x000fe8000c10110c */
[----:B------:R2:W-:Y:S04]  /*1c440*/  STG.E.U8 desc[UR12][R44.64], R4 ;  /* 0x000000042c007986 */ /* 0x0005e8000c10110c */
[----:B------:R5:W-:Y:S04]  /*1c450*/  STG.E.U8 desc[UR12][R46.64], R6 ;  /* 0x000000062e007986 */ /* 0x000be8000c10110c */
[----:B------:R-:W-:Y:S04]  /*1c460*/  STG.E.U8 desc[UR12][R48.64], R13 ;  /* 0x0000000d30007986 */ /* 0x000fe8000c10110c */
[----:B------:R3:W-:Y:S04]  /*1c470*/  STG.E.U8 desc[UR12][R50.64], R7 ;  /* 0x0000000732007986 */ /* 0x0007e8000c10110c */
[----:B------:R0:W-:Y:S04]  /*1c480*/  STG.E.U8 desc[UR12][R52.64], R61 ;  /* 0x0000003d34007986 */ /* 0x0001e8000c10110c */
[----:B------:R0:W-:Y:S04]  /*1c490*/  STG.E.U8 desc[UR12][R54.64], R11 ;  /* 0x0000000b36007986 */ /* 0x0001e8000c10110c */
[----:B------:R0:W-:Y:S01]  /*1c4a0*/  STG.E.U8 desc[UR12][R56.64], R9 ;  /* 0x0000000938007986 */ /* 0x0001e2000c10110c */
[----:B------:R-:W0:Y:S01]  /*1c4b0*/  S2R R10, SR_TID.X ;  /* 0x00000000000a7919 */ /* 0x000e220000002100 */
[----:B------:R-:W0:Y:S02]  /*1c4c0*/  S2R R18, SR_CTAID.X ;  /* 0x0000000000127919 */ /* 0x000e240000002500 */
[----:B------:R0:W-:Y:S01]  /*1c4d0*/  STG.E.U8 desc[UR12][R58.64], R5 ;  /* 0x000000053a007986 */ /* 0x0001e2000c10110c */
[----:B------:R-:W-:-:S04]  /*1c4e0*/  UIMAD UR4, UR8, UR4, URZ ;  /* 0x00000004080472a4 */ /* 0x000fc8000f8e02ff */
[----:B------:R-:W-:Y:S01]  /*1c4f0*/  USHF.L.U32 UR5, UR4, 0x2, URZ ;  /* 0x0000000204057899 */ /* 0x000fe200080006ff */
[----:B0-----:R-:W-:-:S05]  /*1c500*/  PRMT R10, R10, 0x6540, R18 ;  /* 0x000065400a0a7816 */ /* 0x001fca0000000012 */
[----:B-1----:R-:W-:Y:S01]  /*1c510*/  IMAD.SHL.U32 R19, R10, 0x4, RZ ;  /* 0x000000040a137824 */ /* 0x002fe200078e00ff */
[----:B----4-:R-:W-:Y:S02]  /*1c520*/  FSEL R0, R8, -INF , P0 ;  /* 0xff80000008007808 */ /* 0x010fe40000000000 */
[----:B------:R-:W0:Y:S01]  /*1c530*/  S2R R8, SR_TID.X ;  /* 0x0000000000087919 */ /* 0x000e220000002100 */
[----:B--2---:R-:W-:Y:S01]  /*1c540*/  FSEL R4, R16, -INF , P1 ;  /* 0xff80000010047808 */ /* 0x004fe20000800000 */
[----:B0-----:R-:W-:Y:S02]  /*1c550*/  IMAD.SHL.U32 R8, R8, 0x2, RZ ;  /* 0x0000000208087824 */ /* 0x001fe400078e00ff */
[----:B-----5:R-:W-:Y:S02]  /*1c560*/  FFMA R6, R0, 0.69314718246459960938, R14 ;  /* 0x3f31721800067823 */ /* 0x020fe4000000000e */
[----:B---3--:R-:W-:Y:S01]  /*1c570*/  FFMA R7, R4, 0.69314718246459960938, R12 ;  /* 0x3f31721804077823 */ /* 0x008fe2000000000c */
[----:B------:R-:W-:Y:S01]  /*1c580*/  LOP3.LUT R4, R8, 0x3f8, RZ, 0xc0, !PT ;  /* 0x000003f808047812 */ /* 0x000fe200078ec0ff */
[----:B------:R-:W-:Y:S01]  /*1c590*/  BAR.SYNC.DEFER_BLOCKING 0x0 ;  /* 0x0000000000007b1d */ /* 0x000fe20000010000 */
[----:B------:R-:W-:Y:S01]  /*1c5a0*/  IADD3 R2, P0, P1, R19, UR5, R2 ;  /* 0x0000000513027c10 */ /* 0x000fe2000f91e002 */
[----:B------:R-:W-:Y:S01]  /*1c5b0*/  UIMAD.WIDE UR4, UR4, 0x4, URZ ;  /* 0x00000004040478a5 */ /* 0x000fe2000f8e02ff */
[----:B------:R-:W-:-:S03]  /*1c5c0*/  IMAD.HI R0, R10, 0x4, RZ ;  /* 0x000000040a007827 */ /* 0x000fc600078e02ff */
[----:B------:R0:W-:Y:S02]  /*1c5d0*/  STS.64 [R4+UR7], R6 ;  /* 0x0000000604007988 */ /* 0x0001e40008000a07 */
[----:B------:R-:W-:Y:S01]  /*1c5e0*/  IADD3.X R3, PT, PT, R0, UR5, R3, P0, P1 ;  /* 0x0000000500037c10 */ /* 0x000fe200087e2403 */
[----:B------:R-:W-:Y:S06]  /*1c5f0*/  BAR.SYNC.DEFER_BLOCKING 0x0 ;  /* 0x0000000000007b1d */ /* 0x000fec0000010000 */
[----:B------:R-:W-:Y:S05]  /*1c600*/  @P4 EXIT ;  /* 0x000000000000494d */ /* 0x000fea0003800000 */
[----:B------:R-:W2:Y:S04]  /*1c610*/  LDL.LU R10, [R1+0x110] ;  /* 0x00011000010a7983 */ /* 0x000ea80000300800 */
[----:B--2---:R-:W1:Y:S04]  /*1c620*/  LDS R5, [R10] ;  /* 0x000000000a057984 */ /* 0x004e680000000800 */
[----:B-1----:R-:W-:Y:S01]  /*1c630*/  STG.E desc[UR12][R2.64], R5 ;  /* 0x0000000502007986 */ /* 0x002fe2000c10190c */
[----:B------:R-:W-:Y:S05]  /*1c640*/  EXIT ;  /* 0x000000000000794d */ /* 0x000fea0003800000 */
.L_x_2:
[----:B------:R-:W-:-:S00]  /*1c650*/  BRA `(.L_x_2) ;  /* 0xfffffffc00fc7947 */ /* 0x000fc0000383ffff */
[----:B------:R-:W-:-:S00]  /*1c660*/  NOP ;  /* 0x0000000000007918 */ /* 0x000fc00000000000 */
        /* <DEDUP_REMOVED lines=9> */
.L_x_3:


//--------------------- .nv.global.init           --------------------------
	.section	.nv.global.init,"aw",@progbits
.nv.global.init:
	.type		_$_str,@object
	.size		_$_str,(.L_0 - _$_str)
_$_str:
        /*0000*/ 	.byte	0x5f, 0x5f, 0x43, 0x55, 0x44, 0x41, 0x5f, 0x46, 0x54, 0x5a, 0x00
.L_0:


//--------------------- .nv.shared.attn_fwd       --------------------------
	.section	.nv.shared.attn_fwd,"aw",@nobits
	.sectionflags	@""
	.align	16
	.zero		1024


//--------------------- .nv.shared.reserved.0     --------------------------
	.section	.nv.shared.reserved.0,"aw",@nobits
	.weak		__nv_reservedSMEM_offset_0_alias
	.size		__nv_reservedSMEM_offset_0_alias, 0, 64
	.other		__nv_reservedSMEM_offset_0_alias,@"STO_CUDA_RESERVED_SHARED STV_DEFAULT"
__nv_reservedSMEM_offset_0_alias:
	.zero		0
	.zero		64


//--------------------- .nv.constant0.attn_fwd    --------------------------
	.section	.nv.constant0.attn_fwd,"a",@progbits
	.sectionflags	@""
	.align	4
.nv.constant0.attn_fwd:
	.zero		1032


//--------------------- SYMBOLS --------------------------

	.type		.nv.reservedSmem.offset0,@object
	.size		.nv.reservedSmem.offset0,0x4
	.type		.nv.reservedSmem.cap,@object
	.size		.nv.reservedSmem.cap,0x4
